	.target	sm_90a

	.elftype	@"ET_EXEC"


//--------------------- .note.nv.tkinfo           --------------------------
	.section	.note.nv.tkinfo,"",@"SHT_NOTE"
	.sectionflags	@"SHF_NOTE_NV_TKINFO"
	.tkinfo
        /*0018*/ 	.word	0x00000002
        /*0030*/ 	.string	""
        /*0030*/ 	.string	"ptxas"
        /*0030*/ 	.string	"Cuda compilation tools, release 13.0, V13.0.88"
        /*0030*/ 	.string	"Build cuda_13.0.r13.0/compiler.36424714_0"
        /*0030*/ 	.string	"-v  -suppress-debug-info  -lineinfo  -arch sm_90a "



//--------------------- .note.nv.cuinfo           --------------------------
	.section	.note.nv.cuinfo,"",@"SHT_NOTE"
	.sectionflags	@"SHF_NOTE_NV_CUINFO"
        /*0018*/ 	.short	0x0002
        /*001a*/ 	.short	0x005a
        /*001c*/ 	.short	0x0082
	.zero		2


//--------------------- .nv.info                  --------------------------
	.section	.nv.info,"",@"SHT_CUDA_INFO"
	.align	4


	//----- nvinfo : EIATTR_REGCOUNT
	.align		4
        /*0000*/ 	.byte	0x04, 0x2f
        /*0002*/ 	.short	(.L_1 - .L_0)
	.align		4
.L_0:
        /*0004*/ 	.word	index@(matmul_kernel)
        /*0008*/ 	.word	0x000000ff


	//----- nvinfo : EIATTR_FRAME_SIZE
	.align		4
.L_1:
        /*000c*/ 	.byte	0x04, 0x11
        /*000e*/ 	.short	(.L_3 - .L_2)
	.align		4
.L_2:
        /*0010*/ 	.word	index@(matmul_kernel)
        /*0014*/ 	.word	0x00000918


	//----- nvinfo : EIATTR_MIN_STACK_SIZE
	.align		4
.L_3:
        /*0018*/ 	.byte	0x04, 0x12
        /*001a*/ 	.short	(.L_5 - .L_4)
	.align		4
.L_4:
        /*001c*/ 	.word	index@(matmul_kernel)
        /*0020*/ 	.word	0x00000918
.L_5:


//--------------------- .nv.compat                --------------------------
	.section	.nv.compat,"",@"SHT_CUDA_COMPAT_INFO"
	.align	4
        /*0000*/ 	.byte	0x02, 0x09, 0x01, 0x00, 0x02, 0x02, 0x04, 0x00, 0x02, 0x05, 0x05, 0x00, 0x03, 0x07, 0x01, 0x01
        /*0010*/ 	.byte	0x02, 0x03, 0x00, 0x00, 0x02, 0x06, 0x01, 0x00, 0x04, 0x0b, 0x08, 0x00, 0x00, 0x00, 0x00, 0x00
        /*0020*/ 	.byte	0x00, 0x00, 0x00, 0x00


//--------------------- .nv.info.matmul_kernel    --------------------------
	.section	.nv.info.matmul_kernel,"",@"SHT_CUDA_INFO"
	.sectionflags	@""
	.align	4


	//----- nvinfo : EIATTR_CUDA_API_VERSION
	.align		4
        /*0000*/ 	.byte	0x04, 0x37
        /*0002*/ 	.short	(.L_7 - .L_6)
.L_6:
        /*0004*/ 	.word	0x00000082


	//----- nvinfo : EIATTR_KPARAM_INFO
	.align		4
.L_7:
        /*0008*/ 	.byte	0x04, 0x17
        /*000a*/ 	.short	(.L_9 - .L_8)
.L_8:
        /*000c*/ 	.word	0x00000000
        /*0010*/ 	.short	0x000d
        /*0012*/ 	.short	0x0048
        /*0014*/ 	.byte	0x00, 0xf4, 0x21, 0x00


	//----- nvinfo : EIATTR_KPARAM_INFO
	.align		4
.L_9:
        /*0018*/ 	.byte	0x04, 0x17
        /*001a*/ 	.short	(.L_11 - .L_10)
.L_10:
        /*001c*/ 	.word	0x00000000
        /*0020*/ 	.short	0x000c
        /*0022*/ 	.short	0x0040
        /*0024*/ 	.byte	0x00, 0xf4, 0x21, 0x00


	//----- nvinfo : EIATTR_KPARAM_INFO
	.align		4
.L_11:
        /*0028*/ 	.byte	0x04, 0x17
        /*002a*/ 	.short	(.L_13 - .L_12)
.L_12:
        /*002c*/ 	.word	0x00000000
        /*0030*/ 	.short	0x000b
        /*0032*/ 	.short	0x0038
        /*0034*/ 	.byte	0x00, 0xf0, 0x11, 0x00


	//----- nvinfo : EIATTR_KPARAM_INFO
	.align		4
.L_13:
        /*0038*/ 	.byte	0x04, 0x17
        /*003a*/ 	.short	(.L_15 - .L_14)
.L_14:
        /*003c*/ 	.word	0x00000000
        /*0040*/ 	.short	0x000a
        /*0042*/ 	.short	0x0034
        /*0044*/ 	.byte	0x00, 0xf0, 0x11, 0x00


	//----- nvinfo : EIATTR_KPARAM_INFO
	.align		4
.L_15:
        /*0048*/ 	.byte	0x04, 0x17
        /*004a*/ 	.short	(.L_17 - .L_16)
.L_16:
        /*004c*/ 	.word	0x00000000
        /*0050*/ 	.short	0x0009
        /*0052*/ 	.short	0x0030
        /*0054*/ 	.byte	0x00, 0xf0, 0x11, 0x00


	//----- nvinfo : EIATTR_KPARAM_INFO
	.align		4
.L_17:
        /*0058*/ 	.byte	0x04, 0x17
        /*005a*/ 	.short	(.L_19 - .L_18)
.L_18:
        /*005c*/ 	.word	0x00000000
        /*0060*/ 	.short	0x0008
        /*0062*/ 	.short	0x002c
        /*0064*/ 	.byte	0x00, 0xf0, 0x11, 0x00


	//----- nvinfo : EIATTR_KPARAM_INFO
	.align		4
.L_19:
        /*0068*/ 	.byte	0x04, 0x17
        /*006a*/ 	.short	(.L_21 - .L_20)
.L_20:
        /*006c*/ 	.word	0x00000000
        /*0070*/ 	.short	0x0007
        /*0072*/ 	.short	0x0028
        /*0074*/ 	.byte	0x00, 0xf0, 0x11, 0x00


	//----- nvinfo : EIATTR_KPARAM_INFO
	.align		4
.L_21:
        /*0078*/ 	.byte	0x04, 0x17
        /*007a*/ 	.short	(.L_23 - .L_22)
.L_22:
        /*007c*/ 	.word	0x00000000
        /*0080*/ 	.short	0x0006
        /*0082*/ 	.short	0x0024
        /*0084*/ 	.byte	0x00, 0xf0, 0x11, 0x00


	//----- nvinfo : EIATTR_KPARAM_INFO
	.align		4
.L_23:
        /*0088*/ 	.byte	0x04, 0x17
        /*008a*/ 	.short	(.L_25 - .L_24)
.L_24:
        /*008c*/ 	.word	0x00000000
        /*0090*/ 	.short	0x0005
        /*0092*/ 	.short	0x0020
        /*0094*/ 	.byte	0x00, 0xf0, 0x11, 0x00


	//----- nvinfo : EIATTR_KPARAM_INFO
	.align		4
.L_25:
        /*0098*/ 	.byte	0x04, 0x17
        /*009a*/ 	.short	(.L_27 - .L_26)
.L_26:
        /*009c*/ 	.word	0x00000000
        /*00a0*/ 	.short	0x0004
        /*00a2*/ 	.short	0x001c
        /*00a4*/ 	.byte	0x00, 0xf0, 0x11, 0x00


	//----- nvinfo : EIATTR_KPARAM_INFO
	.align		4
.L_27:
        /*00a8*/ 	.byte	0x04, 0x17
        /*00aa*/ 	.short	(.L_29 - .L_28)
.L_28:
        /*00ac*/ 	.word	0x00000000
        /*00b0*/ 	.short	0x0003
        /*00b2*/ 	.short	0x0018
        /*00b4*/ 	.byte	0x00, 0xf0, 0x11, 0x00


	//----- nvinfo : EIATTR_KPARAM_INFO
	.align		4
.L_29:
        /*00b8*/ 	.byte	0x04, 0x17
        /*00ba*/ 	.short	(.L_31 - .L_30)
.L_30:
        /*00bc*/ 	.word	0x00000000
        /*00c0*/ 	.short	0x0002
        /*00c2*/ 	.short	0x0010
        /*00c4*/ 	.byte	0x00, 0xf4, 0x21, 0x00


	//----- nvinfo : EIATTR_KPARAM_INFO
	.align		4
.L_31:
        /*00c8*/ 	.byte	0x04, 0x17
        /*00ca*/ 	.short	(.L_33 - .L_32)
.L_32:
        /*00cc*/ 	.word	0x00000000
        /*00d0*/ 	.short	0x0001
        /*00d2*/ 	.short	0x0008
        /*00d4*/ 	.byte	0x00, 0xf4, 0x21, 0x00


	//----- nvinfo : EIATTR_KPARAM_INFO
	.align		4
.L_33:
        /*00d8*/ 	.byte	0x04, 0x17
        /*00da*/ 	.short	(.L_35 - .L_34)
.L_34:
        /*00dc*/ 	.word	0x00000000
        /*00e0*/ 	.short	0x0000
        /*00e2*/ 	.short	0x0000
        /*00e4*/ 	.byte	0x00, 0xf4, 0x21, 0x00


	//----- nvinfo : EIATTR_SPARSE_MMA_MASK
	.align		4
.L_35:
        /*00e8*/ 	.byte	0x03, 0x50
        /*00ea*/ 	.short	0x0000


	//----- nvinfo : EIATTR_MAXREG_COUNT
	.align		4
        /*00ec*/ 	.byte	0x03, 0x1b
        /*00ee*/ 	.short	0x00ff


	//----- nvinfo : EIATTR_NUM_BARRIERS
	.align		4
        /*00f0*/ 	.byte	0x02, 0x4c
        /*00f2*/ 	.byte	0x01
	.zero		1


	//----- nvinfo : EIATTR_ANNOTATIONS
	.align		4
        /*00f4*/ 	.byte	0x04, 0x55
        /*00f6*/ 	.short	(.L_37 - .L_36)


	//   ....[0]....
.L_36:
        /*00f8*/ 	.word	0x00000001
        /*00fc*/ 	.byte	0x70, 0x00, 0x00, 0x00, 0x01, 0x00, 0x00, 0x00, 0x40, 0x07, 0x00, 0x00, 0x01, 0x00, 0x00, 0x00
        /* <DEDUP_REMOVED lines=819> */
        /*343c*/ 	.byte	0x50, 0xf3, 0x01, 0x00


	//----- nvinfo : EIATTR_MERCURY_ISA_VERSION
	.align		4
.L_37:
        /*3440*/ 	.byte	0x03, 0x5f
        /*3442*/ 	.short	0x0101


	//----- nvinfo : EIATTR_EXIT_INSTR_OFFSETS
	.align		4
        /*3444*/ 	.byte	0x04, 0x1c
        /*3446*/ 	.short	(.L_39 - .L_38)


	//   ....[0]....
.L_38:
        /*3448*/ 	.word	0x00021060


	//   ....[1]....
        /*344c*/ 	.word	0x00021080


	//----- nvinfo : EIATTR_REQNTID
	.align		4
.L_39:
        /*3450*/ 	.byte	0x04, 0x10
        /*3452*/ 	.short	(.L_41 - .L_40)
.L_40:
        /*3454*/ 	.word	0x00000080
        /*3458*/ 	.word	0x00000001
        /*345c*/ 	.word	0x00000001


	//----- nvinfo : EIATTR_CBANK_PARAM_SIZE
	.align		4
.L_41:
        /*3460*/ 	.byte	0x03, 0x19
        /*3462*/ 	.short	0x0050


	//----- nvinfo : EIATTR_PARAM_CBANK
	.align		4
        /*3464*/ 	.byte	0x04, 0x0a
        /*3466*/ 	.short	(.L_43 - .L_42)
	.align		4
.L_42:
        /*3468*/ 	.word	index@(.nv.constant0.matmul_kernel)
        /*346c*/ 	.short	0x0210
        /*346e*/ 	.short	0x0050


	//----- nvinfo : EIATTR_SW_WAR
	.align		4
.L_43:
        /*3470*/ 	.byte	0x04, 0x36
        /*3472*/ 	.short	(.L_45 - .L_44)
.L_44:
        /*3474*/ 	.word	0x00000008
.L_45:


//--------------------- .nv.callgraph             --------------------------
	.section	.nv.callgraph,"",@"SHT_CUDA_CALLGRAPH"
	.align	4
	.sectionentsize	8
	.align		4
        /*0000*/ 	.word	0x00000000
	.align		4
        /*0004*/ 	.word	0xffffffff
	.align		4
        /*0008*/ 	.word	0x00000000
	.align		4
        /*000c*/ 	.word	0xfffffffe
	.align		4
        /*0010*/ 	.word	0x00000000
	.align		4
        /*0014*/ 	.word	0xfffffffd
	.align		4
        /*0018*/ 	.word	0x00000000
	.align		4
        /*001c*/ 	.word	0xfffffffc


//--------------------- .text.matmul_kernel       --------------------------
	.section	.text.matmul_kernel,"ax",@progbits
	.align	128
        .global         matmul_kernel
        .type           matmul_kernel,@function
        .size           matmul_kernel,(.L_x_3 - matmul_kernel)
        .other          matmul_kernel,@"STO_CUDA_ENTRY STV_DEFAULT"
matmul_kernel:
.text.matmul_kernel:
[----:B------:R-:W1:Y:S08]  /*0000*/  LDC R1, c[0x0][0x28] ;  /* 0x00000a00ff017b82 */ /* 0x000e700000000800 */
[----:B------:R-:W2:Y:S01]  /*0010*/  LDC.64 R156, c[0x0][0x228] ;  /* 0x00008a00ff9c7b82 */ /* 0x000ea20000000a00 */
[----:B------:R-:W3:Y:S01]  /*0020*/  S2R R5, SR_CTAID.X ;  /* 0x0000000000057919 */ /* 0x000ee20000002500 */
[----:B-1----:R-:W-:Y:S01]  /*0030*/  VIADD R1, R1, 0xfffff6e8 ;  /* 0xfffff6e801017836 */ /* 0x002fe20000000000 */
[----:B------:R-:W-:Y:S01]  /*0040*/  ULDC.64 UR4, c[0x0][0x210] ;  /* 0x0000840000047ab9 */ /* 0x000fe20000000a00 */
[----:B------:R-:W1:Y:S04]  /*0050*/  S2R R231, SR_TID.X ;  /* 0x0000000000e77919 */ /* 0x000e680000002100 */
[----:B------:R-:W4:Y:S01]  /*0060*/  LDC.64 R152, c[0x0][0x238] ;  /* 0x00008e00ff987b82 */ /* 0x000f220000000a00 */
[----:B------:R4:W-:Y:S01]  /*0070*/  STL [R1+0x7f8], R246 ;  /* 0x0007f8f601007387 */ /* 0x0009e20000100800 */
[----:B------:R-:W-:Y:S01]  /*0080*/  UMOV UR7, 0x400 ;  /* 0x0000040000077882 */ /* 0x000fe20000000000 */
[----:B------:R-:W-:Y:S01]  /*0090*/  ULDC.64 UR16, c[0x0][0x208] ;  /* 0x0000820000107ab9 */ /* 0x000fe20000000a00 */
[----:B------:R-:W-:Y:S01]  /*00a0*/  ULDC UR8, c[0x0][0x230] ;  /* 0x00008c0000087ab9 */ /* 0x000fe20000000800 */
[----:B--2---:R-:W-:Y:S01]  /*00b0*/  VIADD R0, R157, 0x7f ;  /* 0x0000007f9d007836 */ /* 0x004fe20000000000 */
[----:B------:R-:W-:-:S04]  /*00c0*/  IABS R11, R156 ;  /* 0x0000009c000b7213 */ /* 0x000fc80000000000 */
[----:B------:R-:W-:-:S04]  /*00d0*/  SHF.R.S32.HI R3, RZ, 0x1f, R0 ;  /* 0x0000001fff037819 */ /* 0x000fc80000011400 */
[----:B------:R-:W-:Y:S02]  /*00e0*/  LEA.HI R3, R3, R0, RZ, 0x7 ;  /* 0x0000000003037211 */ /* 0x000fe400078f38ff */
[----:B---3--:R-:W-:Y:S02]  /*00f0*/  IABS R8, R5 ;  /* 0x0000000500087213 */ /* 0x008fe40000000000 */
[----:B------:R-:W-:Y:S02]  /*0100*/  SHF.R.S32.HI R3, RZ, 0x7, R3 ;  /* 0x00000007ff037819 */ /* 0x000fe40000011403 */
[----:B-1----:R-:W-:-:S03]  /*0110*/  LOP3.LUT R233, R231, 0x7f, RZ, 0xc0, !PT ;  /* 0x0000007fe7e97812 */ /* 0x002fc600078ec0ff */
[----:B------:R-:W-:-:S05]  /*0120*/  IMAD.SHL.U32 R4, R3, 0x8, RZ ;  /* 0x0000000803047824 */ /* 0x000fca00078e00ff */
[-C--:B------:R-:W-:Y:S02]  /*0130*/  IABS R7, R4.reuse ;  /* 0x0000000400077213 */ /* 0x080fe40000000000 */
[----:B------:R-:W-:Y:S02]  /*0140*/  IABS R10, R4 ;  /* 0x00000004000a7213 */ /* 0x000fe40000000000 */
[----:B------:R-:W1:Y:S08]  /*0150*/  I2F.RP R0, R7 ;  /* 0x0000000700007306 */ /* 0x000e700000209400 */
[----:B-1----:R-:W1:Y:S02]  /*0160*/  MUFU.RCP R0, R0 ;  /* 0x0000000000007308 */ /* 0x002e640000001000 */
[----:B-1----:R-:W-:-:S02]  /*0170*/  VIADD R2, R0, 0xffffffe ;  /* 0x0ffffffe00027836 */ /* 0x002fc40000000000 */
[----:B------:R-:W-:-:S04]  /*0180*/  IMAD.MOV R0, RZ, RZ, -R10 ;  /* 0x000000ffff007224 */ /* 0x000fc800078e0a0a */
[----:B------:R1:W2:Y:S02]  /*0190*/  F2I.FTZ.U32.TRUNC.NTZ R3, R2 ;  /* 0x0000000200037305 */ /* 0x0002a4000021f000 */
[----:B-1----:R-:W-:Y:S02]  /*01a0*/  IMAD.MOV.U32 R2, RZ, RZ, RZ ;  /* 0x000000ffff027224 */ /* 0x002fe400078e00ff */
[----:B--2---:R-:W-:-:S04]  /*01b0*/  IMAD.MOV R6, RZ, RZ, -R3 ;  /* 0x000000ffff067224 */ /* 0x004fc800078e0a03 */
[----:B------:R-:W-:Y:S02]  /*01c0*/  IMAD R9, R6, R7, RZ ;  /* 0x0000000706097224 */ /* 0x000fe400078e02ff */
[----:B------:R-:W-:Y:S01]  /*01d0*/  IMAD.MOV.U32 R6, RZ, RZ, R8 ;  /* 0x000000ffff067224 */ /* 0x000fe200078e0008 */
[----:B------:R-:W-:Y:S01]  /*01e0*/  IABS R8, R157 ;  /* 0x0000009d00087213 */ /* 0x000fe20000000000 */
[----:B------:R-:W-:-:S06]  /*01f0*/  IMAD.HI.U32 R3, R3, R9, R2 ;  /* 0x0000000903037227 */ /* 0x000fcc00078e0002 */
[----:B------:R-:W-:-:S04]  /*0200*/  IMAD.HI.U32 R3, R3, R6, RZ ;  /* 0x0000000603037227 */ /* 0x000fc800078e00ff */
[----:B------:R-:W-:-:S05]  /*0210*/  IMAD R0, R3, R0, R6 ;  /* 0x0000000003007224 */ /* 0x000fca00078e0206 */
[----:B------:R-:W-:-:S13]  /*0220*/  ISETP.GT.U32.AND P1, PT, R7, R0, PT ;  /* 0x000000000700720c */ /* 0x000fda0003f24070 */
[----:B------:R-:W-:Y:S02]  /*0230*/  @!P1 IMAD.IADD R0, R0, 0x1, -R7 ;  /* 0x0000000100009824 */ /* 0x000fe400078e0a07 */
[----:B------:R-:W-:Y:S01]  /*0240*/  @!P1 VIADD R3, R3, 0x1 ;  /* 0x0000000103039836 */ /* 0x000fe20000000000 */
[----:B------:R-:W-:Y:S02]  /*0250*/  ISETP.NE.AND P1, PT, R4, RZ, PT ;  /* 0x000000ff0400720c */ /* 0x000fe40003f25270 */
[----:B------:R-:W-:Y:S02]  /*0260*/  ISETP.GE.U32.AND P0, PT, R0, R7, PT ;  /* 0x000000070000720c */ /* 0x000fe40003f06070 */
[----:B------:R-:W-:-:S04]  /*0270*/  LOP3.LUT R0, R5, R4, RZ, 0x3c, !PT ;  /* 0x0000000405007212 */ /* 0x000fc800078e3cff */
[----:B------:R-:W-:Y:S01]  /*0280*/  ISETP.GE.AND P2, PT, R0, RZ, PT ;  /* 0x000000ff0000720c */ /* 0x000fe20003f46270 */
[----:B------:R-:W-:-:S06]  /*0290*/  VIADD R0, R156, 0x3f ;  /* 0x0000003f9c007836 */ /* 0x000fcc0000000000 */
[----:B------:R-:W-:-:S04]  /*02a0*/  @P0 VIADD R3, R3, 0x1 ;  /* 0x0000000103030836 */ /* 0x000fc80000000000 */
[----:B------:R-:W-:Y:S01]  /*02b0*/  IMAD.MOV.U32 R2, RZ, RZ, R3 ;  /* 0x000000ffff027224 */ /* 0x000fe200078e0003 */
[----:B------:R-:W-:-:S03]  /*02c0*/  SHF.R.S32.HI R3, RZ, 0x1f, R0 ;  /* 0x0000001fff037819 */ /* 0x000fc60000011400 */
[----:B------:R-:W-:Y:S01]  /*02d0*/  @!P2 IMAD.MOV R2, RZ, RZ, -R2 ;  /* 0x000000ffff02a224 */ /* 0x000fe200078e0a02 */
[----:B------:R-:W-:Y:S02]  /*02e0*/  @!P1 LOP3.LUT R2, RZ, R4, RZ, 0x33, !PT ;  /* 0x00000004ff029212 */ /* 0x000fe400078e33ff */
[----:B------:R-:W-:-:S03]  /*02f0*/  LEA.HI R3, R3, R0, RZ, 0x6 ;  /* 0x0000000003037211 */ /* 0x000fc600078f30ff */
[----:B------:R-:W-:Y:S02]  /*0300*/  IMAD.SHL.U32 R10, R2, 0x8, RZ ;  /* 0x00000008020a7824 */ /* 0x000fe400078e00ff */
[----:B------:R-:W-:-:S03]  /*0310*/  IMAD.MOV R2, RZ, RZ, -R2 ;  /* 0x000000ffff027224 */ /* 0x000fc600078e0a02 */
[----:B------:R-:W-:Y:S01]  /*0320*/  LEA.HI.SX32 R3, R3, -R10, 0x1a ;  /* 0x8000000a03037211 */ /* 0x000fe200078fd2ff */
[----:B------:R-:W-:Y:S02]  /*0330*/  IMAD R12, R4, R2, R5 ;  /* 0x00000002040c7224 */ /* 0x000fe400078e0205 */
[----:B------:R-:W-:Y:S01]  /*0340*/  IMAD.MOV.U32 R2, RZ, RZ, RZ ;  /* 0x000000ffff027224 */ /* 0x000fe200078e00ff */
[----:B------:R-:W-:Y:S02]  /*0350*/  VIMNMX R13, R3, 0x8, PT ;  /* 0x00000008030d7848 */ /* 0x000fe40003fe0100 */
[----:B------:R-:W-:Y:S02]  /*0360*/  IABS R4, R12 ;  /* 0x0000000c00047213 */ /* 0x000fe40000000000 */
[-C--:B------:R-:W-:Y:S02]  /*0370*/  IABS R9, R13.reuse ;  /* 0x0000000d00097213 */ /* 0x080fe40000000000 */
[----:B------:R-:W-:-:S02]  /*0380*/  IABS R7, R13 ;  /* 0x0000000d00077213 */ /* 0x000fc40000000000 */
[----:B------:R-:W1:Y:S08]  /*0390*/  I2F.RP R0, R9 ;  /* 0x0000000900007306 */ /* 0x000e700000209400 */
[----:B-1----:R-:W1:Y:S02]  /*03a0*/  MUFU.RCP R0, R0 ;  /* 0x0000000000007308 */ /* 0x002e640000001000 */
[----:B-1----:R-:W-:-:S02]  /*03b0*/  VIADD R3, R0, 0xffffffe ;  /* 0x0ffffffe00037836 */ /* 0x002fc40000000000 */
[----:B------:R-:W-:-:S04]  /*03c0*/  IMAD.MOV R0, RZ, RZ, -R7 ;  /* 0x000000ffff007224 */ /* 0x000fc800078e0a07 */
[----:B------:R-:W1:Y:S02]  /*03d0*/  F2I.FTZ.U32.TRUNC.NTZ R3, R3 ;  /* 0x0000000300037305 */ /* 0x000e64000021f000 */
[----:B-1----:R-:W-:-:S04]  /*03e0*/  IMAD.MOV R6, RZ, RZ, -R3 ;  /* 0x000000ffff067224 */ /* 0x002fc800078e0a03 */
[----:B------:R-:W-:Y:S02]  /*03f0*/  IMAD R5, R6, R9, RZ ;  /* 0x0000000906057224 */ /* 0x000fe400078e02ff */
[----:B------:R-:W-:Y:S01]  /*0400*/  IMAD.MOV.U32 R6, RZ, RZ, R8 ;  /* 0x000000ffff067224 */ /* 0x000fe200078e0008 */
[----:B------:R-:W-:Y:S01]  /*0410*/  LOP3.LUT R8, R231, 0x3f, RZ, 0xc0, !PT ;  /* 0x0000003fe7087812 */ /* 0x000fe200078ec0ff */
[----:B------:R-:W-:Y:S02]  /*0420*/  IMAD.HI.U32 R2, R3, R5, R2 ;  /* 0x0000000503027227 */ /* 0x000fe400078e0002 */
[----:B------:R-:W1:Y:S02]  /*0430*/  I2F.RP R7, R6 ;  /* 0x0000000600077306 */ /* 0x000e640000209400 */
[----:B------:R-:W-:-:S04]  /*0440*/  IMAD.MOV.U32 R3, RZ, RZ, R4 ;  /* 0x000000ffff037224 */ /* 0x000fc800078e0004 */
[----:B------:R-:W-:-:S04]  /*0450*/  IMAD.HI.U32 R2, R2, R3, RZ ;  /* 0x0000000302027227 */ /* 0x000fc800078e00ff */
[----:B------:R-:W-:Y:S02]  /*0460*/  IMAD R0, R2, R0, R3 ;  /* 0x0000000002007224 */ /* 0x000fe400078e0203 */
[----:B------:R-:W2:Y:S03]  /*0470*/  I2F.RP R3, R11 ;  /* 0x0000000b00037306 */ /* 0x000ea60000209400 */
[----:B------:R-:W-:-:S05]  /*0480*/  ISETP.GT.U32.AND P1, PT, R9, R0, PT ;  /* 0x000000000900720c */ /* 0x000fca0003f24070 */
[----:B-1----:R-:W1:Y:S08]  /*0490*/  MUFU.RCP R7, R7 ;  /* 0x0000000700077308 */ /* 0x002e700000001000 */
[----:B--2---:R-:W2:Y:S01]  /*04a0*/  MUFU.RCP R3, R3 ;  /* 0x0000000300037308 */ /* 0x004ea20000001000 */
[----:B------:R-:W-:Y:S02]  /*04b0*/  @!P1 IMAD.IADD R0, R0, 0x1, -R9 ;  /* 0x0000000100009824 */ /* 0x000fe400078e0a09 */
[----:B------:R-:W-:Y:S01]  /*04c0*/  @!P1 VIADD R2, R2, 0x1 ;  /* 0x0000000102029836 */ /* 0x000fe20000000000 */
[----:B------:R-:W-:-:S02]  /*04d0*/  ISETP.NE.AND P1, PT, R13, RZ, PT ;  /* 0x000000ff0d00720c */ /* 0x000fc40003f25270 */
[----:B------:R-:W-:Y:S02]  /*04e0*/  ISETP.GE.U32.AND P0, PT, R0, R9, PT ;  /* 0x000000090000720c */ /* 0x000fe40003f06070 */
[----:B------:R-:W-:Y:S01]  /*04f0*/  LOP3.LUT R0, R12, R13, RZ, 0x3c, !PT ;  /* 0x0000000d0c007212 */ /* 0x000fe200078e3cff */
[----:B-1----:R-:W-:-:S03]  /*0500*/  VIADD R4, R7, 0xffffffe ;  /* 0x0ffffffe07047836 */ /* 0x002fc60000000000 */
[----:B------:R-:W-:Y:S01]  /*0510*/  ISETP.GE.AND P2, PT, R0, RZ, PT ;  /* 0x000000ff0000720c */ /* 0x000fe20003f46270 */
[----:B------:R-:W1:Y:S01]  /*0520*/  F2I.FTZ.U32.TRUNC.NTZ R5, R4 ;  /* 0x0000000400057305 */ /* 0x000e62000021f000 */
[----:B------:R-:W-:Y:S01]  /*0530*/  LOP3.LUT R0, R231, 0x40, RZ, 0xc0, !PT ;  /* 0x00000040e7007812 */ /* 0x000fe200078ec0ff */
[----:B--2---:R-:W-:-:S04]  /*0540*/  VIADD R9, R3, 0xffffffe ;  /* 0x0ffffffe03097836 */ /* 0x004fc80000000000 */
[----:B------:R-:W-:Y:S02]  /*0550*/  @P0 VIADD R2, R2, 0x1 ;  /* 0x0000000102020836 */ /* 0x000fe40000000000 */
[----:B------:R-:W-:Y:S02]  /*0560*/  IMAD.SHL.U32 R3, R8, 0x80, RZ ;  /* 0x0000008008037824 */ /* 0x000fe400078e00ff */
[----:B------:R-:W-:Y:S01]  /*0570*/  IMAD.MOV.U32 R7, RZ, RZ, R2 ;  /* 0x000000ffff077224 */ /* 0x000fe200078e0002 */
[----:B------:R-:W2:Y:S01]  /*0580*/  F2I.FTZ.U32.TRUNC.NTZ R9, R9 ;  /* 0x0000000900097305 */ /* 0x000ea2000021f000 */
[----:B------:R-:W-:Y:S01]  /*0590*/  IMAD.SHL.U32 R2, R231, 0x10, RZ ;  /* 0x00000010e7027824 */ /* 0x000fe200078e00ff */
[----:B------:R-:W-:Y:S01]  /*05a0*/  LEA.HI R3, R0, R3, RZ, 0x1c ;  /* 0x0000000300037211 */ /* 0x000fe200078fe0ff */
[----:B------:R-:W-:Y:S01]  /*05b0*/  @!P2 IMAD.MOV R7, RZ, RZ, -R7 ;  /* 0x000000ffff07a224 */ /* 0x000fe200078e0a07 */
[----:B------:R-:W-:Y:S01]  /*05c0*/  @!P1 LOP3.LUT R7, RZ, R13, RZ, 0x33, !PT ;  /* 0x0000000dff079212 */ /* 0x000fe200078e33ff */
[----:B-1----:R-:W-:Y:S01]  /*05d0*/  IMAD.MOV R15, RZ, RZ, -R5 ;  /* 0x000000ffff0f7224 */ /* 0x002fe200078e0a05 */
[----:B------:R-:W-:-:S03]  /*05e0*/  LOP3.LUT R0, R2, 0x70, RZ, 0xc0, !PT ;  /* 0x0000007002007812 */ /* 0x000fc600078ec0ff */
[----:B------:R-:W-:Y:S02]  /*05f0*/  IMAD.MOV R4, RZ, RZ, -R7 ;  /* 0x000000ffff047224 */ /* 0x000fe400078e0a07 */
[----:B------:R-:W-:Y:S02]  /*0600*/  IMAD.SHL.U32 R2, R7, 0x80, RZ ;  /* 0x0000008007027824 */ /* 0x000fe400078e00ff */
[----:B------:R-:W-:Y:S02]  /*0610*/  IMAD.IADD R0, R0, 0x1, R3 ;  /* 0x0000000100007824 */ /* 0x000fe400078e0203 */
[----:B------:R-:W-:Y:S02]  /*0620*/  IMAD R3, R13, R4, R12 ;  /* 0x000000040d037224 */ /* 0x000fe400078e020c */
[----:B------:R-:W-:Y:S02]  /*0630*/  IMAD R7, R15, R6, RZ ;  /* 0x000000060f077224 */ /* 0x000fe400078e02ff */
[----:B--2---:R-:W-:-:S02]  /*0640*/  IMAD.MOV R12, RZ, RZ, -R9 ;  /* 0x000000ffff0c7224 */ /* 0x004fc400078e0a09 */
[----:B------:R-:W-:Y:S02]  /*0650*/  VIADD R14, R2, 0x7f ;  /* 0x0000007f020e7836 */ /* 0x000fe40000000000 */
[----:B------:R-:W-:Y:S02]  /*0660*/  IMAD.MOV.U32 R4, RZ, RZ, RZ ;  /* 0x000000ffff047224 */ /* 0x000fe400078e00ff */
[----:B------:R-:W-:Y:S01]  /*0670*/  IMAD.IADD R3, R10, 0x1, R3 ;  /* 0x000000010a037824 */ /* 0x000fe200078e0203 */
[----:B------:R-:W-:Y:S01]  /*0680*/  IABS R13, R14 ;  /* 0x0000000e000d7213 */ /* 0x000fe20000000000 */
[----:B------:R-:W-:Y:S01]  /*0690*/  IMAD.HI.U32 R4, R5, R7, R4 ;  /* 0x0000000705047227 */ /* 0x000fe200078e0004 */
[----:B------:R-:W-:-:S03]  /*06a0*/  ISETP.GE.AND P1, PT, R14, RZ, PT ;  /* 0x000000ff0e00720c */ /* 0x000fc60003f26270 */
[----:B------:R-:W-:Y:S02]  /*06b0*/  IMAD.MOV.U32 R10, RZ, RZ, R12 ;  /* 0x000000ffff0a7224 */ /* 0x000fe400078e000c */
[----:B------:R-:W-:Y:S02]  /*06c0*/  VIADD R12, R2, 0x1 ;  /* 0x00000001020c7836 */ /* 0x000fe40000000000 */
[----:B------:R-:W-:Y:S02]  /*06d0*/  IMAD R23, R3, 0x40, R8 ;  /* 0x0000004003177824 */ /* 0x000fe400078e0208 */
[----:B------:R-:W-:Y:S01]  /*06e0*/  IMAD.HI.U32 R3, R4, R13, RZ ;  /* 0x0000000d04037227 */ /* 0x000fe200078e00ff */
[----:B------:R-:W-:Y:S02]  /*06f0*/  IABS R7, R12 ;  /* 0x0000000c00077213 */ /* 0x000fe40000000000 */
[----:B------:R-:W-:Y:S01]  /*0700*/  IABS R114, R23 ;  /* 0x0000001700727213 */ /* 0x000fe20000000000 */
[----:B------:R-:W-:Y:S01]  /*0710*/  IMAD.MOV R24, RZ, RZ, -R3 ;  /* 0x000000ffff187224 */ /* 0x000fe200078e0a03 */
[----:B------:R-:W-:Y:S01]  /*0720*/  ISETP.GE.AND P6, PT, R12, RZ, PT ;  /* 0x000000ff0c00720c */ /* 0x000fe20003fc6270 */
[----:B------:R-:W-:Y:S01]  /*0730*/  IMAD.HI.U32 R3, R4, R7, RZ ;  /* 0x0000000704037227 */ /* 0x000fe200078e00ff */
[----:B------:R1:W-:Y:S03]  /*0740*/  STL [R1+0x5a8], R23 ;  /* 0x0005a81701007387 */ /* 0x0003e60000100800 */
[----:B------:R-:W-:-:S02]  /*0750*/  IMAD R24, R6, R24, R13 ;  /* 0x0000001806187224 */ /* 0x000fc400078e020d */
[----:B------:R-:W-:Y:S02]  /*0760*/  IMAD.MOV R3, RZ, RZ, -R3 ;  /* 0x000000ffff037224 */ /* 0x000fe400078e0a03 */
[----:B------:R-:W-:Y:S01]  /*0770*/  IMAD.MOV.U32 R8, RZ, RZ, RZ ;  /* 0x000000ffff087224 */ /* 0x000fe200078e00ff */
[----:B------:R-:W-:Y:S01]  /*0780*/  ISETP.GT.U32.AND P4, PT, R6, R24, PT ;  /* 0x000000180600720c */ /* 0x000fe20003f84070 */
[----:B------:R-:W-:Y:S02]  /*0790*/  IMAD R5, R10, R11, RZ ;  /* 0x0000000b0a057224 */ /* 0x000fe400078e02ff */
[----:B------:R-:W-:Y:S02]  /*07a0*/  IMAD R108, R6, R3, R7 ;  /* 0x00000003066c7224 */ /* 0x000fe400078e0207 */
[----:B------:R-:W-:-:S03]  /*07b0*/  IMAD.HI.U32 R8, R9, R5, R8 ;  /* 0x0000000509087227 */ /* 0x000fc600078e0008 */
[----:B------:R-:W-:Y:S01]  /*07c0*/  ISETP.GT.U32.AND P3, PT, R6, R108, PT ;  /* 0x0000006c0600720c */ /* 0x000fe20003f64070 */
[----:B------:R-:W-:Y:S02]  /*07d0*/  VIADD R9, R2, 0x2 ;  /* 0x0000000202097836 */ /* 0x000fe40000000000 */
[----:B------:R-:W-:-:S03]  /*07e0*/  IMAD.HI.U32 R8, R8, R114, RZ ;  /* 0x0000007208087227 */ /* 0x000fc600078e00ff */
[----:B------:R-:W-:Y:S01]  /*07f0*/  IABS R5, R9 ;  /* 0x0000000900057213 */ /* 0x000fe20000000000 */
[----:B------:R-:W-:Y:S01]  /*0800*/  VIADD R10, R2, 0x4 ;  /* 0x00000004020a7836 */ /* 0x000fe20000000000 */
[----:B------:R-:W-:Y:S01]  /*0810*/  ISETP.GE.AND P2, PT, R9, RZ, PT ;  /* 0x000000ff0900720c */ /* 0x000fe20003f46270 */
[----:B------:R-:W-:Y:S02]  /*0820*/  @!P4 IMAD.IADD R24, R24, 0x1, -R6 ;  /* 0x000000011818c824 */ /* 0x000fe400078e0a06 */
[----:B------:R-:W-:Y:S01]  /*0830*/  IMAD.HI.U32 R3, R4, R5, RZ ;  /* 0x0000000504037227 */ /* 0x000fe200078e00ff */
[----:B------:R-:W-:Y:S02]  /*0840*/  IABS R13, R10 ;  /* 0x0000000a000d7213 */ /* 0x000fe40000000000 */
[----:B------:R-:W-:Y:S01]  /*0850*/  ISETP.GT.U32.AND P5, PT, R6, R24, PT ;  /* 0x000000180600720c */ /* 0x000fe20003fa4070 */
[----:B------:R-:W-:Y:S02]  /*0860*/  IMAD.MOV R8, RZ, RZ, -R8 ;  /* 0x000000ffff087224 */ /* 0x000fe400078e0a08 */
[----:B------:R-:W-:-:S02]  /*0870*/  VIADD R12, R2, 0x5 ;  /* 0x00000005020c7836 */ /* 0x000fc40000000000 */
[----:B------:R-:W-:Y:S02]  /*0880*/  @!P3 IMAD.IADD R108, R108, 0x1, -R6 ;  /* 0x000000016c6cb824 */ /* 0x000fe400078e0a06 */
[----:B------:R-:W-:Y:S01]  /*0890*/  IMAD.MOV R3, RZ, RZ, -R3 ;  /* 0x000000ffff037224 */ /* 0x000fe200078e0a03 */
[----:B------:R-:W-:Y:S01]  /*08a0*/  IABS R15, R12 ;  /* 0x0000000c000f7213 */ /* 0x000fe20000000000 */
[C---:B------:R-:W-:Y:S01]  /*08b0*/  IMAD R114, R11.reuse, R8, R114 ;  /* 0x000000080b727224 */ /* 0x040fe200078e0272 */
[C---:B------:R-:W-:Y:S01]  /*08c0*/  ISETP.GT.U32.AND P4, PT, R6.reuse, R108, PT ;  /* 0x0000006c0600720c */ /* 0x040fe20003f84070 */
[----:B------:R-:W-:Y:S02]  /*08d0*/  IMAD R180, R6, R3, R5 ;  /* 0x0000000306b47224 */ /* 0x000fe400078e0205 */
[----:B------:R-:W-:Y:S01]  /*08e0*/  IMAD.HI.U32 R5, R4, R13, RZ ;  /* 0x0000000d04057227 */ /* 0x000fe200078e00ff */
[----:B------:R-:W-:-:S03]  /*08f0*/  ISETP.GT.U32.AND P0, PT, R11, R114, PT ;  /* 0x000000720b00720c */ /* 0x000fc60003f04070 */
[----:B------:R-:W-:Y:S02]  /*0900*/  VIADD R8, R2, 0x3 ;  /* 0x0000000302087836 */ /* 0x000fe40000000000 */
[----:B------:R-:W-:-:S03]  /*0910*/  IMAD.HI.U32 R7, R4, R15, RZ ;  /* 0x0000000f04077227 */ /* 0x000fc600078e00ff */
[----:B------:R-:W-:Y:S01]  /*0920*/  IABS R9, R8 ;  /* 0x0000000800097213 */ /* 0x000fe20000000000 */
[----:B------:R-:W-:Y:S02]  /*0930*/  IMAD.MOV R5, RZ, RZ, -R5 ;  /* 0x000000ffff057224 */ /* 0x000fe400078e0a05 */
[--C-:B------:R-:W-:Y:S01]  /*0940*/  @!P5 IMAD.IADD R24, R24, 0x1, -R6.reuse ;  /* 0x000000011818d824 */ /* 0x100fe200078e0a06 */
[----:B------:R-:W-:Y:S01]  /*0950*/  ISETP.GE.AND P5, PT, R8, RZ, PT ;  /* 0x000000ff0800720c */ /* 0x000fe20003fa6270 */
[----:B------:R-:W-:Y:S02]  /*0960*/  IMAD.MOV R7, RZ, RZ, -R7 ;  /* 0x000000ffff077224 */ /* 0x000fe400078e0a07 */
[C---:B------:R-:W-:Y:S02]  /*0970*/  IMAD R184, R6.reuse, R5, R13 ;  /* 0x0000000506b87224 */ /* 0x040fe400078e020d */
[----:B------:R-:W-:Y:S02]  /*0980*/  IMAD R186, R6, R7, R15 ;  /* 0x0000000706ba7224 */ /* 0x000fe400078e020f */
[----:B------:R-:W-:Y:S01]  /*0990*/  @!P4 IMAD.IADD R108, R108, 0x1, -R6 ;  /* 0x000000016c6cc824 */ /* 0x000fe200078e0a06 */
[----:B------:R-:W-:Y:S01]  /*09a0*/  ISETP.GE.AND P4, PT, R10, RZ, PT ;  /* 0x000000ff0a00720c */ /* 0x000fe20003f86270 */
[----:B------:R-:W-:Y:S01]  /*09b0*/  @!P1 IMAD.MOV R24, RZ, RZ, -R24 ;  /* 0x000000ffff189224 */ /* 0x000fe200078e0a18 */
[----:B------:R-:W-:Y:S01]  /*09c0*/  ISETP.GT.U32.AND P1, PT, R6, R184, PT ;  /* 0x000000b80600720c */ /* 0x000fe20003f24070 */
[----:B------:R-:W-:-:S02]  /*09d0*/  VIADD R8, R2, 0x6 ;  /* 0x0000000602087836 */ /* 0x000fc40000000000 */
[----:B------:R-:W-:-:S03]  /*09e0*/  IMAD.HI.U32 R3, R4, R9, RZ ;  /* 0x0000000904037227 */ /* 0x000fc600078e00ff */
[----:B------:R-:W-:Y:S01]  /*09f0*/  IABS R5, R8 ;  /* 0x0000000800057213 */ /* 0x000fe20000000000 */
[----:B------:R-:W-:Y:S01]  /*0a00*/  @!P0 IMAD.IADD R114, R114, 0x1, -R11 ;  /* 0x0000000172728824 */ /* 0x000fe200078e0a0b */
[C---:B------:R-:W-:Y:S01]  /*0a10*/  ISETP.GT.U32.AND P0, PT, R6.reuse, R180, PT ;  /* 0x000000b40600720c */ /* 0x040fe20003f04070 */
[----:B------:R-:W-:Y:S01]  /*0a20*/  @!P6 IMAD.MOV R108, RZ, RZ, -R108 ;  /* 0x000000ffff6ce224 */ /* 0x000fe200078e0a6c */
[----:B------:R-:W-:Y:S01]  /*0a30*/  ISETP.GT.U32.AND P6, PT, R6, R186, PT ;  /* 0x000000ba0600720c */ /* 0x000fe20003fc4070 */
[----:B------:R-:W-:Y:S01]  /*0a40*/  IMAD.MOV R3, RZ, RZ, -R3 ;  /* 0x000000ffff037224 */ /* 0x000fe200078e0a03 */
[----:B------:R-:W-:Y:S01]  /*0a50*/  ISETP.GT.U32.AND P3, PT, R11, R114, PT ;  /* 0x000000720b00720c */ /* 0x000fe20003f64070 */
[----:B------:R-:W-:Y:S02]  /*0a60*/  VIADD R10, R2, 0x7 ;  /* 0x00000007020a7836 */ /* 0x000fe40000000000 */
[----:B------:R-:W-:Y:S02]  /*0a70*/  IMAD R182, R6, R3, R9 ;  /* 0x0000000306b67224 */ /* 0x000fe400078e0209 */
[----:B------:R-:W-:Y:S01]  /*0a80*/  IMAD.HI.U32 R3, R4, R5, RZ ;  /* 0x0000000504037227 */ /* 0x000fe200078e00ff */
[----:B------:R-:W-:-:S03]  /*0a90*/  IABS R7, R10 ;  /* 0x0000000a00077213 */ /* 0x000fc60000000000 */
[--C-:B------:R-:W-:Y:S02]  /*0aa0*/  @!P1 IMAD.IADD R184, R184, 0x1, -R6.reuse ;  /* 0x00000001b8b89824 */ /* 0x100fe400078e0a06 */
[----:B------:R-:W-:Y:S02]  /*0ab0*/  IMAD.MOV R3, RZ, RZ, -R3 ;  /* 0x000000ffff037224 */ /* 0x000fe400078e0a03 */
[--C-:B------:R-:W-:Y:S01]  /*0ac0*/  @!P0 IMAD.IADD R180, R180, 0x1, -R6.reuse ;  /* 0x00000001b4b48824 */ /* 0x100fe200078e0a06 */
[----:B------:R-:W-:Y:S01]  /*0ad0*/  ISETP.GT.U32.AND P0, PT, R6, R182, PT ;  /* 0x000000b60600720c */ /* 0x000fe20003f04070 */
[----:B------:R-:W-:Y:S01]  /*0ae0*/  @!P6 IMAD.IADD R186, R186, 0x1, -R6 ;  /* 0x00000001babae824 */ /* 0x000fe200078e0a06 */
[C---:B------:R-:W-:Y:S01]  /*0af0*/  ISETP.GT.U32.AND P6, PT, R6.reuse, R184, PT ;  /* 0x000000b80600720c */ /* 0x040fe20003fc4070 */
[----:B------:R-:W-:Y:S02]  /*0b00*/  IMAD R188, R6, R3, R5 ;  /* 0x0000000306bc7224 */ /* 0x000fe400078e0205 */
[----:B------:R-:W-:-:S04]  /*0b10*/  IMAD.HI.U32 R3, R4, R7, RZ ;  /* 0x0000000704037227 */ /* 0x000fc800078e00ff */
[----:B------:R-:W-:Y:S01]  /*0b20*/  @!P3 IMAD.IADD R114, R114, 0x1, -R11 ;  /* 0x000000017272b824 */ /* 0x000fe200078e0a0b */
[----:B------:R-:W-:Y:S01]  /*0b30*/  ISETP.GT.U32.AND P3, PT, R6, R180, PT ;  /* 0x000000b40600720c */ /* 0x000fe20003f64070 */
[----:B------:R-:W-:Y:S02]  /*0b40*/  IMAD.MOV R3, RZ, RZ, -R3 ;  /* 0x000000ffff037224 */ /* 0x000fe400078e0a03 */
[--C-:B------:R-:W-:Y:S01]  /*0b50*/  @!P0 IMAD.IADD R182, R182, 0x1, -R6.reuse ;  /* 0x00000001b6b68824 */ /* 0x100fe200078e0a06 */
[----:B------:R-:W-:Y:S01]  /*0b60*/  ISETP.GE.AND P0, PT, R8, RZ, PT ;  /* 0x000000ff0800720c */ /* 0x000fe20003f06270 */
[----:B------:R-:W-:Y:S02]  /*0b70*/  IMAD R190, R6, R3, R7 ;  /* 0x0000000306be7224 */ /* 0x000fe400078e0207 */
[----:B------:R-:W-:Y:S01]  /*0b80*/  @!P6 IMAD.IADD R184, R184, 0x1, -R6 ;  /* 0x00000001b8b8e824 */ /* 0x000fe200078e0a06 */
[----:B------:R-:W-:Y:S01]  /*0b90*/  ISETP.GT.U32.AND P1, PT, R6, R182, PT ;  /* 0x000000b60600720c */ /* 0x000fe20003f24070 */
[----:B------:R-:W-:Y:S01]  /*0ba0*/  VIADD R8, R2, 0x8 ;  /* 0x0000000802087836 */ /* 0x000fe20000000000 */
[----:B------:R-:W-:Y:S01]  /*0bb0*/  ISETP.GT.U32.AND P6, PT, R6, R190, PT ;  /* 0x000000be0600720c */ /* 0x000fe20003fc4070 */
[----:B------:R-:W-:-:S02]  /*0bc0*/  VIADD R14, R2, 0xa ;  /* 0x0000000a020e7836 */ /* 0x000fc40000000000 */
[----:B------:R-:W-:Y:S01]  /*0bd0*/  @!P3 IMAD.IADD R180, R180, 0x1, -R6 ;  /* 0x00000001b4b4b824 */ /* 0x000fe200078e0a06 */
[----:B------:R-:W-:Y:S01]  /*0be0*/  ISETP.GE.AND P3, PT, R12, RZ, PT ;  /* 0x000000ff0c00720c */ /* 0x000fe20003f66270 */
[----:B------:R-:W-:Y:S01]  /*0bf0*/  VIADD R12, R2, 0x9 ;  /* 0x00000009020c7836 */ /* 0x000fe20000000000 */
[----:B------:R-:W-:Y:S01]  /*0c00*/  IABS R9, R8 ;  /* 0x0000000800097213 */ /* 0x000fe20000000000 */
[----:B------:R-:W-:Y:S01]  /*0c10*/  @!P2 IMAD.MOV R180, RZ, RZ, -R180 ;  /* 0x000000ffffb4a224 */ /* 0x000fe200078e0ab4 */
[----:B------:R-:W-:Y:S01]  /*0c20*/  ISETP.GT.U32.AND P2, PT, R6, R186, PT ;  /* 0x000000ba0600720c */ /* 0x000fe20003f44070 */
[----:B------:R-:W-:Y:S01]  /*0c30*/  @!P4 IMAD.MOV R184, RZ, RZ, -R184 ;  /* 0x000000ffffb8c224 */ /* 0x000fe200078e0ab8 */
[----:B------:R-:W-:Y:S01]  /*0c40*/  IABS R11, R12 ;  /* 0x0000000c000b7213 */ /* 0x000fe20000000000 */
[----:B------:R-:W-:Y:S01]  /*0c50*/  IMAD.HI.U32 R3, R4, R9, RZ ;  /* 0x0000000904037227 */ /* 0x000fe200078e00ff */
[----:B------:R-:W-:-:S03]  /*0c60*/  IABS R13, R14 ;  /* 0x0000000e000d7213 */ /* 0x000fc60000000000 */
[----:B------:R-:W-:Y:S02]  /*0c70*/  @!P6 IMAD.IADD R190, R190, 0x1, -R6 ;  /* 0x00000001bebee824 */ /* 0x000fe400078e0a06 */
[----:B------:R-:W-:-:S03]  /*0c80*/  IMAD.HI.U32 R5, R4, R11, RZ ;  /* 0x0000000b04057227 */ /* 0x000fc600078e00ff */
[----:B------:R-:W-:Y:S01]  /*0c90*/  ISETP.GT.U32.AND P6, PT, R6, R190, PT ;  /* 0x000000be0600720c */ /* 0x000fe20003fc4070 */
[----:B------:R-:W-:Y:S02]  /*0ca0*/  IMAD.MOV R3, RZ, RZ, -R3 ;  /* 0x000000ffff037224 */ /* 0x000fe400078e0a03 */
[----:B------:R-:W-:Y:S01]  /*0cb0*/  @!P1 IMAD.IADD R182, R182, 0x1, -R6 ;  /* 0x00000001b6b69824 */ /* 0x000fe200078e0a06 */
[----:B------:R-:W-:Y:S01]  /*0cc0*/  ISETP.GT.U32.AND P1, PT, R6, R188, PT ;  /* 0x000000bc0600720c */ /* 0x000fe20003f24070 */
[----:B------:R-:W-:-:S04]  /*0cd0*/  IMAD.HI.U32 R7, R4, R13, RZ ;  /* 0x0000000d04077227 */ /* 0x000fc800078e00ff */
[----:B------:R-:W-:Y:S02]  /*0ce0*/  IMAD.MOV R5, RZ, RZ, -R5 ;  /* 0x000000ffff057224 */ /* 0x000fe400078e0a05 */
[----:B------:R-:W-:Y:S02]  /*0cf0*/  IMAD R192, R6, R3, R9 ;  /* 0x0000000306c07224 */ /* 0x000fe400078e0209 */
[----:B------:R-:W-:Y:S01]  /*0d00*/  @!P2 IMAD.IADD R186, R186, 0x1, -R6 ;  /* 0x00000001babaa824 */ /* 0x000fe200078e0a06 */
[----:B------:R-:W-:Y:S01]  /*0d10*/  ISETP.GE.AND P2, PT, R10, RZ, PT ;  /* 0x000000ff0a00720c */ /* 0x000fe20003f46270 */
[----:B------:R-:W-:Y:S01]  /*0d20*/  IMAD.MOV R7, RZ, RZ, -R7 ;  /* 0x000000ffff077224 */ /* 0x000fe200078e0a07 */
[C---:B------:R-:W-:Y:S01]  /*0d30*/  ISETP.GT.U32.AND P4, PT, R6.reuse, R192, PT ;  /* 0x000000c00600720c */ /* 0x040fe20003f84070 */
[C---:B------:R-:W-:Y:S02]  /*0d40*/  IMAD R194, R6.reuse, R5, R11 ;  /* 0x0000000506c27224 */ /* 0x040fe400078e020b */
[----:B------:R-:W-:-:S02]  /*0d50*/  IMAD R196, R6, R7, R13 ;  /* 0x0000000706c47224 */ /* 0x000fc400078e020d */
[----:B------:R-:W-:Y:S01]  /*0d60*/  @!P3 IMAD.MOV R186, RZ, RZ, -R186 ;  /* 0x000000ffffbab224 */ /* 0x000fe200078e0aba */
[----:B------:R-:W-:Y:S01]  /*0d70*/  ISETP.GT.U32.AND P3, PT, R6, R194, PT ;  /* 0x000000c20600720c */ /* 0x000fe20003f64070 */
[--C-:B------:R-:W-:Y:S01]  /*0d80*/  @!P1 IMAD.IADD R188, R188, 0x1, -R6.reuse ;  /* 0x00000001bcbc9824 */ /* 0x100fe200078e0a06 */
[----:B------:R-:W-:Y:S01]  /*0d90*/  ISETP.GE.AND P1, PT, R8, RZ, PT ;  /* 0x000000ff0800720c */ /* 0x000fe20003f26270 */
[--C-:B------:R-:W-:Y:S01]  /*0da0*/  @!P6 IMAD.IADD R190, R190, 0x1, -R6.reuse ;  /* 0x00000001bebee824 */ /* 0x100fe200078e0a06 */
[----:B------:R-:W-:Y:S01]  /*0db0*/  ISETP.GT.U32.AND P6, PT, R6, R196, PT ;  /* 0x000000c40600720c */ /* 0x000fe20003fc4070 */
[C---:B------:R-:W-:Y:S02]  /*0dc0*/  VIADD R8, R2.reuse, 0xb ;  /* 0x0000000b02087836 */ /* 0x040fe40000000000 */
[----:B------:R-:W-:Y:S02]  /*0dd0*/  VIADD R9, R2, 0xc ;  /* 0x0000000c02097836 */ /* 0x000fe40000000000 */
[----:B------:R-:W-:Y:S01]  /*0de0*/  @!P4 IMAD.IADD R192, R192, 0x1, -R6 ;  /* 0x00000001c0c0c824 */ /* 0x000fe200078e0a06 */
[----:B------:R-:W-:Y:S01]  /*0df0*/  IABS R5, R8 ;  /* 0x0000000800057213 */ /* 0x000fe20000000000 */
[----:B------:R-:W-:Y:S01]  /*0e00*/  @!P5 IMAD.MOV R182, RZ, RZ, -R182 ;  /* 0x000000ffffb6d224 */ /* 0x000fe200078e0ab6 */
[----:B------:R-:W-:Y:S01]  /*0e10*/  IABS R7, R9 ;  /* 0x0000000900077213 */ /* 0x000fe20000000000 */
[----:B------:R-:W-:Y:S01]  /*0e20*/  @!P3 IMAD.IADD R194, R194, 0x1, -R6 ;  /* 0x00000001c2c2b824 */ /* 0x000fe200078e0a06 */
[----:B------:R-:W-:Y:S01]  /*0e30*/  ISETP.GT.U32.AND P3, PT, R6, R192, PT ;  /* 0x000000c00600720c */ /* 0x000fe20003f64070 */
[----:B------:R-:W-:Y:S01]  /*0e40*/  IMAD.HI.U32 R3, R4, R5, RZ ;  /* 0x0000000504037227 */ /* 0x000fe200078e00ff */
[----:B------:R-:W-:-:S02]  /*0e50*/  ISETP.GT.U32.AND P5, PT, R6, R188, PT ;  /* 0x000000bc0600720c */ /* 0x000fc40003fa4070 */
[----:B------:R-:W-:Y:S01]  /*0e60*/  ISETP.GE.AND P4, PT, R14, RZ, PT ;  /* 0x000000ff0e00720c */ /* 0x000fe20003f86270 */
[----:B------:R-:W-:Y:S01]  /*0e70*/  @!P6 IMAD.IADD R196, R196, 0x1, -R6 ;  /* 0x00000001c4c4e824 */ /* 0x000fe200078e0a06 */
[----:B------:R-:W-:Y:S01]  /*0e80*/  ISETP.GT.U32.AND P6, PT, R6, R194, PT ;  /* 0x000000c20600720c */ /* 0x000fe20003fc4070 */
[----:B------:R-:W-:Y:S02]  /*0e90*/  IMAD.MOV R200, RZ, RZ, -R3 ;  /* 0x000000ffffc87224 */ /* 0x000fe400078e0a03 */
[----:B------:R-:W-:-:S04]  /*0ea0*/  IMAD.HI.U32 R3, R4, R7, RZ ;  /* 0x0000000704037227 */ /* 0x000fc800078e00ff */
[----:B------:R-:W-:Y:S02]  /*0eb0*/  IMAD R200, R6, R200, R5 ;  /* 0x000000c806c87224 */ /* 0x000fe400078e0205 */
[----:B------:R-:W-:Y:S02]  /*0ec0*/  IMAD.MOV R3, RZ, RZ, -R3 ;  /* 0x000000ffff037224 */ /* 0x000fe400078e0a03 */
[--C-:B------:R-:W-:Y:S01]  /*0ed0*/  @!P3 IMAD.IADD R192, R192, 0x1, -R6.reuse ;  /* 0x00000001c0c0b824 */ /* 0x100fe200078e0a06 */
[C---:B------:R-:W-:Y:S01]  /*0ee0*/  ISETP.GT.U32.AND P3, PT, R6.reuse, R200, PT ;  /* 0x000000c80600720c */ /* 0x040fe20003f64070 */
[----:B------:R-:W-:Y:S02]  /*0ef0*/  IMAD R198, R6, R3, R7 ;  /* 0x0000000306c67224 */ /* 0x000fe400078e0207 */
[--C-:B------:R-:W-:Y:S02]  /*0f00*/  @!P6 IMAD.IADD R194, R194, 0x1, -R6.reuse ;  /* 0x00000001c2c2e824 */ /* 0x100fe400078e0a06 */
[----:B------:R-:W-:Y:S01]  /*0f10*/  @!P5 IMAD.IADD R188, R188, 0x1, -R6 ;  /* 0x00000001bcbcd824 */ /* 0x000fe200078e0a06 */
[----:B------:R-:W-:Y:S01]  /*0f20*/  ISETP.GT.U32.AND P6, PT, R6, R198, PT ;  /* 0x000000c60600720c */ /* 0x000fe20003fc4070 */
[----:B------:R-:W-:Y:S01]  /*0f30*/  VIADD R10, R2, 0xd ;  /* 0x0000000d020a7836 */ /* 0x000fe20000000000 */
[----:B------:R-:W-:Y:S01]  /*0f40*/  ISETP.GE.AND P5, PT, R12, RZ, PT ;  /* 0x000000ff0c00720c */ /* 0x000fe20003fa6270 */
[----:B------:R-:W-:Y:S01]  /*0f50*/  @!P0 IMAD.MOV R188, RZ, RZ, -R188 ;  /* 0x000000ffffbc8224 */ /* 0x000fe200078e0abc */
[----:B------:R-:W-:Y:S01]  /*0f60*/  ISETP.GT.U32.AND P0, PT, R6, R196, PT ;  /* 0x000000c40600720c */ /* 0x000fe20003f04070 */
[----:B------:R-:W-:Y:S01]  /*0f70*/  VIADD R11, R2, 0xe ;  /* 0x0000000e020b7836 */ /* 0x000fe20000000000 */
[----:B------:R-:W-:Y:S01]  /*0f80*/  IABS R5, R10 ;  /* 0x0000000a00057213 */ /* 0x000fe20000000000 */
[----:B------:R-:W-:Y:S01]  /*0f90*/  @!P3 IMAD.IADD R200, R200, 0x1, -R6 ;  /* 0x00000001c8c8b824 */ /* 0x000fe200078e0a06 */
[----:B------:R-:W-:Y:S01]  /*0fa0*/  ISETP.GE.AND P3, PT, R9, RZ, PT ;  /* 0x000000ff0900720c */ /* 0x000fe20003f66270 */
[----:B------:R-:W-:Y:S01]  /*0fb0*/  VIADD R12, R2, 0xf ;  /* 0x0000000f020c7836 */ /* 0x000fe20000000000 */
[----:B------:R-:W-:Y:S01]  /*0fc0*/  IABS R7, R11 ;  /* 0x0000000b00077213 */ /* 0x000fe20000000000 */
[----:B------:R-:W-:-:S04]  /*0fd0*/  IMAD.HI.U32 R3, R4, R5, RZ ;  /* 0x0000000504037227 */ /* 0x000fc800078e00ff */
[----:B------:R-:W-:Y:S01]  /*0fe0*/  @!P6 IMAD.IADD R198, R198, 0x1, -R6 ;  /* 0x00000001c6c6e824 */ /* 0x000fe200078e0a06 */
[----:B------:R-:W-:Y:S01]  /*0ff0*/  ISETP.GT.U32.AND P6, PT, R6, R200, PT ;  /* 0x000000c80600720c */ /* 0x000fe20003fc4070 */
[----:B------:R-:W-:Y:S02]  /*1000*/  IMAD.MOV R202, RZ, RZ, -R3 ;  /* 0x000000ffffca7224 */ /* 0x000fe400078e0a03 */
[----:B------:R-:W-:-:S04]  /*1010*/  IMAD.HI.U32 R3, R4, R7, RZ ;  /* 0x0000000704037227 */ /* 0x000fc800078e00ff */
[----:B------:R-:W-:Y:S01]  /*1020*/  @!P0 IMAD.IADD R196, R196, 0x1, -R6 ;  /* 0x00000001c4c48824 */ /* 0x000fe200078e0a06 */
[----:B------:R-:W-:Y:S01]  /*1030*/  ISETP.GE.AND P0, PT, R8, RZ, PT ;  /* 0x000000ff0800720c */ /* 0x000fe20003f06270 */
[C---:B------:R-:W-:Y:S01]  /*1040*/  IMAD R202, R6.reuse, R202, R5 ;  /* 0x000000ca06ca7224 */ /* 0x040fe200078e0205 */
[----:B------:R-:W-:Y:S01]  /*1050*/  IABS R8, R12 ;  /* 0x0000000c00087213 */ /* 0x000fe20000000000 */
[----:B------:R-:W-:Y:S02]  /*1060*/  IMAD.MOV R204, RZ, RZ, -R3 ;  /* 0x000000ffffcc7224 */ /* 0x000fe400078e0a03 */
[----:B------:R-:W-:Y:S01]  /*1070*/  @!P2 IMAD.MOV R190, RZ, RZ, -R190 ;  /* 0x000000ffffbea224 */ /* 0x000fe200078e0abe */
[C---:B------:R-:W-:Y:S01]  /*1080*/  ISETP.GT.U32.AND P2, PT, R6.reuse, R202, PT ;  /* 0x000000ca0600720c */ /* 0x040fe20003f44070 */
[----:B------:R-:W-:Y:S01]  /*1090*/  @!P1 IMAD.MOV R192, RZ, RZ, -R192 ;  /* 0x000000ffffc09224 */ /* 0x000fe200078e0ac0 */
[C---:B------:R-:W-:Y:S01]  /*10a0*/  ISETP.GT.U32.AND P1, PT, R6.reuse, R198, PT ;  /* 0x000000c60600720c */ /* 0x040fe20003f24070 */
[----:B------:R-:W-:-:S02]  /*10b0*/  IMAD R204, R6, R204, R7 ;  /* 0x000000cc06cc7224 */ /* 0x000fc400078e0207 */
[----:B------:R-:W-:Y:S02]  /*10c0*/  IMAD.MOV.U32 R5, RZ, RZ, R8 ;  /* 0x000000ffff057224 */ /* 0x000fe400078e0008 */
[----:B------:R-:W-:Y:S01]  /*10d0*/  @!P6 IMAD.IADD R200, R200, 0x1, -R6 ;  /* 0x00000001c8c8e824 */ /* 0x000fe200078e0a06 */
[----:B------:R-:W-:Y:S01]  /*10e0*/  ISETP.GT.U32.AND P6, PT, R6, R204, PT ;  /* 0x000000cc0600720c */ /* 0x000fe20003fc4070 */
[----:B------:R-:W-:-:S04]  /*10f0*/  IMAD.HI.U32 R3, R4, R5, RZ ;  /* 0x0000000504037227 */ /* 0x000fc800078e00ff */
[----:B------:R-:W-:Y:S02]  /*1100*/  VIADD R8, R2, 0x10 ;  /* 0x0000001002087836 */ /* 0x000fe40000000000 */
[----:B------:R-:W-:Y:S02]  /*1110*/  IMAD.MOV R3, RZ, RZ, -R3 ;  /* 0x000000ffff037224 */ /* 0x000fe400078e0a03 */
[--C-:B------:R-:W-:Y:S01]  /*1120*/  @!P1 IMAD.IADD R198, R198, 0x1, -R6.reuse ;  /* 0x00000001c6c69824 */ /* 0x100fe200078e0a06 */
[----:B------:R-:W-:Y:S01]  /*1130*/  IABS R7, R8 ;  /* 0x0000000800077213 */ /* 0x000fe20000000000 */
[----:B------:R-:W-:Y:S01]  /*1140*/  @!P2 IMAD.IADD R202, R202, 0x1, -R6 ;  /* 0x00000001cacaa824 */ /* 0x000fe200078e0a06 */
[----:B------:R-:W-:Y:S01]  /*1150*/  ISETP.GE.AND P2, PT, R8, RZ, PT ;  /* 0x000000ff0800720c */ /* 0x000fe20003f46270 */
[----:B------:R-:W-:Y:S01]  /*1160*/  IMAD R206, R6, R3, R5 ;  /* 0x0000000306ce7224 */ /* 0x000fe200078e0205 */
[----:B------:R-:W-:Y:S01]  /*1170*/  ISETP.GE.AND P1, PT, R12, RZ, PT ;  /* 0x000000ff0c00720c */ /* 0x000fe20003f26270 */
[----:B------:R-:W-:-:S02]  /*1180*/  IMAD.MOV.U32 R5, RZ, RZ, R7 ;  /* 0x000000ffff057224 */ /* 0x000fc400078e0007 */
[----:B------:R-:W-:Y:S01]  /*1190*/  @!P6 IMAD.IADD R204, R204, 0x1, -R6 ;  /* 0x00000001cccce824 */ /* 0x000fe200078e0a06 */
[C---:B------:R-:W-:Y:S01]  /*11a0*/  ISETP.GT.U32.AND P6, PT, R6.reuse, R202, PT ;  /* 0x000000ca0600720c */ /* 0x040fe20003fc4070 */
[----:B------:R-:W-:Y:S01]  /*11b0*/  @!P3 IMAD.MOV R198, RZ, RZ, -R198 ;  /* 0x000000ffffc6b224 */ /* 0x000fe200078e0ac6 */
[----:B------:R-:W-:Y:S01]  /*11c0*/  ISETP.GT.U32.AND P3, PT, R6, R206, PT ;  /* 0x000000ce0600720c */ /* 0x000fe20003f64070 */
[----:B------:R-:W-:-:S04]  /*11d0*/  IMAD.HI.U32 R3, R4, R5, RZ ;  /* 0x0000000504037227 */ /* 0x000fc800078e00ff */
[----:B------:R-:W-:Y:S01]  /*11e0*/  @!P5 IMAD.MOV R194, RZ, RZ, -R194 ;  /* 0x000000ffffc2d224 */ /* 0x000fe200078e0ac2 */
[----:B------:R-:W-:Y:S01]  /*11f0*/  ISETP.GE.AND P5, PT, R10, RZ, PT ;  /* 0x000000ff0a00720c */ /* 0x000fe20003fa6270 */
[C---:B------:R-:W-:Y:S02]  /*1200*/  VIADD R8, R2.reuse, 0x11 ;  /* 0x0000001102087836 */ /* 0x040fe40000000000 */
[----:B------:R-:W-:Y:S02]  /*1210*/  IMAD.MOV R3, RZ, RZ, -R3 ;  /* 0x000000ffff037224 */ /* 0x000fe400078e0a03 */
[----:B------:R-:W-:Y:S01]  /*1220*/  VIADD R10, R2, 0x12 ;  /* 0x00000012020a7836 */ /* 0x000fe20000000000 */
[----:B------:R-:W-:Y:S01]  /*1230*/  IABS R7, R8 ;  /* 0x0000000800077213 */ /* 0x000fe20000000000 */
[----:B------:R-:W-:Y:S01]  /*1240*/  @!P0 IMAD.MOV R200, RZ, RZ, -R200 ;  /* 0x000000ffffc88224 */ /* 0x000fe200078e0ac8 */
[C---:B------:R-:W-:Y:S01]  /*1250*/  ISETP.GT.U32.AND P0, PT, R6.reuse, R204, PT ;  /* 0x000000cc0600720c */ /* 0x040fe20003f04070 */
[----:B------:R-:W-:Y:S01]  /*1260*/  IMAD R208, R6, R3, R5 ;  /* 0x0000000306d07224 */ /* 0x000fe200078e0205 */
[----:B------:R-:W-:Y:S01]  /*1270*/  IABS R9, R10 ;  /* 0x0000000a00097213 */ /* 0x000fe20000000000 */
[----:B------:R-:W-:Y:S01]  /*1280*/  @!P4 IMAD.MOV R196, RZ, RZ, -R196 ;  /* 0x000000ffffc4c224 */ /* 0x000fe200078e0ac4 */
[----:B------:R-:W-:Y:S01]  /*1290*/  ISETP.GE.AND P4, PT, R11, RZ, PT ;  /* 0x000000ff0b00720c */ /* 0x000fe20003f86270 */
[--C-:B------:R-:W-:Y:S01]  /*12a0*/  @!P6 IMAD.IADD R202, R202, 0x1, -R6.reuse ;  /* 0x00000001cacae824 */ /* 0x100fe200078e0a06 */
[----:B------:R-:W-:Y:S01]  /*12b0*/  ISETP.GT.U32.AND P6, PT, R6, R208, PT ;  /* 0x000000d00600720c */ /* 0x000fe20003fc4070 */
[----:B------:R-:W-:Y:S01]  /*12c0*/  @!P3 IMAD.IADD R206, R206, 0x1, -R6 ;  /* 0x00000001ceceb824 */ /* 0x000fe200078e0a06 */
[----:B------:R-:W-:Y:S01]  /*12d0*/  ISETP.GE.AND P3, PT, R10, RZ, PT ;  /* 0x000000ff0a00720c */ /* 0x000fe20003f66270 */
[----:B------:R-:W-:-:S04]  /*12e0*/  IMAD.HI.U32 R3, R4, R7, RZ ;  /* 0x0000000704037227 */ /* 0x000fc800078e00ff */
[----:B------:R-:W-:Y:S01]  /*12f0*/  @!P5 IMAD.MOV R202, RZ, RZ, -R202 ;  /* 0x000000ffffcad224 */ /* 0x000fe200078e0aca */
[----:B------:R-:W-:Y:S01]  /*1300*/  ISETP.GT.U32.AND P5, PT, R6, R206, PT ;  /* 0x000000ce0600720c */ /* 0x000fe20003fa4070 */
[----:B------:R-:W-:-:S04]  /*1310*/  IMAD.HI.U32 R5, R4, R9, RZ ;  /* 0x0000000904057227 */ /* 0x000fc800078e00ff */
[----:B------:R-:W-:Y:S02]  /*1320*/  IMAD.MOV R216, RZ, RZ, -R3 ;  /* 0x000000ffffd87224 */ /* 0x000fe400078e0a03 */
[----:B------:R-:W-:Y:S02]  /*1330*/  VIADD R12, R2, 0x13 ;  /* 0x00000013020c7836 */ /* 0x000fe40000000000 */
[----:B------:R-:W-:Y:S01]  /*1340*/  @!P0 IMAD.IADD R204, R204, 0x1, -R6 ;  /* 0x00000001cccc8824 */ /* 0x000fe200078e0a06 */
[----:B------:R-:W-:Y:S01]  /*1350*/  ISETP.GE.AND P0, PT, R8, RZ, PT ;  /* 0x000000ff0800720c */ /* 0x000fe20003f06270 */
[----:B------:R-:W-:Y:S01]  /*1360*/  IMAD.MOV R5, RZ, RZ, -R5 ;  /* 0x000000ffff057224 */ /* 0x000fe200078e0a05 */
[----:B------:R-:W-:Y:S01]  /*1370*/  IABS R11, R12 ;  /* 0x0000000c000b7213 */ /* 0x000fe20000000000 */
[C---:B------:R-:W-:Y:S02]  /*1380*/  IMAD R216, R6.reuse, R216, R7 ;  /* 0x000000d806d87224 */ /* 0x040fe400078e0207 */
[----:B------:R-:W-:-:S02]  /*1390*/  IMAD R210, R6, R5, R9 ;  /* 0x0000000506d27224 */ /* 0x000fc400078e0209 */
[----:B------:R-:W-:Y:S02]  /*13a0*/  @!P6 IMAD.IADD R208, R208, 0x1, -R6 ;  /* 0x00000001d0d0e824 */ /* 0x000fe400078e0a06 */
[----:B------:R-:W-:Y:S01]  /*13b0*/  @!P4 IMAD.MOV R204, RZ, RZ, -R204 ;  /* 0x000000ffffccc224 */ /* 0x000fe200078e0acc */
[----:B------:R-:W-:Y:S01]  /*13c0*/  ISETP.GT.U32.AND P4, PT, R6, R216, PT ;  /* 0x000000d80600720c */ /* 0x000fe20003f84070 */
[----:B------:R-:W-:Y:S01]  /*13d0*/  @!P5 IMAD.IADD R206, R206, 0x1, -R6 ;  /* 0x00000001ceced824 */ /* 0x000fe200078e0a06 */
[----:B------:R-:W-:Y:S01]  /*13e0*/  ISETP.GT.U32.AND P6, PT, R6, R208, PT ;  /* 0x000000d00600720c */ /* 0x000fe20003fc4070 */
[----:B------:R-:W-:Y:S01]  /*13f0*/  IMAD.HI.U32 R3, R4, R11, RZ ;  /* 0x0000000b04037227 */ /* 0x000fe200078e00ff */
[----:B------:R-:W-:-:S03]  /*1400*/  ISETP.GT.U32.AND P5, PT, R6, R210, PT ;  /* 0x000000d20600720c */ /* 0x000fc60003fa4070 */
[----:B------:R-:W-:Y:S02]  /*1410*/  IMAD.MOV R3, RZ, RZ, -R3 ;  /* 0x000000ffff037224 */ /* 0x000fe400078e0a03 */
[----:B------:R-:W-:Y:S02]  /*1420*/  VIADD R8, R2, 0x14 ;  /* 0x0000001402087836 */ /* 0x000fe40000000000 */
[----:B------:R-:W-:Y:S02]  /*1430*/  IMAD R218, R6, R3, R11 ;  /* 0x0000000306da7224 */ /* 0x000fe400078e020b */
[--C-:B------:R-:W-:Y:S01]  /*1440*/  @!P4 IMAD.IADD R216, R216, 0x1, -R6.reuse ;  /* 0x00000001d8d8c824 */ /* 0x100fe200078e0a06 */
[----:B------:R-:W-:Y:S01]  /*1450*/  IABS R7, R8 ;  /* 0x0000000800077213 */ /* 0x000fe20000000000 */
[--C-:B------:R-:W-:Y:S01]  /*1460*/  @!P6 IMAD.IADD R208, R208, 0x1, -R6.reuse ;  /* 0x00000001d0d0e824 */ /* 0x100fe200078e0a06 */
[----:B------:R-:W-:Y:S01]  /*1470*/  ISETP.GT.U32.AND P6, PT, R6, R218, PT ;  /* 0x000000da0600720c */ /* 0x000fe20003fc4070 */
[----:B------:R-:W-:Y:S01]  /*1480*/  @!P5 IMAD.IADD R210, R210, 0x1, -R6 ;  /* 0x00000001d2d2d824 */ /* 0x000fe200078e0a06 */
[----:B------:R-:W-:Y:S01]  /*1490*/  ISETP.GT.U32.AND P5, PT, R6, R216, PT ;  /* 0x000000d80600720c */ /* 0x000fe20003fa4070 */
[----:B------:R-:W-:Y:S01]  /*14a0*/  VIADD R10, R2, 0x15 ;  /* 0x00000015020a7836 */ /* 0x000fe20000000000 */
[----:B------:R-:W-:Y:S01]  /*14b0*/  ISETP.GE.AND P4, PT, R12, RZ, PT ;  /* 0x000000ff0c00720c */ /* 0x000fe20003f86270 */
[----:B------:R-:W-:-:S03]  /*14c0*/  IMAD.HI.U32 R3, R4, R7, RZ ;  /* 0x0000000704037227 */ /* 0x000fc600078e00ff */
[----:B------:R-:W-:Y:S01]  /*14d0*/  IABS R9, R10 ;  /* 0x0000000a00097213 */ /* 0x000fe20000000000 */
[----:B------:R-:W-:Y:S02]  /*14e0*/  IMAD.MOV R3, RZ, RZ, -R3 ;  /* 0x000000ffff037224 */ /* 0x000fe400078e0a03 */
[----:B------:R-:W-:Y:S02]  /*14f0*/  VIADD R15, R2, 0x17 ;  /* 0x00000017020f7836 */ /* 0x000fe40000000000 */
[----:B------:R-:W-:Y:S02]  /*1500*/  IMAD R220, R6, R3, R7 ;  /* 0x0000000306dc7224 */ /* 0x000fe400078e0207 */
[----:B------:R-:W-:Y:S01]  /*1510*/  IMAD.HI.U32 R5, R4, R9, RZ ;  /* 0x0000000904057227 */ /* 0x000fe200078e00ff */
[----:B------:R-:W-:-:S03]  /*1520*/  IABS R13, R15 ;  /* 0x0000000f000d7213 */ /* 0x000fc60000000000 */
[--C-:B------:R-:W-:Y:S01]  /*1530*/  @!P6 IMAD.IADD R218, R218, 0x1, -R6.reuse ;  /* 0x00000001dadae824 */ /* 0x100fe200078e0a06 */
[----:B------:R-:W-:Y:S01]  /*1540*/  ISETP.GT.U32.AND P6, PT, R6, R210, PT ;  /* 0x000000d20600720c */ /* 0x000fe20003fc4070 */
[----:B------:R-:W-:Y:S01]  /*1550*/  @!P5 IMAD.IADD R216, R216, 0x1, -R6 ;  /* 0x00000001d8d8d824 */ /* 0x000fe200078e0a06 */
[----:B------:R-:W-:Y:S01]  /*1560*/  ISETP.GT.U32.AND P5, PT, R6, R220, PT ;  /* 0x000000dc0600720c */ /* 0x000fe20003fa4070 */
[----:B------:R-:W-:Y:S02]  /*1570*/  IMAD.MOV R5, RZ, RZ, -R5 ;  /* 0x000000ffff057224 */ /* 0x000fe400078e0a05 */
[----:B------:R-:W-:Y:S02]  /*1580*/  VIADD R14, R2, 0x16 ;  /* 0x00000016020e7836 */ /* 0x000fe40000000000 */
[----:B------:R-:W-:Y:S02]  /*1590*/  IMAD R222, R6, R5, R9 ;  /* 0x0000000506de7224 */ /* 0x000fe400078e0209 */
[----:B------:R-:W-:Y:S01]  /*15a0*/  IMAD.HI.U32 R5, R4, R13, RZ ;  /* 0x0000000d04057227 */ /* 0x000fe200078e00ff */
[----:B------:R-:W-:-:S03]  /*15b0*/  IABS R11, R14 ;  /* 0x0000000e000b7213 */ /* 0x000fc60000000000 */
[----:B------:R-:W-:Y:S02]  /*15c0*/  IMAD.MOV R5, RZ, RZ, -R5 ;  /* 0x000000ffff057224 */ /* 0x000fe400078e0a05 */
[----:B------:R-:W-:Y:S01]  /*15d0*/  @!P2 IMAD.MOV R208, RZ, RZ, -R208 ;  /* 0x000000ffffd0a224 */ /* 0x000fe200078e0ad0 */
[----:B------:R-:W-:Y:S01]  /*15e0*/  ISETP.GE.AND P2, PT, R8, RZ, PT ;  /* 0x000000ff0800720c */ /* 0x000fe20003f46270 */
[--C-:B------:R-:W-:Y:S01]  /*15f0*/  @!P6 IMAD.IADD R210, R210, 0x1, -R6.reuse ;  /* 0x00000001d2d2e824 */ /* 0x100fe200078e0a06 */
[C---:B------:R-:W-:Y:S01]  /*1600*/  ISETP.GT.U32.AND P6, PT, R6.reuse, R222, PT ;  /* 0x000000de0600720c */ /* 0x040fe20003fc4070 */
[----:B------:R-:W-:Y:S02]  /*1610*/  IMAD R224, R6, R5, R13 ;  /* 0x0000000506e07224 */ /* 0x000fe400078e020d */
[----:B------:R-:W-:Y:S02]  /*1620*/  @!P5 IMAD.IADD R220, R220, 0x1, -R6 ;  /* 0x00000001dcdcd824 */ /* 0x000fe400078e0a06 */
[----:B------:R-:W-:-:S02]  /*1630*/  VIADD R8, R2, 0x18 ;  /* 0x0000001802087836 */ /* 0x000fc40000000000 */
[----:B------:R-:W-:Y:S01]  /*1640*/  @!P0 IMAD.MOV R216, RZ, RZ, -R216 ;  /* 0x000000ffffd88224 */ /* 0x000fe200078e0ad8 */
[C---:B------:R-:W-:Y:S01]  /*1650*/  ISETP.GT.U32.AND P0, PT, R6.reuse, R220, PT ;  /* 0x000000dc0600720c */ /* 0x040fe20003f04070 */
[----:B------:R-:W-:Y:S01]  /*1660*/  @!P3 IMAD.MOV R210, RZ, RZ, -R210 ;  /* 0x000000ffffd2b224 */ /* 0x000fe200078e0ad2 */
[----:B------:R-:W-:Y:S01]  /*1670*/  ISETP.GT.U32.AND P3, PT, R6, R224, PT ;  /* 0x000000e00600720c */ /* 0x000fe20003f64070 */
[----:B------:R-:W-:Y:S01]  /*1680*/  IMAD.HI.U32 R3, R4, R11, RZ ;  /* 0x0000000b04037227 */ /* 0x000fe200078e00ff */
[----:B------:R-:W-:-:S03]  /*1690*/  IABS R7, R8 ;  /* 0x0000000800077213 */ /* 0x000fc60000000000 */
[----:B------:R-:W-:Y:S02]  /*16a0*/  IMAD.MOV R3, RZ, RZ, -R3 ;  /* 0x000000ffff037224 */ /* 0x000fe400078e0a03 */
[----:B------:R-:W-:Y:S02]  /*16b0*/  IMAD.MOV.U32 R5, RZ, RZ, R7 ;  /* 0x000000ffff057224 */ /* 0x000fe400078e0007 */
[----:B------:R-:W-:Y:S02]  /*16c0*/  IMAD R226, R6, R3, R11 ;  /* 0x0000000306e27224 */ /* 0x000fe400078e020b */
[----:B------:R-:W-:Y:S02]  /*16d0*/  VIADD R9, R2, 0x19 ;  /* 0x0000001902097836 */ /* 0x000fe40000000000 */
[----:B------:R-:W-:Y:S01]  /*16e0*/  @!P6 IMAD.IADD R222, R222, 0x1, -R6 ;  /* 0x00000001dedee824 */ /* 0x000fe200078e0a06 */
[----:B------:R-:W-:Y:S01]  /*16f0*/  ISETP.GT.U32.AND P5, PT, R6, R226, PT ;  /* 0x000000e20600720c */ /* 0x000fe20003fa4070 */
[----:B------:R-:W-:Y:S01]  /*1700*/  IMAD.HI.U32 R3, R4, R5, RZ ;  /* 0x0000000504037227 */ /* 0x000fe200078e00ff */
[----:B------:R-:W-:-:S02]  /*1710*/  IABS R7, R9 ;  /* 0x0000000900077213 */ /* 0x000fc40000000000 */
[----:B------:R-:W-:Y:S01]  /*1720*/  ISETP.GT.U32.AND P6, PT, R6, R222, PT ;  /* 0x000000de0600720c */ /* 0x000fe20003fc4070 */
[--C-:B------:R-:W-:Y:S01]  /*1730*/  @!P0 IMAD.IADD R220, R220, 0x1, -R6.reuse ;  /* 0x00000001dcdc8824 */ /* 0x100fe200078e0a06 */
[----:B------:R-:W-:Y:S01]  /*1740*/  ISETP.GE.AND P0, PT, R15, RZ, PT ;  /* 0x000000ff0f00720c */ /* 0x000fe20003f06270 */
[----:B------:R-:W-:Y:S01]  /*1750*/  @!P3 IMAD.IADD R224, R224, 0x1, -R6 ;  /* 0x00000001e0e0b824 */ /* 0x000fe200078e0a06 */
[----:B------:R-:W-:Y:S01]  /*1760*/  ISETP.GE.AND P3, PT, R8, RZ, PT ;  /* 0x000000ff0800720c */ /* 0x000fe20003f66270 */
[----:B------:R-:W-:Y:S02]  /*1770*/  IMAD.MOV R3, RZ, RZ, -R3 ;  /* 0x000000ffff037224 */ /* 0x000fe400078e0a03 */
[----:B------:R-:W-:Y:S01]  /*1780*/  @!P2 IMAD.MOV R220, RZ, RZ, -R220 ;  /* 0x000000ffffdca224 */ /* 0x000fe200078e0adc */
[C---:B------:R-:W-:Y:S01]  /*1790*/  ISETP.GT.U32.AND P2, PT, R6.reuse, R224, PT ;  /* 0x000000e00600720c */ /* 0x040fe20003f44070 */
[----:B------:R-:W-:Y:S02]  /*17a0*/  IMAD R228, R6, R3, R5 ;  /* 0x0000000306e47224 */ /* 0x000fe400078e0205 */
[----:B------:R-:W-:-:S04]  /*17b0*/  IMAD.HI.U32 R3, R4, R7, RZ ;  /* 0x0000000704037227 */ /* 0x000fc800078e00ff */
[----:B------:R-:W-:Y:S01]  /*17c0*/  @!P1 IMAD.MOV R206, RZ, RZ, -R206 ;  /* 0x000000ffffce9224 */ /* 0x000fe200078e0ace */
[----:B------:R-:W-:Y:S01]  /*17d0*/  ISETP.GT.U32.AND P1, PT, R6, R218, PT ;  /* 0x000000da0600720c */ /* 0x000fe20003f24070 */
[----:B------:R-:W-:Y:S02]  /*17e0*/  IMAD.MOV R3, RZ, RZ, -R3 ;  /* 0x000000ffff037224 */ /* 0x000fe400078e0a03 */
[--C-:B------:R-:W-:Y:S01]  /*17f0*/  @!P6 IMAD.IADD R222, R222, 0x1, -R6.reuse ;  /* 0x00000001dedee824 */ /* 0x100fe200078e0a06 */
[C---:B------:R-:W-:Y:S01]  /*1800*/  ISETP.GT.U32.AND P6, PT, R6.reuse, R228, PT ;  /* 0x000000e40600720c */ /* 0x040fe20003fc4070 */
[----:B------:R-:W-:Y:S02]  /*1810*/  IMAD R230, R6, R3, R7 ;  /* 0x0000000306e67224 */ /* 0x000fe400078e0207 */
[--C-:B------:R-:W-:Y:S02]  /*1820*/  @!P5 IMAD.IADD R226, R226, 0x1, -R6.reuse ;  /* 0x00000001e2e2d824 */ /* 0x100fe400078e0a06 */
[--C-:B------:R-:W-:Y:S01]  /*1830*/  @!P2 IMAD.IADD R224, R224, 0x1, -R6.reuse ;  /* 0x00000001e0e0a824 */ /* 0x100fe200078e0a06 */
[----:B------:R-:W-:Y:S01]  /*1840*/  ISETP.GT.U32.AND P2, PT, R6, R230, PT ;  /* 0x000000e60600720c */ /* 0x000fe20003f44070 */
[----:B------:R-:W-:Y:S01]  /*1850*/  VIADD R3, R2, 0x1a ;  /* 0x0000001a02037836 */ /* 0x000fe20000000000 */
[----:B------:R-:W-:Y:S01]  /*1860*/  ISETP.GT.U32.AND P5, PT, R6, R226, PT ;  /* 0x000000e20600720c */ /* 0x000fe20003fa4070 */
[----:B------:R-:W-:Y:S01]  /*1870*/  @!P1 IMAD.IADD R218, R218, 0x1, -R6 ;  /* 0x00000001dada9824 */ /* 0x000fe200078e0a06 */
[----:B------:R-:W-:Y:S01]  /*1880*/  ISETP.GE.AND P1, PT, R10, RZ, PT ;  /* 0x000000ff0a00720c */ /* 0x000fe20003f26270 */
[----:B------:R-:W-:Y:S01]  /*1890*/  VIADD R8, R2, 0x1c ;  /* 0x0000001c02087836 */ /* 0x000fe20000000000 */
[----:B------:R-:W-:Y:S01]  /*18a0*/  IABS R7, R3 ;  /* 0x0000000300077213 */ /* 0x000fe20000000000 */
[----:B------:R-:W-:Y:S01]  /*18b0*/  @!P4 IMAD.MOV R218, RZ, RZ, -R218 ;  /* 0x000000ffffdac224 */ /* 0x000fe200078e0ada */
[----:B------:R-:W-:Y:S01]  /*18c0*/  ISETP.GE.AND P4, PT, R14, RZ, PT ;  /* 0x000000ff0e00720c */ /* 0x000fe20003f86270 */
[----:B------:R-:W-:Y:S01]  /*18d0*/  @!P6 IMAD.IADD R228, R228, 0x1, -R6 ;  /* 0x00000001e4e4e824 */ /* 0x000fe200078e0a06 */
[----:B------:R-:W-:Y:S01]  /*18e0*/  IABS R11, R8 ;  /* 0x00000008000b7213 */ /* 0x000fe20000000000 */
[----:B------:R-:W-:-:S02]  /*18f0*/  VIADD R5, R2, 0x1b ;  /* 0x0000001b02057836 */ /* 0x000fc40000000000 */
[--C-:B------:R-:W-:Y:S01]  /*1900*/  @!P2 IMAD.IADD R230, R230, 0x1, -R6.reuse ;  /* 0x00000001e6e6a824 */ /* 0x100fe200078e0a06 */
[----:B------:R-:W-:Y:S01]  /*1910*/  ISETP.GT.U32.AND P6, PT, R6, R228, PT ;  /* 0x000000e40600720c */ /* 0x000fe20003fc4070 */
[----:B------:R-:W-:Y:S01]  /*1920*/  @!P5 IMAD.IADD R226, R226, 0x1, -R6 ;  /* 0x00000001e2e2d824 */ /* 0x000fe200078e0a06 */
[----:B------:R-:W-:Y:S01]  /*1930*/  ISETP.GE.AND P5, PT, R9, RZ, PT ;  /* 0x000000ff0900720c */ /* 0x000fe20003fa6270 */
[----:B------:R-:W-:Y:S01]  /*1940*/  @!P1 IMAD.MOV R222, RZ, RZ, -R222 ;  /* 0x000000ffffde9224 */ /* 0x000fe200078e0ade */
[----:B------:R-:W-:Y:S01]  /*1950*/  ISETP.GE.AND P1, PT, R3, RZ, PT ;  /* 0x000000ff0300720c */ /* 0x000fe20003f26270 */
[----:B------:R-:W-:Y:S01]  /*1960*/  IMAD.HI.U32 R3, R4, R7, RZ ;  /* 0x0000000704037227 */ /* 0x000fe200078e00ff */
[----:B------:R-:W-:Y:S02]  /*1970*/  ISETP.GT.U32.AND P2, PT, R6, R230, PT ;  /* 0x000000e60600720c */ /* 0x000fe40003f44070 */
[----:B------:R-:W-:Y:S01]  /*1980*/  IABS R9, R5 ;  /* 0x0000000500097213 */ /* 0x000fe20000000000 */
[----:B------:R-:W-:Y:S01]  /*1990*/  @!P4 IMAD.MOV R226, RZ, RZ, -R226 ;  /* 0x000000ffffe2c224 */ /* 0x000fe200078e0ae2 */
[----:B------:R-:W-:Y:S01]  /*19a0*/  ISETP.GE.AND P4, PT, R5, RZ, PT ;  /* 0x000000ff0500720c */ /* 0x000fe20003f86270 */
[----:B------:R-:W-:-:S02]  /*19b0*/  IMAD.MOV R232, RZ, RZ, -R3 ;  /* 0x000000ffffe87224 */ /* 0x000fc400078e0a03 */
[----:B------:R-:W-:-:S04]  /*19c0*/  IMAD.HI.U32 R5, R4, R11, RZ ;  /* 0x0000000b04057227 */ /* 0x000fc800078e00ff */
[----:B------:R-:W-:Y:S02]  /*19d0*/  @!P6 IMAD.IADD R228, R228, 0x1, -R6 ;  /* 0x00000001e4e4e824 */ /* 0x000fe400078e0a06 */
[C---:B------:R-:W-:Y:S02]  /*19e0*/  IMAD R232, R6.reuse, R232, R7 ;  /* 0x000000e806e87224 */ /* 0x040fe400078e0207 */
[----:B------:R-:W-:Y:S02]  /*19f0*/  IMAD.MOV R5, RZ, RZ, -R5 ;  /* 0x000000ffff057224 */ /* 0x000fe400078e0a05 */
[----:B------:R-:W-:Y:S01]  /*1a00*/  @!P3 IMAD.MOV R228, RZ, RZ, -R228 ;  /* 0x000000ffffe4b224 */ /* 0x000fe200078e0ae4 */
[----:B------:R-:W-:Y:S01]  /*1a10*/  ISETP.GT.U32.AND P3, PT, R6, R232, PT ;  /* 0x000000e80600720c */ /* 0x000fe20003f64070 */
[----:B------:R-:W-:Y:S02]  /*1a20*/  @!P2 IMAD.IADD R230, R230, 0x1, -R6 ;  /* 0x00000001e6e6a824 */ /* 0x000fe400078e0a06 */
[----:B------:R-:W-:-:S02]  /*1a30*/  IMAD R234, R6, R5, R11 ;  /* 0x0000000506ea7224 */ /* 0x000fc400078e020b */
[----:B------:R-:W-:Y:S02]  /*1a40*/  @!P5 IMAD.MOV R230, RZ, RZ, -R230 ;  /* 0x000000ffffe6d224 */ /* 0x000fe400078e0ae6 */
[----:B------:R-:W-:Y:S01]  /*1a50*/  IMAD.HI.U32 R3, R4, R9, RZ ;  /* 0x0000000904037227 */ /* 0x000fe200078e00ff */
[----:B------:R-:W-:-:S03]  /*1a60*/  ISETP.GT.U32.AND P5, PT, R6, R234, PT ;  /* 0x000000ea0600720c */ /* 0x000fc60003fa4070 */
[C---:B------:R-:W-:Y:S02]  /*1a70*/  VIADD R10, R2.reuse, 0x1d ;  /* 0x0000001d020a7836 */ /* 0x040fe40000000000 */
[----:B------:R-:W-:Y:S02]  /*1a80*/  IMAD.MOV R236, RZ, RZ, -R3 ;  /* 0x000000ffffec7224 */ /* 0x000fe400078e0a03 */
[----:B------:R-:W-:Y:S01]  /*1a90*/  VIADD R11, R2, 0x1f ;  /* 0x0000001f020b7836 */ /* 0x000fe20000000000 */
[----:B------:R-:W-:Y:S01]  /*1aa0*/  IABS R13, R10 ;  /* 0x0000000a000d7213 */ /* 0x000fe20000000000 */
[----:B------:R-:W-:Y:S01]  /*1ab0*/  IMAD R236, R6, R236, R9 ;  /* 0x000000ec06ec7224 */ /* 0x000fe200078e0209 */
[----:B------:R-:W-:Y:S01]  /*1ac0*/  ISETP.GE.AND P6, PT, R10, RZ, PT ;  /* 0x000000ff0a00720c */ /* 0x000fe20003fc6270 */
[--C-:B------:R-:W-:Y:S01]  /*1ad0*/  @!P3 IMAD.IADD R232, R232, 0x1, -R6.reuse ;  /* 0x00000001e8e8b824 */ /* 0x100fe200078e0a06 */
[----:B------:R-:W-:Y:S01]  /*1ae0*/  IABS R9, R11 ;  /* 0x0000000b00097213 */ /* 0x000fe20000000000 */
[----:B------:R-:W-:Y:S01]  /*1af0*/  @!P5 IMAD.IADD R234, R234, 0x1, -R6 ;  /* 0x00000001eaead824 */ /* 0x000fe200078e0a06 */
[----:B------:R-:W-:Y:S01]  /*1b00*/  ISETP.GT.U32.AND P2, PT, R6, R236, PT ;  /* 0x000000ec0600720c */ /* 0x000fe20003f44070 */
[----:B------:R-:W-:Y:S01]  /*1b10*/  IMAD.HI.U32 R3, R4, R13, RZ ;  /* 0x0000000d04037227 */ /* 0x000fe200078e00ff */
[----:B------:R-:W-:-:S02]  /*1b20*/  ISETP.GT.U32.AND P3, PT, R6, R232, PT ;  /* 0x000000e80600720c */ /* 0x000fc40003f64070 */
[----:B------:R-:W-:Y:S01]  /*1b30*/  ISETP.GT.U32.AND P5, PT, R6, R234, PT ;  /* 0x000000ea0600720c */ /* 0x000fe20003fa4070 */
[----:B------:R-:W-:Y:S02]  /*1b40*/  IMAD.MOV R3, RZ, RZ, -R3 ;  /* 0x000000ffff037224 */ /* 0x000fe400078e0a03 */
[----:B------:R-:W-:Y:S02]  /*1b50*/  VIADD R10, R2, 0x1e ;  /* 0x0000001e020a7836 */ /* 0x000fe40000000000 */
[----:B------:R-:W-:-:S03]  /*1b60*/  IMAD.HI.U32 R5, R4, R9, RZ ;  /* 0x0000000904057227 */ /* 0x000fc600078e00ff */
[----:B------:R-:W-:Y:S01]  /*1b70*/  IABS R7, R10 ;  /* 0x0000000a00077213 */ /* 0x000fe20000000000 */
[----:B------:R-:W-:Y:S02]  /*1b80*/  IMAD R238, R6, R3, R13 ;  /* 0x0000000306ee7224 */ /* 0x000fe400078e020d */
[----:B------:R-:W-:Y:S02]  /*1b90*/  IMAD.MOV R5, RZ, RZ, -R5 ;  /* 0x000000ffff057224 */ /* 0x000fe400078e0a05 */
[--C-:B------:R-:W-:Y:S02]  /*1ba0*/  @!P2 IMAD.IADD R236, R236, 0x1, -R6.reuse ;  /* 0x00000001ececa824 */ /* 0x100fe400078e0a06 */
[----:B------:R-:W-:Y:S01]  /*1bb0*/  @!P3 IMAD.IADD R232, R232, 0x1, -R6 ;  /* 0x00000001e8e8b824 */ /* 0x000fe200078e0a06 */
[C---:B------:R-:W-:Y:S01]  /*1bc0*/  ISETP.GT.U32.AND P3, PT, R6.reuse, R238, PT ;  /* 0x000000ee0600720c */ /* 0x040fe20003f64070 */
[C---:B------:R-:W-:Y:S01]  /*1bd0*/  IMAD R242, R6.reuse, R5, R9 ;  /* 0x0000000506f27224 */ /* 0x040fe200078e0209 */
[----:B------:R-:W-:Y:S01]  /*1be0*/  ISETP.GT.U32.AND P2, PT, R6, R236, PT ;  /* 0x000000ec0600720c */ /* 0x000fe20003f44070 */
[----:B------:R-:W-:-:S02]  /*1bf0*/  VIADD R12, R2, 0x20 ;  /* 0x00000020020c7836 */ /* 0x000fc40000000000 */
[----:B------:R-:W-:-:S04]  /*1c00*/  IMAD.HI.U32 R3, R4, R7, RZ ;  /* 0x0000000704037227 */ /* 0x000fc800078e00ff */
[----:B------:R-:W-:Y:S01]  /*1c10*/  @!P0 IMAD.MOV R224, RZ, RZ, -R224 ;  /* 0x000000ffffe08224 */ /* 0x000fe200078e0ae0 */
[----:B------:R-:W-:Y:S01]  /*1c20*/  ISETP.GE.AND P0, PT, R8, RZ, PT ;  /* 0x000000ff0800720c */ /* 0x000fe20003f06270 */
[----:B------:R-:W-:Y:S01]  /*1c30*/  @!P5 IMAD.IADD R234, R234, 0x1, -R6 ;  /* 0x00000001eaead824 */ /* 0x000fe200078e0a06 */
[----:B------:R-:W-:Y:S01]  /*1c40*/  ISETP.GT.U32.AND P5, PT, R6, R242, PT ;  /* 0x000000f20600720c */ /* 0x000fe20003fa4070 */
[----:B------:R-:W-:Y:S01]  /*1c50*/  IMAD.MOV R3, RZ, RZ, -R3 ;  /* 0x000000ffff037224 */ /* 0x000fe200078e0a03 */
[----:B------:R-:W-:Y:S01]  /*1c60*/  IABS R8, R12 ;  /* 0x0000000c00087213 */ /* 0x000fe20000000000 */
[----:B------:R-:W-:Y:S02]  /*1c70*/  VIADD R13, R2, 0x21 ;  /* 0x00000021020d7836 */ /* 0x000fe40000000000 */
[----:B------:R-:W-:Y:S02]  /*1c80*/  IMAD R240, R6, R3, R7 ;  /* 0x0000000306f07224 */ /* 0x000fe400078e0207 */
[----:B------:R-:W-:Y:S01]  /*1c90*/  IMAD.MOV.U32 R7, RZ, RZ, R8 ;  /* 0x000000ffff077224 */ /* 0x000fe200078e0008 */
[----:B------:R-:W-:Y:S01]  /*1ca0*/  IABS R45, R13 ;  /* 0x0000000d002d7213 */ /* 0x000fe20000000000 */
[----:B------:R-:W-:-:S02]  /*1cb0*/  VIADD R8, R2, 0x22 ;  /* 0x0000002202087836 */ /* 0x000fc40000000000 */
[----:B------:R-:W-:Y:S01]  /*1cc0*/  @!P3 IMAD.IADD R238, R238, 0x1, -R6 ;  /* 0x00000001eeeeb824 */ /* 0x000fe200078e0a06 */
[----:B------:R-:W-:Y:S01]  /*1cd0*/  ISETP.GE.AND P3, PT, R10, RZ, PT ;  /* 0x000000ff0a00720c */ /* 0x000fe20003f66270 */
[----:B------:R-:W-:Y:S01]  /*1ce0*/  IMAD.HI.U32 R3, R4, R7, RZ ;  /* 0x0000000704037227 */ /* 0x000fe200078e00ff */
[----:B------:R-:W-:-:S03]  /*1cf0*/  IABS R43, R8 ;  /* 0x00000008002b7213 */ /* 0x000fc60000000000 */
[----:B------:R-:W-:Y:S01]  /*1d00*/  @!P2 IMAD.IADD R236, R236, 0x1, -R6 ;  /* 0x00000001ececa824 */ /* 0x000fe200078e0a06 */
[C---:B------:R-:W-:Y:S01]  /*1d10*/  ISETP.GT.U32.AND P2, PT, R6.reuse, R240, PT ;  /* 0x000000f00600720c */ /* 0x040fe20003f44070 */
[----:B------:R-:W-:Y:S01]  /*1d20*/  @!P1 IMAD.MOV R232, RZ, RZ, -R232 ;  /* 0x000000ffffe89224 */ /* 0x000fe200078e0ae8 */
[----:B------:R-:W-:Y:S01]  /*1d30*/  ISETP.GT.U32.AND P1, PT, R6, R238, PT ;  /* 0x000000ee0600720c */ /* 0x000fe20003f24070 */
[----:B------:R-:W-:Y:S02]  /*1d40*/  @!P5 IMAD.IADD R242, R242, 0x1, -R6 ;  /* 0x00000001f2f2d824 */ /* 0x000fe400078e0a06 */
[----:B------:R-:W-:Y:S02]  /*1d50*/  IMAD.MOV R3, RZ, RZ, -R3 ;  /* 0x000000ffff037224 */ /* 0x000fe400078e0a03 */
[----:B------:R-:W-:Y:S01]  /*1d60*/  @!P4 IMAD.MOV R236, RZ, RZ, -R236 ;  /* 0x000000ffffecc224 */ /* 0x000fe200078e0aec */
[C---:B------:R-:W-:Y:S01]  /*1d70*/  ISETP.GT.U32.AND P4, PT, R6.reuse, R242, PT ;  /* 0x000000f20600720c */ /* 0x040fe20003f84070 */
[----:B------:R-:W-:-:S02]  /*1d80*/  IMAD R250, R6, R3, R7 ;  /* 0x0000000306fa7224 */ /* 0x000fc400078e0207 */
[----:B------:R-:W-:-:S04]  /*1d90*/  IMAD.HI.U32 R5, R4, R45, RZ ;  /* 0x0000002d04057227 */ /* 0x000fc800078e00ff */
[----:B------:R-:W-:-:S04]  /*1da0*/  IMAD.HI.U32 R3, R4, R43, RZ ;  /* 0x0000002b04037227 */ /* 0x000fc800078e00ff */
[----:B------:R-:W-:Y:S02]  /*1db0*/  IMAD.MOV R5, RZ, RZ, -R5 ;  /* 0x000000ffff057224 */ /* 0x000fe400078e0a05 */
[----:B------:R-:W-:Y:S02]  /*1dc0*/  IMAD.MOV R3, RZ, RZ, -R3 ;  /* 0x000000ffff037224 */ /* 0x000fe400078e0a03 */
[----:B------:R-:W-:Y:S02]  /*1dd0*/  IMAD R45, R6, R5, R45 ;  /* 0x00000005062d7224 */ /* 0x000fe400078e022d */
[----:B------:R-:W-:Y:S01]  /*1de0*/  @!P1 IMAD.IADD R238, R238, 0x1, -R6 ;  /* 0x00000001eeee9824 */ /* 0x000fe200078e0a06 */
[C---:B------:R-:W-:Y:S01]  /*1df0*/  ISETP.GT.U32.AND P1, PT, R6.reuse, R250, PT ;  /* 0x000000fa0600720c */ /* 0x040fe20003f24070 */
[C---:B------:R-:W-:Y:S02]  /*1e00*/  IMAD R43, R6.reuse, R3, R43 ;  /* 0x00000003062b7224 */ /* 0x040fe400078e022b */
[----:B------:R-:W-:Y:S01]  /*1e10*/  @!P6 IMAD.MOV R238, RZ, RZ, -R238 ;  /* 0x000000ffffeee224 */ /* 0x000fe200078e0aee */
[----:B------:R-:W-:Y:S01]  /*1e20*/  ISETP.GT.U32.AND P6, PT, R6, R45, PT ;  /* 0x0000002d0600720c */ /* 0x000fe20003fc4070 */
[--C-:B------:R-:W-:Y:S01]  /*1e30*/  @!P4 IMAD.IADD R242, R242, 0x1, -R6.reuse ;  /* 0x00000001f2f2c824 */ /* 0x100fe200078e0a06 */
[----:B------:R-:W-:Y:S01]  /*1e40*/  ISETP.GT.U32.AND P4, PT, R6, R43, PT ;  /* 0x0000002b0600720c */ /* 0x000fe20003f84070 */
[----:B------:R-:W-:Y:S01]  /*1e50*/  @!P2 IMAD.IADD R240, R240, 0x1, -R6 ;  /* 0x00000001f0f0a824 */ /* 0x000fe200078e0a06 */
[----:B------:R-:W-:Y:S01]  /*1e60*/  ISETP.GE.AND P2, PT, R11, RZ, PT ;  /* 0x000000ff0b00720c */ /* 0x000fe20003f46270 */
[----:B------:R-:W-:-:S02]  /*1e70*/  VIADD R7, R2, 0x23 ;  /* 0x0000002302077836 */ /* 0x000fc40000000000 */
[----:B------:R-:W-:Y:S01]  /*1e80*/  VIADD R9, R2, 0x24 ;  /* 0x0000002402097836 */ /* 0x000fe20000000000 */
[----:B------:R-:W-:Y:S01]  /*1e90*/  ISETP.GT.U32.AND P5, PT, R6, R240, PT ;  /* 0x000000f00600720c */ /* 0x000fe20003fa4070 */
[--C-:B------:R-:W-:Y:S01]  /*1ea0*/  @!P1 IMAD.IADD R250, R250, 0x1, -R6.reuse ;  /* 0x00000001fafa9824 */ /* 0x100fe200078e0a06 */
[----:B------:R-:W-:Y:S01]  /*1eb0*/  IABS R41, R7 ;  /* 0x0000000700297213 */ /* 0x000fe20000000000 */
[----:B------:R-:W-:Y:S01]  /*1ec0*/  VIADD R10, R2, 0x26 ;  /* 0x00000026020a7836 */ /* 0x000fe20000000000 */
[----:B------:R-:W-:Y:S01]  /*1ed0*/  IABS R39, R9 ;  /* 0x0000000900277213 */ /* 0x000fe20000000000 */
[--C-:B------:R-:W-:Y:S01]  /*1ee0*/  @!P6 IMAD.IADD R45, R45, 0x1, -R6.reuse ;  /* 0x000000012d2de824 */ /* 0x100fe200078e0a06 */
[----:B------:R-:W-:Y:S01]  /*1ef0*/  ISETP.GT.U32.AND P6, PT, R6, R250, PT ;  /* 0x000000fa0600720c */ /* 0x000fe20003fc4070 */
[----:B------:R-:W-:Y:S01]  /*1f00*/  @!P4 IMAD.IADD R43, R43, 0x1, -R6 ;  /* 0x000000012b2bc824 */ /* 0x000fe200078e0a06 */
[----:B------:R-:W-:Y:S01]  /*1f10*/  ISETP.GE.AND P1, PT, R8, RZ, PT ;  /* 0x000000ff0800720c */ /* 0x000fe20003f26270 */
[----:B------:R-:W-:Y:S01]  /*1f20*/  IMAD.HI.U32 R3, R4, R41, RZ ;  /* 0x0000002904037227 */ /* 0x000fe200078e00ff */
[----:B------:R-:W-:-:S02]  /*1f30*/  IABS R35, R10 ;  /* 0x0000000a00237213 */ /* 0x000fc40000000000 */
[----:B------:R-:W-:Y:S01]  /*1f40*/  ISETP.GT.U32.AND P4, PT, R6, R43, PT ;  /* 0x0000002b0600720c */ /* 0x000fe20003f84070 */
[----:B------:R-:W-:Y:S02]  /*1f50*/  IMAD.MOV R5, RZ, RZ, -R3 ;  /* 0x000000ffff057224 */ /* 0x000fe400078e0a03 */
[----:B------:R-:W-:-:S04]  /*1f60*/  IMAD.HI.U32 R3, R4, R39, RZ ;  /* 0x0000002704037227 */ /* 0x000fc800078e00ff */
[----:B------:R-:W-:Y:S01]  /*1f70*/  @!P5 IMAD.IADD R240, R240, 0x1, -R6 ;  /* 0x00000001f0f0d824 */ /* 0x000fe200078e0a06 */
[----:B------:R-:W-:Y:S01]  /*1f80*/  ISETP.GE.AND P5, PT, R13, RZ, PT ;  /* 0x000000ff0d00720c */ /* 0x000fe20003fa6270 */
[C---:B------:R-:W-:Y:S02]  /*1f90*/  IMAD R41, R6.reuse, R5, R41 ;  /* 0x0000000506297224 */ /* 0x040fe400078e0229 */
[----:B------:R-:W-:Y:S02]  /*1fa0*/  IMAD.MOV R3, RZ, RZ, -R3 ;  /* 0x000000ffff037224 */ /* 0x000fe400078e0a03 */
[----:B------:R-:W-:Y:S01]  /*1fb0*/  @!P3 IMAD.MOV R240, RZ, RZ, -R240 ;  /* 0x000000fffff0b224 */ /* 0x000fe200078e0af0 */
[----:B------:R-:W-:Y:S01]  /*1fc0*/  ISETP.GT.U32.AND P3, PT, R6, R45, PT ;  /* 0x0000002d0600720c */ /* 0x000fe20003f64070 */
[----:B------:R-:W-:Y:S01]  /*1fd0*/  @!P6 IMAD.IADD R250, R250, 0x1, -R6 ;  /* 0x00000001fafae824 */ /* 0x000fe200078e0a06 */
[C---:B------:R-:W-:Y:S01]  /*1fe0*/  ISETP.GT.U32.AND P6, PT, R6.reuse, R41, PT ;  /* 0x000000290600720c */ /* 0x040fe20003fc4070 */
[----:B------:R-:W-:-:S02]  /*1ff0*/  IMAD R39, R6, R3, R39 ;  /* 0x0000000306277224 */ /* 0x000fc400078e0227 */
[----:B------:R-:W-:Y:S02]  /*2000*/  @!P4 IMAD.IADD R43, R43, 0x1, -R6 ;  /* 0x000000012b2bc824 */ /* 0x000fe400078e0a06 */
[----:B------:R-:W-:Y:S01]  /*2010*/  VIADD R8, R2, 0x25 ;  /* 0x0000002502087836 */ /* 0x000fe20000000000 */
[----:B------:R-:W-:Y:S01]  /*2020*/  ISETP.GT.U32.AND P4, PT, R6, R39, PT ;  /* 0x000000270600720c */ /* 0x000fe20003f84070 */
[----:B------:R-:W-:Y:S01]  /*2030*/  @!P0 IMAD.MOV R234, RZ, RZ, -R234 ;  /* 0x000000ffffea8224 */ /* 0x000fe200078e0aea */
[----:B------:R-:W-:Y:S01]  /*2040*/  ISETP.GE.AND P0, PT, R12, RZ, PT ;  /* 0x000000ff0c00720c */ /* 0x000fe20003f06270 */
[----:B------:R-:W-:Y:S01]  /*2050*/  IMAD.HI.U32 R5, R4, R35, RZ ;  /* 0x0000002304057227 */ /* 0x000fe200078e00ff */
[----:B------:R-:W-:-:S03]  /*2060*/  IABS R37, R8 ;  /* 0x0000000800257213 */ /* 0x000fc60000000000 */
[--C-:B------:R-:W-:Y:S01]  /*2070*/  @!P3 IMAD.IADD R45, R45, 0x1, -R6.reuse ;  /* 0x000000012d2db824 */ /* 0x100fe200078e0a06 */
[----:B------:R-:W-:Y:S01]  /*2080*/  ISETP.GE.AND P3, PT, R7, RZ, PT ;  /* 0x000000ff0700720c */ /* 0x000fe20003f66270 */
[----:B------:R-:W-:Y:S02]  /*2090*/  VIADD R7, R2, 0x27 ;  /* 0x0000002702077836 */ /* 0x000fe40000000000 */
[----:B------:R-:W-:Y:S01]  /*20a0*/  @!P6 IMAD.IADD R41, R41, 0x1, -R6 ;  /* 0x000000012929e824 */ /* 0x000fe200078e0a06 */
[----:B------:R-:W-:Y:S01]  /*20b0*/  ISETP.GE.AND P6, PT, R9, RZ, PT ;  /* 0x000000ff0900720c */ /* 0x000fe20003fc6270 */
[----:B------:R-:W-:Y:S01]  /*20c0*/  IMAD.HI.U32 R3, R4, R37, RZ ;  /* 0x0000002504037227 */ /* 0x000fe200078e00ff */
[----:B------:R-:W-:-:S03]  /*20d0*/  IABS R33, R7 ;  /* 0x0000000700217213 */ /* 0x000fc60000000000 */
[----:B------:R-:W-:Y:S02]  /*20e0*/  IMAD.MOV R5, RZ, RZ, -R5 ;  /* 0x000000ffff057224 */ /* 0x000fe400078e0a05 */
[----:B------:R-:W-:Y:S02]  /*20f0*/  VIADD R9, R2, 0x28 ;  /* 0x0000002802097836 */ /* 0x000fe40000000000 */
[----:B------:R-:W-:Y:S01]  /*2100*/  @!P4 IMAD.IADD R39, R39, 0x1, -R6 ;  /* 0x000000012727c824 */ /* 0x000fe200078e0a06 */
[C---:B------:R-:W-:Y:S01]  /*2110*/  ISETP.GT.U32.AND P4, PT, R6.reuse, R41, PT ;  /* 0x000000290600720c */ /* 0x040fe20003f84070 */
[----:B------:R-:W-:Y:S01]  /*2120*/  IMAD.MOV R3, RZ, RZ, -R3 ;  /* 0x000000ffff037224 */ /* 0x000fe200078e0a03 */
[----:B------:R-:W-:Y:S01]  /*2130*/  IABS R31, R9 ;  /* 0x00000009001f7213 */ /* 0x000fe20000000000 */
[C---:B------:R-:W-:Y:S02]  /*2140*/  IMAD R35, R6.reuse, R5, R35 ;  /* 0x0000000506237224 */ /* 0x040fe400078e0223 */
[----:B------:R-:W-:Y:S01]  /*2150*/  @!P0 IMAD.MOV R250, RZ, RZ, -R250 ;  /* 0x000000fffffa8224 */ /* 0x000fe200078e0afa */
[C---:B------:R-:W-:Y:S01]  /*2160*/  ISETP.GT.U32.AND P0, PT, R6.reuse, R39, PT ;  /* 0x000000270600720c */ /* 0x040fe20003f04070 */
[----:B------:R-:W-:-:S02]  /*2170*/  IMAD R37, R6, R3, R37 ;  /* 0x0000000306257224 */ /* 0x000fc400078e0225 */
[----:B------:R-:W-:-:S04]  /*2180*/  IMAD.HI.U32 R3, R4, R33, RZ ;  /* 0x0000002104037227 */ /* 0x000fc800078e00ff */
[----:B------:R-:W-:Y:S01]  /*2190*/  @!P5 IMAD.MOV R45, RZ, RZ, -R45 ;  /* 0x000000ffff2dd224 */ /* 0x000fe200078e0a2d */
[----:B------:R-:W-:Y:S01]  /*21a0*/  ISETP.GT.U32.AND P5, PT, R6, R35, PT ;  /* 0x000000230600720c */ /* 0x000fe20003fa4070 */
[----:B------:R-:W-:-:S04]  /*21b0*/  IMAD.HI.U32 R5, R4, R31, RZ ;  /* 0x0000001f04057227 */ /* 0x000fc800078e00ff */
[----:B------:R-:W-:Y:S02]  /*21c0*/  IMAD.MOV R3, RZ, RZ, -R3 ;  /* 0x000000ffff037224 */ /* 0x000fe400078e0a03 */
[--C-:B------:R-:W-:Y:S01]  /*21d0*/  @!P4 IMAD.IADD R41, R41, 0x1, -R6.reuse ;  /* 0x000000012929c824 */ /* 0x100fe200078e0a06 */
[----:B------:R-:W-:Y:S01]  /*21e0*/  ISETP.GE.AND P4, PT, R10, RZ, PT ;  /* 0x000000ff0a00720c */ /* 0x000fe20003f86270 */
[----:B------:R-:W-:Y:S02]  /*21f0*/  IMAD.MOV R5, RZ, RZ, -R5 ;  /* 0x000000ffff057224 */ /* 0x000fe400078e0a05 */
[C---:B------:R-:W-:Y:S02]  /*2200*/  IMAD R33, R6.reuse, R3, R33 ;  /* 0x0000000306217224 */ /* 0x040fe400078e0221 */
[----:B------:R-:W-:Y:S01]  /*2210*/  @!P0 IMAD.IADD R39, R39, 0x1, -R6 ;  /* 0x0000000127278824 */ /* 0x000fe200078e0a06 */
[----:B------:R-:W-:Y:S01]  /*2220*/  ISETP.GE.AND P0, PT, R7, RZ, PT ;  /* 0x000000ff0700720c */ /* 0x000fe20003f06270 */
[----:B------:R-:W-:-:S02]  /*2230*/  IMAD R31, R6, R5, R31 ;  /* 0x00000005061f7224 */ /* 0x000fc400078e021f */
[----:B------:R-:W-:Y:S01]  /*2240*/  @!P3 IMAD.MOV R41, RZ, RZ, -R41 ;  /* 0x000000ffff29b224 */ /* 0x000fe200078e0a29 */
[C---:B------:R-:W-:Y:S01]  /*2250*/  ISETP.GT.U32.AND P3, PT, R6.reuse, R33, PT ;  /* 0x000000210600720c */ /* 0x040fe20003f64070 */
[----:B------:R-:W-:Y:S01]  /*2260*/  @!P2 IMAD.MOV R242, RZ, RZ, -R242 ;  /* 0x000000fffff2a224 */ /* 0x000fe200078e0af2 */
[C---:B------:R-:W-:Y:S01]  /*2270*/  ISETP.GT.U32.AND P2, PT, R6.reuse, R37, PT ;  /* 0x000000250600720c */ /* 0x040fe20003f44070 */
[----:B------:R-:W-:Y:S02]  /*2280*/  @!P5 IMAD.IADD R35, R35, 0x1, -R6 ;  /* 0x000000012323d824 */ /* 0x000fe400078e0a06 */
[----:B------:R-:W-:Y:S01]  /*2290*/  @!P6 IMAD.MOV R39, RZ, RZ, -R39 ;  /* 0x000000ffff27e224 */ /* 0x000fe200078e0a27 */
[----:B------:R-:W-:Y:S01]  /*22a0*/  ISETP.GT.U32.AND P6, PT, R6, R31, PT ;  /* 0x0000001f0600720c */ /* 0x000fe20003fc4070 */
[----:B------:R-:W-:Y:S01]  /*22b0*/  VIADD R5, R2, 0x29 ;  /* 0x0000002902057836 */ /* 0x000fe20000000000 */
[----:B------:R-:W-:Y:S01]  /*22c0*/  ISETP.GT.U32.AND P5, PT, R6, R35, PT ;  /* 0x000000230600720c */ /* 0x000fe20003fa4070 */
[----:B------:R-:W-:-:S02]  /*22d0*/  VIADD R7, R2, 0x2a ;  /* 0x0000002a02077836 */ /* 0x000fc40000000000 */
[----:B------:R-:W-:Y:S01]  /*22e0*/  @!P1 IMAD.MOV R43, RZ, RZ, -R43 ;  /* 0x000000ffff2b9224 */ /* 0x000fe200078e0a2b */
[----:B------:R-:W-:Y:S01]  /*22f0*/  IABS R29, R5 ;  /* 0x00000005001d7213 */ /* 0x000fe20000000000 */
[--C-:B------:R-:W-:Y:S01]  /*2300*/  @!P3 IMAD.IADD R33, R33, 0x1, -R6.reuse ;  /* 0x000000012121b824 */ /* 0x100fe200078e0a06 */
[----:B------:R-:W-:Y:S01]  /*2310*/  IABS R27, R7 ;  /* 0x00000007001b7213 */ /* 0x000fe20000000000 */
[--C-:B------:R-:W-:Y:S01]  /*2320*/  @!P2 IMAD.IADD R37, R37, 0x1, -R6.reuse ;  /* 0x000000012525a824 */ /* 0x100fe200078e0a06 */
[----:B------:R-:W-:Y:S01]  /*2330*/  ISETP.GE.AND P1, PT, R8, RZ, PT ;  /* 0x000000ff0800720c */ /* 0x000fe20003f26270 */
[----:B------:R-:W-:Y:S01]  /*2340*/  IMAD.HI.U32 R3, R4, R29, RZ ;  /* 0x0000001d04037227 */ /* 0x000fe200078e00ff */
[C---:B------:R-:W-:Y:S02]  /*2350*/  ISETP.GT.U32.AND P3, PT, R6.reuse, R33, PT ;  /* 0x000000210600720c */ /* 0x040fe40003f64070 */
[----:B------:R-:W-:Y:S01]  /*2360*/  ISETP.GT.U32.AND P2, PT, R6, R37, PT ;  /* 0x000000250600720c */ /* 0x000fe20003f44070 */
[----:B------:R-:W-:-:S02]  /*2370*/  @!P6 IMAD.IADD R31, R31, 0x1, -R6 ;  /* 0x000000011f1fe824 */ /* 0x000fc400078e0a06 */
[----:B------:R-:W-:Y:S01]  /*2380*/  @!P5 IMAD.IADD R35, R35, 0x1, -R6 ;  /* 0x000000012323d824 */ /* 0x000fe200078e0a06 */
[----:B------:R-:W-:Y:S01]  /*2390*/  ISETP.GE.AND P5, PT, R5, RZ, PT ;  /* 0x000000ff0500720c */ /* 0x000fe20003fa6270 */
[----:B------:R-:W-:Y:S01]  /*23a0*/  IMAD.HI.U32 R5, R4, R27, RZ ;  /* 0x0000001b04057227 */ /* 0x000fe200078e00ff */
[----:B------:R-:W-:-:S03]  /*23b0*/  ISETP.GT.U32.AND P6, PT, R6, R31, PT ;  /* 0x0000001f0600720c */ /* 0x000fc60003fc4070 */
[----:B------:R-:W-:Y:S02]  /*23c0*/  IMAD.MOV R3, RZ, RZ, -R3 ;  /* 0x000000ffff037224 */ /* 0x000fe400078e0a03 */
[----:B------:R-:W-:Y:S02]  /*23d0*/  IMAD.MOV R5, RZ, RZ, -R5 ;  /* 0x000000ffff057224 */ /* 0x000fe400078e0a05 */
[----:B------:R-:W-:Y:S02]  /*23e0*/  IMAD R29, R6, R3, R29 ;  /* 0x00000003061d7224 */ /* 0x000fe400078e021d */
[----:B------:R-:W-:Y:S02]  /*23f0*/  VIADD R10, R2, 0x2b ;  /* 0x0000002b020a7836 */ /* 0x000fe40000000000 */
[C---:B------:R-:W-:Y:S02]  /*2400*/  IMAD R27, R6.reuse, R5, R27 ;  /* 0x00000005061b7224 */ /* 0x040fe400078e021b */
[--C-:B------:R-:W-:Y:S01]  /*2410*/  @!P3 IMAD.IADD R33, R33, 0x1, -R6.reuse ;  /* 0x000000012121b824 */ /* 0x100fe200078e0a06 */
[----:B------:R-:W-:Y:S01]  /*2420*/  ISETP.GT.U32.AND P3, PT, R6, R29, PT ;  /* 0x0000001d0600720c */ /* 0x000fe20003f64070 */
[--C-:B------:R-:W-:Y:S01]  /*2430*/  @!P2 IMAD.IADD R37, R37, 0x1, -R6.reuse ;  /* 0x000000012525a824 */ /* 0x100fe200078e0a06 */
[----:B------:R-:W-:Y:S01]  /*2440*/  ISETP.GE.AND P2, PT, R9, RZ, PT ;  /* 0x000000ff0900720c */ /* 0x000fe20003f46270 */
[----:B------:R-:W-:Y:S01]  /*2450*/  @!P6 IMAD.IADD R31, R31, 0x1, -R6 ;  /* 0x000000011f1fe824 */ /* 0x000fe200078e0a06 */
[----:B------:R-:W-:Y:S01]  /*2460*/  IABS R9, R10 ;  /* 0x0000000a00097213 */ /* 0x000fe20000000000 */
[----:B------:R-:W-:Y:S01]  /*2470*/  VIADD R12, R2, 0x2c ;  /* 0x0000002c020c7836 */ /* 0x000fe20000000000 */
[----:B------:R-:W-:Y:S01]  /*2480*/  ISETP.GT.U32.AND P6, PT, R6, R27, PT ;  /* 0x0000001b0600720c */ /* 0x000fe20003fc4070 */
[----:B------:R-:W-:Y:S01]  /*2490*/  @!P1 IMAD.MOV R37, RZ, RZ, -R37 ;  /* 0x000000ffff259224 */ /* 0x000fe200078e0a25 */
[----:B------:R-:W-:Y:S01]  /*24a0*/  ISETP.GE.AND P1, PT, R7, RZ, PT ;  /* 0x000000ff0700720c */ /* 0x000fe20003f26270 */
[----:B------:R-:W-:Y:S01]  /*24b0*/  IMAD.HI.U32 R3, R4, R9, RZ ;  /* 0x0000000904037227 */ /* 0x000fe200078e00ff */
[----:B------:R-:W-:-:S03]  /*24c0*/  IABS R7, R12 ;  /* 0x0000000c00077213 */ /* 0x000fc60000000000 */
[----:B------:R-:W-:Y:S02]  /*24d0*/  VIADD R13, R2, 0x2d ;  /* 0x0000002d020d7836 */ /* 0x000fe40000000000 */
[----:B------:R-:W-:Y:S02]  /*24e0*/  IMAD.MOV R3, RZ, RZ, -R3 ;  /* 0x000000ffff037224 */ /* 0x000fe400078e0a03 */
[--C-:B------:R-:W-:Y:S01]  /*24f0*/  @!P3 IMAD.IADD R29, R29, 0x1, -R6.reuse ;  /* 0x000000011d1db824 */ /* 0x100fe200078e0a06 */
[----:B------:R-:W-:Y:S01]  /*2500*/  IABS R11, R13 ;  /* 0x0000000d000b7213 */ /* 0x000fe20000000000 */
[C---:B------:R-:W-:Y:S02]  /*2510*/  IMAD R9, R6.reuse, R3, R9 ;  /* 0x0000000306097224 */ /* 0x040fe400078e0209 */
[----:B------:R-:W-:Y:S01]  /*2520*/  @!P6 IMAD.IADD R27, R27, 0x1, -R6 ;  /* 0x000000011b1be824 */ /* 0x000fe200078e0a06 */
[----:B------:R-:W-:Y:S01]  /*2530*/  ISETP.GT.U32.AND P6, PT, R6, R29, PT ;  /* 0x0000001d0600720c */ /* 0x000fe20003fc4070 */
[----:B------:R-:W-:Y:S01]  /*2540*/  IMAD.HI.U32 R3, R4, R7, RZ ;  /* 0x0000000704037227 */ /* 0x000fe200078e00ff */
[----:B------:R-:W-:-:S03]  /*2550*/  ISETP.GT.U32.AND P3, PT, R6, R9, PT ;  /* 0x000000090600720c */ /* 0x000fc60003f64070 */
[C---:B------:R-:W-:Y:S02]  /*2560*/  VIADD R14, R2.reuse, 0x2e ;  /* 0x0000002e020e7836 */ /* 0x040fe40000000000 */
[----:B------:R-:W-:Y:S02]  /*2570*/  VIADD R17, R2, 0x2f ;  /* 0x0000002f02117836 */ /* 0x000fe40000000000 */
[----:B------:R-:W-:Y:S01]  /*2580*/  IMAD.MOV R3, RZ, RZ, -R3 ;  /* 0x000000ffff037224 */ /* 0x000fe200078e0a03 */
[----:B------:R-:W-:Y:S01]  /*2590*/  IABS R8, R14 ;  /* 0x0000000e00087213 */ /* 0x000fe20000000000 */
[----:B------:R-:W-:-:S04]  /*25a0*/  IMAD.HI.U32 R5, R4, R11, RZ ;  /* 0x0000000b04057227 */ /* 0x000fc800078e00ff */
[C---:B------:R-:W-:Y:S01]  /*25b0*/  IMAD R178, R6.reuse, R3, R7 ;  /* 0x0000000306b27224 */ /* 0x040fe200078e0207 */
[----:B------:R-:W-:Y:S01]  /*25c0*/  IABS R3, R17 ;  /* 0x0000001100037213 */ /* 0x000fe20000000000 */
[----:B------:R-:W-:Y:S02]  /*25d0*/  IMAD.MOV R5, RZ, RZ, -R5 ;  /* 0x000000ffff057224 */ /* 0x000fe400078e0a05 */
[----:B------:R-:W-:Y:S02]  /*25e0*/  IMAD.MOV.U32 R7, RZ, RZ, R8 ;  /* 0x000000ffff077224 */ /* 0x000fe400078e0008 */
[C---:B------:R-:W-:Y:S02]  /*25f0*/  IMAD R20, R6.reuse, R5, R11 ;  /* 0x0000000506147224 */ /* 0x040fe400078e020b */
[----:B------:R-:W-:Y:S01]  /*2600*/  @!P6 IMAD.IADD R29, R29, 0x1, -R6 ;  /* 0x000000011d1de824 */ /* 0x000fe200078e0a06 */
[----:B------:R-:W-:Y:S01]  /*2610*/  ISETP.GT.U32.AND P6, PT, R6, R178, PT ;  /* 0x000000b20600720c */ /* 0x000fe20003fc4070 */
[----:B------:R-:W-:-:S02]  /*2620*/  IMAD.MOV.U32 R11, RZ, RZ, R3 ;  /* 0x000000ffff0b7224 */ /* 0x000fc400078e0003 */
[----:B------:R-:W-:-:S04]  /*2630*/  IMAD.HI.U32 R3, R4, R7, RZ ;  /* 0x0000000704037227 */ /* 0x000fc800078e00ff */
[----:B------:R-:W-:Y:S02]  /*2640*/  IMAD.MOV R3, RZ, RZ, -R3 ;  /* 0x000000ffff037224 */ /* 0x000fe400078e0a03 */
[----:B------:R-:W-:Y:S01]  /*2650*/  @!P5 IMAD.MOV R29, RZ, RZ, -R29 ;  /* 0x000000ffff1dd224 */ /* 0x000fe200078e0a1d */
[C---:B------:R-:W-:Y:S01]  /*2660*/  ISETP.GT.U32.AND P5, PT, R6.reuse, R20, PT ;  /* 0x000000140600720c */ /* 0x040fe20003fa4070 */
[----:B------:R-:W-:Y:S02]  /*2670*/  IMAD R176, R6, R3, R7 ;  /* 0x0000000306b07224 */ /* 0x000fe400078e0207 */
[----:B------:R-:W-:Y:S02]  /*2680*/  @!P6 IMAD.IADD R178, R178, 0x1, -R6 ;  /* 0x00000001b2b2e824 */ /* 0x000fe400078e0a06 */
[----:B------:R-:W-:Y:S01]  /*2690*/  IMAD.HI.U32 R5, R4, R11, RZ ;  /* 0x0000000b04057227 */ /* 0x000fe200078e00ff */
[----:B------:R-:W-:-:S03]  /*26a0*/  ISETP.GT.U32.AND P6, PT, R6, R176, PT ;  /* 0x000000b00600720c */ /* 0x000fc60003fc4070 */
[--C-:B------:R-:W-:Y:S02]  /*26b0*/  @!P3 IMAD.IADD R9, R9, 0x1, -R6.reuse ;  /* 0x000000010909b824 */ /* 0x100fe400078e0a06 */
[----:B------:R-:W-:Y:S02]  /*26c0*/  IMAD.MOV R5, RZ, RZ, -R5 ;  /* 0x000000ffff057224 */ /* 0x000fe400078e0a05 */
[----:B------:R-:W-:Y:S01]  /*26d0*/  VIADD R8, R2, 0x30 ;  /* 0x0000003002087836 */ /* 0x000fe20000000000 */
[C---:B------:R-:W-:Y:S01]  /*26e0*/  ISETP.GT.U32.AND P3, PT, R6.reuse, R9, PT ;  /* 0x000000090600720c */ /* 0x040fe20003f64070 */
[----:B------:R-:W-:Y:S02]  /*26f0*/  IMAD R16, R6, R5, R11 ;  /* 0x0000000506107224 */ /* 0x000fe400078e020b */
[--C-:B------:R-:W-:Y:S01]  /*2700*/  @!P5 IMAD.IADD R20, R20, 0x1, -R6.reuse ;  /* 0x000000011414d824 */ /* 0x100fe200078e0a06 */
[----:B------:R-:W-:Y:S01]  /*2710*/  IABS R5, R8 ;  /* 0x0000000800057213 */ /* 0x000fe20000000000 */
[----:B------:R-:W-:Y:S01]  /*2720*/  @!P6 IMAD.IADD R176, R176, 0x1, -R6 ;  /* 0x00000001b0b0e824 */ /* 0x000fe200078e0a06 */
[C---:B------:R-:W-:Y:S01]  /*2730*/  ISETP.GT.U32.AND P5, PT, R6.reuse, R178, PT ;  /* 0x000000b20600720c */ /* 0x040fe20003fa4070 */
[----:B------:R-:W-:Y:S01]  /*2740*/  @!P0 IMAD.MOV R33, RZ, RZ, -R33 ;  /* 0x000000ffff218224 */ /* 0x000fe200078e0a21 */
[----:B------:R-:W-:Y:S01]  /*2750*/  ISETP.GT.U32.AND P0, PT, R6, R27, PT ;  /* 0x0000001b0600720c */ /* 0x000fe20003f04070 */
[----:B------:R-:W-:Y:S01]  /*2760*/  IMAD.HI.U32 R3, R4, R5, RZ ;  /* 0x0000000504037227 */ /* 0x000fe200078e00ff */
[----:B------:R-:W-:-:S03]  /*2770*/  ISETP.GT.U32.AND P6, PT, R6, R176, PT ;  /* 0x000000b00600720c */ /* 0x000fc60003fc4070 */
[----:B------:R-:W-:Y:S02]  /*2780*/  IMAD.MOV R3, RZ, RZ, -R3 ;  /* 0x000000ffff037224 */ /* 0x000fe400078e0a03 */
[--C-:B------:R-:W-:Y:S01]  /*2790*/  @!P3 IMAD.IADD R9, R9, 0x1, -R6.reuse ;  /* 0x000000010909b824 */ /* 0x100fe200078e0a06 */
[----:B------:R-:W-:Y:S01]  /*27a0*/  ISETP.GE.AND P3, PT, R14, RZ, PT ;  /* 0x000000ff0e00720c */ /* 0x000fe20003f66270 */
[----:B------:R-:W-:Y:S02]  /*27b0*/  IMAD R14, R6, R3, R5 ;  /* 0x00000003060e7224 */ /* 0x000fe400078e0205 */
[--C-:B------:R-:W-:Y:S01]  /*27c0*/  @!P5 IMAD.IADD R178, R178, 0x1, -R6.reuse ;  /* 0x00000001b2b2d824 */ /* 0x100fe200078e0a06 */
[----:B------:R-:W-:Y:S01]  /*27d0*/  ISETP.GT.U32.AND P5, PT, R6, R16, PT ;  /* 0x000000100600720c */ /* 0x000fe20003fa4070 */
[----:B------:R-:W-:Y:S01]  /*27e0*/  @!P2 IMAD.MOV R31, RZ, RZ, -R31 ;  /* 0x000000ffff1fa224 */ /* 0x000fe200078e0a1f */
[----:B------:R-:W-:Y:S01]  /*27f0*/  ISETP.GE.AND P2, PT, R12, RZ, PT ;  /* 0x000000ff0c00720c */ /* 0x000fe20003f46270 */
[--C-:B------:R-:W-:Y:S01]  /*2800*/  @!P6 IMAD.IADD R176, R176, 0x1, -R6.reuse ;  /* 0x00000001b0b0e824 */ /* 0x100fe200078e0a06 */
[----:B------:R-:W-:Y:S01]  /*2810*/  ISETP.GT.U32.AND P6, PT, R6, R14, PT ;  /* 0x0000000e0600720c */ /* 0x000fe20003fc4070 */
[----:B------:R-:W-:Y:S01]  /*2820*/  @!P0 IMAD.IADD R27, R27, 0x1, -R6 ;  /* 0x000000011b1b8824 */ /* 0x000fe200078e0a06 */
[----:B------:R-:W-:Y:S01]  /*2830*/  ISETP.GE.AND P0, PT, R13, RZ, PT ;  /* 0x000000ff0d00720c */ /* 0x000fe20003f06270 */
[----:B------:R-:W-:-:S02]  /*2840*/  VIADD R12, R2, 0x31 ;  /* 0x00000031020c7836 */ /* 0x000fc40000000000 */
[----:B------:R-:W-:Y:S02]  /*2850*/  VIADD R18, R2, 0x32 ;  /* 0x0000003202127836 */ /* 0x000fe40000000000 */
[----:B------:R-:W-:Y:S01]  /*2860*/  @!P1 IMAD.MOV R27, RZ, RZ, -R27 ;  /* 0x000000ffff1b9224 */ /* 0x000fe200078e0a1b */
[----:B------:R-:W-:Y:S01]  /*2870*/  ISETP.GT.U32.AND P1, PT, R6, R20, PT ;  /* 0x000000140600720c */ /* 0x000fe20003f24070 */
[----:B------:R-:W-:Y:S01]  /*2880*/  VIADD R19, R2, 0x33 ;  /* 0x0000003302137836 */ /* 0x000fe20000000000 */
[----:B------:R-:W-:Y:S01]  /*2890*/  IABS R11, R12 ;  /* 0x0000000c000b7213 */ /* 0x000fe20000000000 */
[----:B------:R-:W-:Y:S01]  /*28a0*/  @!P5 IMAD.IADD R16, R16, 0x1, -R6 ;  /* 0x000000011010d824 */ /* 0x000fe200078e0a06 */
[----:B------:R-:W-:Y:S01]  /*28b0*/  IABS R13, R18 ;  /* 0x00000012000d7213 */ /* 0x000fe20000000000 */
[----:B------:R-:W-:Y:S01]  /*28c0*/  @!P4 IMAD.MOV R35, RZ, RZ, -R35 ;  /* 0x000000ffff23c224 */ /* 0x000fe200078e0a23 */
[----:B------:R-:W-:Y:S01]  /*28d0*/  IABS R15, R19 ;  /* 0x00000013000f7213 */ /* 0x000fe20000000000 */
[----:B------:R-:W-:Y:S01]  /*28e0*/  IMAD.HI.U32 R3, R4, R11, RZ ;  /* 0x0000000b04037227 */ /* 0x000fe200078e00ff */
[----:B------:R-:W-:-:S02]  /*28f0*/  ISETP.GE.AND P4, PT, R10, RZ, PT ;  /* 0x000000ff0a00720c */ /* 0x000fc40003f86270 */
[----:B------:R-:W-:Y:S01]  /*2900*/  ISETP.GE.AND P5, PT, R8, RZ, PT ;  /* 0x000000ff0800720c */ /* 0x000fe20003fa6270 */
[----:B------:R-:W-:-:S04]  /*2910*/  IMAD.HI.U32 R5, R4, R13, RZ ;  /* 0x0000000d04057227 */ /* 0x000fc800078e00ff */
[----:B------:R-:W-:Y:S01]  /*2920*/  @!P6 IMAD.IADD R14, R14, 0x1, -R6 ;  /* 0x000000010e0ee824 */ /* 0x000fe200078e0a06 */
[----:B------:R-:W-:Y:S01]  /*2930*/  ISETP.GT.U32.AND P6, PT, R6, R16, PT ;  /* 0x000000100600720c */ /* 0x000fe20003fc4070 */
[----:B------:R-:W-:-:S04]  /*2940*/  IMAD.HI.U32 R7, R4, R15, RZ ;  /* 0x0000000f04077227 */ /* 0x000fc800078e00ff */
[----:B------:R-:W-:Y:S02]  /*2950*/  IMAD.MOV R3, RZ, RZ, -R3 ;  /* 0x000000ffff037224 */ /* 0x000fe400078e0a03 */
[----:B------:R-:W-:Y:S02]  /*2960*/  IMAD.MOV R5, RZ, RZ, -R5 ;  /* 0x000000ffff057224 */ /* 0x000fe400078e0a05 */
[----:B------:R-:W-:Y:S01]  /*2970*/  @!P1 IMAD.IADD R20, R20, 0x1, -R6 ;  /* 0x0000000114149824 */ /* 0x000fe200078e0a06 */
[----:B------:R-:W-:Y:S01]  /*2980*/  ISETP.GE.AND P1, PT, R17, RZ, PT ;  /* 0x000000ff1100720c */ /* 0x000fe20003f26270 */
[----:B------:R-:W-:Y:S02]  /*2990*/  IMAD.MOV R7, RZ, RZ, -R7 ;  /* 0x000000ffff077224 */ /* 0x000fe400078e0a07 */
[C---:B------:R-:W-:Y:S02]  /*29a0*/  IMAD R174, R6.reuse, R3, R11 ;  /* 0x0000000306ae7224 */ /* 0x040fe400078e020b */
[----:B------:R-:W-:-:S02]  /*29b0*/  IMAD R172, R6, R5, R13 ;  /* 0x0000000506ac7224 */ /* 0x000fc400078e020d */
[----:B------:R-:W-:Y:S02]  /*29c0*/  VIADD R8, R2, 0x34 ;  /* 0x0000003402087836 */ /* 0x000fe40000000000 */
[C---:B------:R-:W-:Y:S02]  /*29d0*/  IMAD R10, R6.reuse, R7, R15 ;  /* 0x00000007060a7224 */ /* 0x040fe400078e020f */
[----:B------:R-:W-:Y:S01]  /*29e0*/  @!P2 IMAD.MOV R178, RZ, RZ, -R178 ;  /* 0x000000ffffb2a224 */ /* 0x000fe200078e0ab2 */
[C---:B------:R-:W-:Y:S01]  /*29f0*/  ISETP.GT.U32.AND P2, PT, R6.reuse, R174, PT ;  /* 0x000000ae0600720c */ /* 0x040fe20003f44070 */
[----:B------:R-:W-:Y:S01]  /*2a00*/  @!P0 IMAD.MOV R20, RZ, RZ, -R20 ;  /* 0x000000ffff148224 */ /* 0x000fe200078e0a14 */
[----:B------:R-:W-:Y:S01]  /*2a10*/  ISETP.GT.U32.AND P0, PT, R6, R172, PT ;  /* 0x000000ac0600720c */ /* 0x000fe20003f04070 */
[----:B------:R-:W-:Y:S01]  /*2a20*/  @!P4 IMAD.MOV R9, RZ, RZ, -R9 ;  /* 0x000000ffff09c224 */ /* 0x000fe200078e0a09 */
[----:B------:R-:W-:Y:S01]  /*2a30*/  IABS R5, R8 ;  /* 0x0000000800057213 */ /* 0x000fe20000000000 */
[----:B------:R-:W-:Y:S01]  /*2a40*/  @!P6 IMAD.IADD R16, R16, 0x1, -R6 ;  /* 0x000000011010e824 */ /* 0x000fe200078e0a06 */
[----:B------:R-:W-:Y:S01]  /*2a50*/  ISETP.GT.U32.AND P4, PT, R6, R14, PT ;  /* 0x0000000e0600720c */ /* 0x000fe20003f84070 */
[----:B------:R-:W-:Y:S01]  /*2a60*/  VIADD R13, R2, 0x35 ;  /* 0x00000035020d7836 */ /* 0x000fe20000000000 */
[----:B------:R-:W-:Y:S01]  /*2a70*/  ISETP.GT.U32.AND P6, PT, R6, R10, PT ;  /* 0x0000000a0600720c */ /* 0x000fe20003fc4070 */
[----:B------:R-:W-:-:S03]  /*2a80*/  IMAD.HI.U32 R3, R4, R5, RZ ;  /* 0x0000000504037227 */ /* 0x000fc600078e00ff */
[----:B------:R-:W-:Y:S01]  /*2a90*/  IABS R7, R13 ;  /* 0x0000000d00077213 */ /* 0x000fe20000000000 */
[----:B------:R-:W-:Y:S02]  /*2aa0*/  IMAD.MOV R170, RZ, RZ, -R3 ;  /* 0x000000ffffaa7224 */ /* 0x000fe400078e0a03 */
[--C-:B------:R-:W-:Y:S01]  /*2ab0*/  @!P2 IMAD.IADD R174, R174, 0x1, -R6.reuse ;  /* 0x00000001aeaea824 */ /* 0x100fe200078e0a06 */
[----:B------:R-:W-:Y:S01]  /*2ac0*/  ISETP.GE.AND P2, PT, R19, RZ, PT ;  /* 0x000000ff1300720c */ /* 0x000fe20003f46270 */
[--C-:B------:R-:W-:Y:S02]  /*2ad0*/  @!P0 IMAD.IADD R172, R172, 0x1, -R6.reuse ;  /* 0x00000001acac8824 */ /* 0x100fe400078e0a06 */
[--C-:B------:R-:W-:Y:S01]  /*2ae0*/  @!P4 IMAD.IADD R14, R14, 0x1, -R6.reuse ;  /* 0x000000010e0ec824 */ /* 0x100fe200078e0a06 */
[C---:B------:R-:W-:Y:S01]  /*2af0*/  ISETP.GT.U32.AND P0, PT, R6.reuse, R174, PT ;  /* 0x000000ae0600720c */ /* 0x040fe20003f04070 */
[----:B------:R-:W-:Y:S01]  /*2b00*/  IMAD R170, R6, R170, R5 ;  /* 0x000000aa06aa7224 */ /* 0x000fe200078e0205 */
[----:B------:R-:W-:Y:S01]  /*2b10*/  ISETP.GE.AND P4, PT, R18, RZ, PT ;  /* 0x000000ff1200720c */ /* 0x000fe20003f86270 */
[----:B------:R-:W-:Y:S01]  /*2b20*/  @!P6 IMAD.IADD R10, R10, 0x1, -R6 ;  /* 0x000000010a0ae824 */ /* 0x000fe200078e0a06 */
[----:B------:R-:W-:Y:S01]  /*2b30*/  ISETP.GT.U32.AND P6, PT, R6, R172, PT ;  /* 0x000000ac0600720c */ /* 0x000fe20003fc4070 */
[----:B------:R-:W-:-:S04]  /*2b40*/  IMAD.HI.U32 R3, R4, R7, RZ ;  /* 0x0000000704037227 */ /* 0x000fc800078e00ff */
[----:B------:R-:W-:Y:S01]  /*2b50*/  @!P5 IMAD.MOV R14, RZ, RZ, -R14 ;  /* 0x000000ffff0ed224 */ /* 0x000fe200078e0a0e */
[----:B------:R-:W-:Y:S01]  /*2b60*/  ISETP.GT.U32.AND P5, PT, R6, R170, PT ;  /* 0x000000aa0600720c */ /* 0x000fe20003fa4070 */
[----:B------:R-:W-:Y:S01]  /*2b70*/  @!P3 IMAD.MOV R176, RZ, RZ, -R176 ;  /* 0x000000ffffb0b224 */ /* 0x000fe200078e0ab0 */
[----:B------:R-:W-:Y:S01]  /*2b80*/  ISETP.GE.AND P3, PT, R12, RZ, PT ;  /* 0x000000ff0c00720c */ /* 0x000fe20003f66270 */
[----:B------:R-:W-:Y:S01]  /*2b90*/  @!P1 IMAD.MOV R16, RZ, RZ, -R16 ;  /* 0x000000ffff109224 */ /* 0x000fe200078e0a10 */
[----:B------:R-:W-:Y:S01]  /*2ba0*/  ISETP.GT.U32.AND P1, PT, R6, R10, PT ;  /* 0x0000000a0600720c */ /* 0x000fe20003f24070 */
[----:B------:R-:W-:Y:S02]  /*2bb0*/  IMAD.MOV R3, RZ, RZ, -R3 ;  /* 0x000000ffff037224 */ /* 0x000fe400078e0a03 */
[----:B------:R-:W-:Y:S02]  /*2bc0*/  VIADD R12, R2, 0x36 ;  /* 0x00000036020c7836 */ /* 0x000fe40000000000 */
[----:B------:R-:W-:-:S02]  /*2bd0*/  IMAD R26, R6, R3, R7 ;  /* 0x00000003061a7224 */ /* 0x000fc400078e0207 */
[--C-:B------:R-:W-:Y:S01]  /*2be0*/  @!P0 IMAD.IADD R174, R174, 0x1, -R6.reuse ;  /* 0x00000001aeae8824 */ /* 0x100fe200078e0a06 */
[----:B------:R-:W-:Y:S01]  /*2bf0*/  IABS R7, R12 ;  /* 0x0000000c00077213 */ /* 0x000fe20000000000 */
[--C-:B------:R-:W-:Y:S01]  /*2c00*/  @!P6 IMAD.IADD R172, R172, 0x1, -R6.reuse ;  /* 0x00000001acace824 */ /* 0x100fe200078e0a06 */
[----:B------:R-:W-:Y:S01]  /*2c10*/  ISETP.GE.AND P0, PT, R8, RZ, PT ;  /* 0x000000ff0800720c */ /* 0x000fe20003f06270 */
[----:B------:R-:W-:Y:S01]  /*2c20*/  VIADD R8, R2, 0x38 ;  /* 0x0000003802087836 */ /* 0x000fe20000000000 */
[----:B------:R-:W-:Y:S01]  /*2c30*/  ISETP.GT.U32.AND P6, PT, R6, R26, PT ;  /* 0x0000001a0600720c */ /* 0x000fe20003fc4070 */
[----:B------:R-:W-:Y:S01]  /*2c40*/  @!P5 IMAD.IADD R170, R170, 0x1, -R6 ;  /* 0x00000001aaaad824 */ /* 0x000fe200078e0a06 */
[----:B------:R-:W-:Y:S01]  /*2c50*/  ISETP.GE.AND P5, PT, R12, RZ, PT ;  /* 0x000000ff0c00720c */ /* 0x000fe20003fa6270 */
[----:B------:R-:W-:-:S04]  /*2c60*/  IMAD.HI.U32 R3, R4, R7, RZ ;  /* 0x0000000704037227 */ /* 0x000fc800078e00ff */
[----:B------:R-:W-:Y:S01]  /*2c70*/  @!P1 IMAD.IADD R10, R10, 0x1, -R6 ;  /* 0x000000010a0a9824 */ /* 0x000fe200078e0a06 */
[----:B------:R-:W-:Y:S01]  /*2c80*/  ISETP.GE.AND P1, PT, R13, RZ, PT ;  /* 0x000000ff0d00720c */ /* 0x000fe20003f26270 */
[----:B------:R-:W-:Y:S01]  /*2c90*/  @!P3 IMAD.MOV R174, RZ, RZ, -R174 ;  /* 0x000000ffffaeb224 */ /* 0x000fe200078e0aae */
[----:B------:R-:W-:Y:S01]  /*2ca0*/  IABS R13, R8 ;  /* 0x00000008000d7213 */ /* 0x000fe20000000000 */
[----:B------:R-:W-:Y:S01]  /*2cb0*/  IMAD.MOV R3, RZ, RZ, -R3 ;  /* 0x000000ffff037224 */ /* 0x000fe200078e0a03 */
[----:B------:R-:W-:Y:S01]  /*2cc0*/  ISETP.GT.U32.AND P3, PT, R6, R170, PT ;  /* 0x000000aa0600720c */ /* 0x000fe20003f64070 */
[----:B------:R-:W-:Y:S02]  /*2cd0*/  @!P6 IMAD.IADD R26, R26, 0x1, -R6 ;  /* 0x000000011a1ae824 */ /* 0x000fe400078e0a06 */
[----:B------:R-:W-:Y:S02]  /*2ce0*/  IMAD R30, R6, R3, R7 ;  /* 0x00000003061e7224 */ /* 0x000fe400078e0207 */
[----:B------:R-:W-:Y:S01]  /*2cf0*/  IMAD.HI.U32 R3, R4, R13, RZ ;  /* 0x0000000d04037227 */ /* 0x000fe200078e00ff */
[----:B------:R-:W-:-:S03]  /*2d00*/  ISETP.GT.U32.AND P6, PT, R6, R26, PT ;  /* 0x0000001a0600720c */ /* 0x000fc60003fc4070 */
[----:B------:R-:W-:Y:S02]  /*2d10*/  VIADD R15, R2, 0x37 ;  /* 0x00000037020f7836 */ /* 0x000fe40000000000 */
[----:B------:R-:W-:Y:S02]  /*2d20*/  IMAD.MOV R3, RZ, RZ, -R3 ;  /* 0x000000ffff037224 */ /* 0x000fe400078e0a03 */
[----:B------:R-:W-:Y:S01]  /*2d30*/  @!P3 IMAD.IADD R170, R170, 0x1, -R6 ;  /* 0x00000001aaaab824 */ /* 0x000fe200078e0a06 */
[----:B------:R-:W-:Y:S01]  /*2d40*/  IABS R11, R15 ;  /* 0x0000000f000b7213 */ /* 0x000fe20000000000 */
[----:B------:R-:W-:Y:S02]  /*2d50*/  IMAD R42, R6, R3, R13 ;  /* 0x00000003062a7224 */ /* 0x000fe400078e020d */
[----:B------:R-:W-:Y:S02]  /*2d60*/  @!P0 IMAD.MOV R170, RZ, RZ, -R170 ;  /* 0x000000ffffaa8224 */ /* 0x000fe400078e0aaa */
[----:B------:R-:W-:Y:S01]  /*2d70*/  IMAD.HI.U32 R5, R4, R11, RZ ;  /* 0x0000000b04057227 */ /* 0x000fe200078e00ff */
[----:B------:R-:W-:-:S03]  /*2d80*/  ISETP.GT.U32.AND P0, PT, R6, R42, PT ;  /* 0x0000002a0600720c */ /* 0x000fc60003f04070 */
[----:B------:R-:W-:Y:S02]  /*2d90*/  IMAD.MOV R5, RZ, RZ, -R5 ;  /* 0x000000ffff057224 */ /* 0x000fe400078e0a05 */
[----:B------:R-:W-:Y:S01]  /*2da0*/  @!P6 IMAD.IADD R26, R26, 0x1, -R6 ;  /* 0x000000011a1ae824 */ /* 0x000fe200078e0a06 */
[----:B------:R-:W-:Y:S01]  /*2db0*/  ISETP.GE.AND P6, PT, R8, RZ, PT ;  /* 0x000000ff0800720c */ /* 0x000fe20003fc6270 */
[C---:B------:R-:W-:Y:S02]  /*2dc0*/  IMAD R38, R6.reuse, R5, R11 ;  /* 0x0000000506267224 */ /* 0x040fe400078e020b */
[----:B------:R-:W-:Y:S01]  /*2dd0*/  @!P4 IMAD.MOV R172, RZ, RZ, -R172 ;  /* 0x000000ffffacc224 */ /* 0x000fe200078e0aac */
[----:B------:R-:W-:Y:S01]  /*2de0*/  ISETP.GT.U32.AND P4, PT, R6, R30, PT ;  /* 0x0000001e0600720c */ /* 0x000fe20003f84070 */
[----:B------:R-:W-:Y:S01]  /*2df0*/  VIADD R8, R2, 0x3a ;  /* 0x0000003a02087836 */ /* 0x000fe20000000000 */
[----:B------:R-:W-:Y:S01]  /*2e00*/  ISETP.GT.U32.AND P3, PT, R6, R38, PT ;  /* 0x000000260600720c */ /* 0x000fe20003f64070 */
[----:B------:R-:W-:-:S02]  /*2e10*/  VIADD R5, R2, 0x39 ;  /* 0x0000003902057836 */ /* 0x000fc40000000000 */
[----:B------:R-:W-:Y:S01]  /*2e20*/  @!P0 IMAD.IADD R42, R42, 0x1, -R6 ;  /* 0x000000012a2a8824 */ /* 0x000fe200078e0a06 */
[----:B------:R-:W-:Y:S01]  /*2e30*/  IABS R13, R8 ;  /* 0x00000008000d7213 */ /* 0x000fe20000000000 */
[----:B------:R-:W-:Y:S01]  /*2e40*/  @!P1 IMAD.MOV R26, RZ, RZ, -R26 ;  /* 0x000000ffff1a9224 */ /* 0x000fe200078e0a1a */
[----:B------:R-:W-:Y:S01]  /*2e50*/  IABS R11, R5 ;  /* 0x00000005000b7213 */ /* 0x000fe20000000000 */
[----:B------:R-:W-:Y:S01]  /*2e60*/  @!P2 IMAD.MOV R10, RZ, RZ, -R10 ;  /* 0x000000ffff0aa224 */ /* 0x000fe200078e0a0a */
[----:B------:R-:W-:Y:S01]  /*2e70*/  ISETP.GE.AND P1, PT, R5, RZ, PT ;  /* 0x000000ff0500720c */ /* 0x000fe20003f26270 */
[----:B------:R-:W-:Y:S01]  /*2e80*/  IMAD.HI.U32 R5, R4, R13, RZ ;  /* 0x0000000d04057227 */ /* 0x000fe200078e00ff */
[----:B------:R-:W-:Y:S02]  /*2e90*/  ISETP.GT.U32.AND P0, PT, R6, R42, PT ;  /* 0x0000002a0600720c */ /* 0x000fe40003f04070 */
[----:B------:R-:W-:Y:S01]  /*2ea0*/  ISETP.GE.AND P2, PT, R15, RZ, PT ;  /* 0x000000ff0f00720c */ /* 0x000fe20003f46270 */
[----:B------:R-:W-:-:S02]  /*2eb0*/  @!P4 IMAD.IADD R30, R30, 0x1, -R6 ;  /* 0x000000011e1ec824 */ /* 0x000fc400078e0a06 */
[----:B------:R-:W-:Y:S02]  /*2ec0*/  IMAD.MOV R5, RZ, RZ, -R5 ;  /* 0x000000ffff057224 */ /* 0x000fe400078e0a05 */
[----:B------:R-:W-:Y:S01]  /*2ed0*/  @!P3 IMAD.IADD R38, R38, 0x1, -R6 ;  /* 0x000000012626b824 */ /* 0x000fe200078e0a06 */
[C---:B------:R-:W-:Y:S01]  /*2ee0*/  ISETP.GT.U32.AND P4, PT, R6.reuse, R30, PT ;  /* 0x0000001e0600720c */ /* 0x040fe20003f84070 */
[----:B------:R-:W-:Y:S02]  /*2ef0*/  IMAD R54, R6, R5, R13 ;  /* 0x0000000506367224 */ /* 0x000fe400078e020d */
[----:B------:R-:W-:Y:S01]  /*2f00*/  IMAD.HI.U32 R3, R4, R11, RZ ;  /* 0x0000000b04037227 */ /* 0x000fe200078e00ff */
[----:B------:R-:W-:-:S03]  /*2f10*/  ISETP.GT.U32.AND P3, PT, R6, R38, PT ;  /* 0x000000260600720c */ /* 0x000fc60003f64070 */
[--C-:B------:R-:W-:Y:S01]  /*2f20*/  @!P0 IMAD.IADD R42, R42, 0x1, -R6.reuse ;  /* 0x000000012a2a8824 */ /* 0x100fe200078e0a06 */
[----:B------:R-:W-:Y:S01]  /*2f30*/  ISETP.GT.U32.AND P0, PT, R6, R54, PT ;  /* 0x000000360600720c */ /* 0x000fe20003f04070 */
[----:B------:R-:W-:Y:S02]  /*2f40*/  IMAD.MOV R3, RZ, RZ, -R3 ;  /* 0x000000ffff037224 */ /* 0x000fe400078e0a03 */
[----:B------:R-:W-:Y:S02]  /*2f50*/  VIADD R12, R2, 0x3b ;  /* 0x0000003b020c7836 */ /* 0x000fe40000000000 */
[----:B------:R-:W-:Y:S02]  /*2f60*/  IMAD R50, R6, R3, R11 ;  /* 0x0000000306327224 */ /* 0x000fe400078e020b */
[--C-:B------:R-:W-:Y:S01]  /*2f70*/  @!P4 IMAD.IADD R30, R30, 0x1, -R6.reuse ;  /* 0x000000011e1ec824 */ /* 0x100fe200078e0a06 */
[----:B------:R-:W-:Y:S01]  /*2f80*/  IABS R15, R12 ;  /* 0x0000000c000f7213 */ /* 0x000fe20000000000 */
[----:B------:R-:W-:Y:S01]  /*2f90*/  VIADD R3, R2, 0x3c ;  /* 0x0000003c02037836 */ /* 0x000fe20000000000 */
[----:B------:R-:W-:Y:S01]  /*2fa0*/  ISETP.GE.AND P4, PT, R8, RZ, PT ;  /* 0x000000ff0800720c */ /* 0x000fe20003f86270 */
[----:B------:R-:W-:Y:S01]  /*2fb0*/  @!P3 IMAD.IADD R38, R38, 0x1, -R6 ;  /* 0x000000012626b824 */ /* 0x000fe200078e0a06 */
[----:B------:R-:W-:Y:S01]  /*2fc0*/  ISETP.GE.AND P3, PT, R12, RZ, PT ;  /* 0x000000ff0c00720c */ /* 0x000fe20003f66270 */
[----:B------:R-:W-:Y:S01]  /*2fd0*/  @!P5 IMAD.MOV R30, RZ, RZ, -R30 ;  /* 0x000000ffff1ed224 */ /* 0x000fe200078e0a1e */
[----:B------:R-:W-:Y:S01]  /*2fe0*/  ISETP.GT.U32.AND P5, PT, R6, R50, PT ;  /* 0x000000320600720c */ /* 0x000fe20003fa4070 */
[----:B------:R-:W-:Y:S01]  /*2ff0*/  @!P0 IMAD.IADD R54, R54, 0x1, -R6 ;  /* 0x0000000136368824 */ /* 0x000fe200078e0a06 */
[----:B------:R-:W-:Y:S01]  /*3000*/  IABS R11, R3 ;  /* 0x00000003000b7213 */ /* 0x000fe20000000000 */
[----:B------:R-:W-:-:S03]  /*3010*/  IMAD.HI.U32 R7, R4, R15, RZ ;  /* 0x0000000f04077227 */ /* 0x000fc600078e00ff */
[----:B------:R-:W-:Y:S01]  /*3020*/  ISETP.GT.U32.AND P0, PT, R6, R54, PT ;  /* 0x000000360600720c */ /* 0x000fe20003f04070 */
[----:B------:R-:W-:Y:S01]  /*3030*/  @!P2 IMAD.MOV R38, RZ, RZ, -R38 ;  /* 0x000000ffff26a224 */ /* 0x000fe200078e0a26 */
[----:B------:R-:W-:Y:S01]  /*3040*/  ISETP.GE.AND P2, PT, R3, RZ, PT ;  /* 0x000000ff0300720c */ /* 0x000fe20003f46270 */
[----:B------:R-:W-:Y:S02]  /*3050*/  IMAD.MOV R7, RZ, RZ, -R7 ;  /* 0x000000ffff077224 */ /* 0x000fe400078e0a07 */
[----:B------:R-:W-:-:S04]  /*3060*/  IMAD.HI.U32 R3, R4, R11, RZ ;  /* 0x0000000b04037227 */ /* 0x000fc800078e00ff */
[----:B------:R-:W-:Y:S02]  /*3070*/  VIADD R19, R2, 0x3f ;  /* 0x0000003f02137836 */ /* 0x000fe40000000000 */
[----:B------:R-:W-:Y:S02]  /*3080*/  IMAD R62, R6, R7, R15 ;  /* 0x00000007063e7224 */ /* 0x000fe400078e020f */
[C---:B------:R-:W-:Y:S01]  /*3090*/  VIADD R12, R2.reuse, 0x3d ;  /* 0x0000003d020c7836 */ /* 0x040fe20000000000 */
[----:B------:R-:W-:Y:S01]  /*30a0*/  IABS R17, R19 ;  /* 0x0000001300117213 */ /* 0x000fe20000000000 */
[----:B------:R-:W-:Y:S02]  /*30b0*/  IMAD.MOV R3, RZ, RZ, -R3 ;  /* 0x000000ffff037224 */ /* 0x000fe400078e0a03 */
[----:B------:R-:W-:Y:S01]  /*30c0*/  VIADD R18, R2, 0x3e ;  /* 0x0000003e02127836 */ /* 0x000fe20000000000 */
[----:B------:R-:W-:Y:S01]  /*30d0*/  IABS R13, R12 ;  /* 0x0000000c000d7213 */ /* 0x000fe20000000000 */
[----:B------:R-:W-:-:S02]  /*30e0*/  @!P5 IMAD.IADD R50, R50, 0x1, -R6 ;  /* 0x000000013232d824 */ /* 0x000fc400078e0a06 */
[----:B------:R-:W-:Y:S01]  /*30f0*/  @!P6 IMAD.MOV R42, RZ, RZ, -R42 ;  /* 0x000000ffff2ae224 */ /* 0x000fe200078e0a2a */
[C---:B------:R-:W-:Y:S01]  /*3100*/  ISETP.GT.U32.AND P6, PT, R6.reuse, R62, PT ;  /* 0x0000003e0600720c */ /* 0x040fe20003fc4070 */
[----:B------:R-:W-:Y:S01]  /*3110*/  IMAD R70, R6, R3, R11 ;  /* 0x0000000306467224 */ /* 0x000fe200078e020b */
[----:B------:R-:W-:Y:S01]  /*3120*/  IABS R15, R18 ;  /* 0x00000012000f7213 */ /* 0x000fe20000000000 */
[----:B------:R-:W-:Y:S01]  /*3130*/  @!P0 IMAD.IADD R54, R54, 0x1, -R6 ;  /* 0x0000000136368824 */ /* 0x000fe200078e0a06 */
[----:B------:R-:W-:Y:S01]  /*3140*/  ISETP.GT.U32.AND P5, PT, R6, R50, PT ;  /* 0x000000320600720c */ /* 0x000fe20003fa4070 */
[----:B------:R-:W-:Y:S01]  /*3150*/  IMAD.HI.U32 R8, R4, R17, RZ ;  /* 0x0000001104087227 */ /* 0x000fe200078e00ff */
[----:B------:R-:W-:-:S03]  /*3160*/  ISETP.GT.U32.AND P0, PT, R6, R70, PT ;  /* 0x000000460600720c */ /* 0x000fc60003f04070 */
[----:B------:R-:W-:-:S04]  /*3170*/  IMAD.HI.U32 R5, R4, R13, RZ ;  /* 0x0000000d04057227 */ /* 0x000fc800078e00ff */
[----:B------:R-:W-:Y:S02]  /*3180*/  IMAD.MOV R8, RZ, RZ, -R8 ;  /* 0x000000ffff087224 */ /* 0x000fe400078e0a08 */
[----:B------:R-:W-:-:S04]  /*3190*/  IMAD.HI.U32 R7, R4, R15, RZ ;  /* 0x0000000f04077227 */ /* 0x000fc800078e00ff */
[----:B------:R-:W-:Y:S02]  /*31a0*/  IMAD.MOV R5, RZ, RZ, -R5 ;  /* 0x000000ffff057224 */ /* 0x000fe400078e0a05 */
[C---:B------:R-:W-:Y:S02]  /*31b0*/  IMAD R86, R6.reuse, R8, R17 ;  /* 0x0000000806567224 */ /* 0x040fe400078e0211 */
[----:B------:R-:W-:Y:S02]  /*31c0*/  IMAD.MOV R7, RZ, RZ, -R7 ;  /* 0x000000ffff077224 */ /* 0x000fe400078e0a07 */
[----:B------:R-:W-:Y:S02]  /*31d0*/  IMAD R74, R6, R5, R13 ;  /* 0x00000005064a7224 */ /* 0x000fe400078e020d */
[----:B------:R-:W-:Y:S02]  /*31e0*/  VIADD R8, R2, 0x40 ;  /* 0x0000004002087836 */ /* 0x000fe40000000000 */
[--C-:B------:R-:W-:Y:S01]  /*31f0*/  @!P6 IMAD.IADD R62, R62, 0x1, -R6.reuse ;  /* 0x000000013e3ee824 */ /* 0x100fe200078e0a06 */
[----:B------:R-:W-:Y:S01]  /*3200*/  ISETP.GT.U32.AND P6, PT, R6, R74, PT ;  /* 0x0000004a0600720c */ /* 0x000fe20003fc4070 */
[--C-:B------:R-:W-:Y:S01]  /*3210*/  @!P5 IMAD.IADD R50, R50, 0x1, -R6.reuse ;  /* 0x000000013232d824 */ /* 0x100fe200078e0a06 */
[----:B------:R-:W-:Y:S01]  /*3220*/  ISETP.GE.AND P5, PT, R12, RZ, PT ;  /* 0x000000ff0c00720c */ /* 0x000fe20003fa6270 */
[----:B------:R-:W-:Y:S01]  /*3230*/  IMAD R78, R6, R7, R15 ;  /* 0x00000007064e7224 */ /* 0x000fe200078e020f */
[----:B------:R-:W-:Y:S01]  /*3240*/  IABS R7, R8 ;  /* 0x0000000800077213 */ /* 0x000fe20000000000 */
[----:B------:R-:W-:Y:S01]  /*3250*/  @!P0 IMAD.IADD R70, R70, 0x1, -R6 ;  /* 0x0000000146468824 */ /* 0x000fe200078e0a06 */
[----:B------:R-:W-:Y:S01]  /*3260*/  ISETP.GT.U32.AND P0, PT, R6, R62, PT ;  /* 0x0000003e0600720c */ /* 0x000fe20003f04070 */
[----:B------:R-:W-:-:S02]  /*3270*/  @!P1 IMAD.MOV R50, RZ, RZ, -R50 ;  /* 0x000000ffff329224 */ /* 0x000fc400078e0a32 */
[----:B------:R-:W-:Y:S01]  /*3280*/  IMAD.HI.U32 R3, R4, R7, RZ ;  /* 0x0000000704037227 */ /* 0x000fe200078e00ff */
[----:B------:R-:W-:-:S03]  /*3290*/  ISETP.GT.U32.AND P1, PT, R6, R70, PT ;  /* 0x000000460600720c */ /* 0x000fc60003f24070 */
[----:B------:R-:W-:Y:S02]  /*32a0*/  VIADD R12, R2, 0x41 ;  /* 0x00000041020c7836 */ /* 0x000fe40000000000 */
[----:B------:R-:W-:Y:S02]  /*32b0*/  IMAD.MOV R3, RZ, RZ, -R3 ;  /* 0x000000ffff037224 */ /* 0x000fe400078e0a03 */
[----:B------:R-:W-:Y:S01]  /*32c0*/  @!P6 IMAD.IADD R74, R74, 0x1, -R6 ;  /* 0x000000014a4ae824 */ /* 0x000fe200078e0a06 */
[----:B------:R-:W-:Y:S01]  /*32d0*/  IABS R11, R12 ;  /* 0x0000000c000b7213 */ /* 0x000fe20000000000 */
[----:B------:R-:W-:Y:S01]  /*32e0*/  @!P4 IMAD.MOV R54, RZ, RZ, -R54 ;  /* 0x000000ffff36c224 */ /* 0x000fe200078e0a36 */
[----:B------:R-:W-:Y:S01]  /*32f0*/  ISETP.GT.U32.AND P4, PT, R6, R78, PT ;  /* 0x0000004e0600720c */ /* 0x000fe20003f84070 */
[--C-:B------:R-:W-:Y:S01]  /*3300*/  @!P0 IMAD.IADD R62, R62, 0x1, -R6.reuse ;  /* 0x000000013e3e8824 */ /* 0x100fe200078e0a06 */
[C---:B------:R-:W-:Y:S01]  /*3310*/  ISETP.GT.U32.AND P0, PT, R6.reuse, R86, PT ;  /* 0x000000560600720c */ /* 0x040fe20003f04070 */
[C---:B------:R-:W-:Y:S01]  /*3320*/  IMAD R94, R6.reuse, R3, R7 ;  /* 0x00000003065e7224 */ /* 0x040fe200078e0207 */
[----:B------:R-:W-:Y:S01]  /*3330*/  ISETP.GT.U32.AND P6, PT, R6, R74, PT ;  /* 0x0000004a0600720c */ /* 0x000fe20003fc4070 */
[----:B------:R-:W-:-:S02]  /*3340*/  @!P1 IMAD.IADD R70, R70, 0x1, -R6 ;  /* 0x0000000146469824 */ /* 0x000fc400078e0a06 */
[----:B------:R-:W-:Y:S01]  /*3350*/  VIADD R17, R2, 0x42 ;  /* 0x0000004202117836 */ /* 0x000fe20000000000 */
[----:B------:R-:W-:Y:S01]  /*3360*/  ISETP.GT.U32.AND P1, PT, R6, R94, PT ;  /* 0x0000005e0600720c */ /* 0x000fe20003f24070 */
[----:B------:R-:W-:-:S03]  /*3370*/  IMAD.HI.U32 R5, R4, R11, RZ ;  /* 0x0000000b04057227 */ /* 0x000fc600078e00ff */
[----:B------:R-:W-:Y:S01]  /*3380*/  IABS R13, R17 ;  /* 0x00000011000d7213 */ /* 0x000fe20000000000 */
[----:B------:R-:W-:Y:S02]  /*3390*/  VIADD R21, R2, 0x43 ;  /* 0x0000004302157836 */ /* 0x000fe40000000000 */
[----:B------:R-:W-:Y:S02]  /*33a0*/  IMAD.MOV R98, RZ, RZ, -R5 ;  /* 0x000000ffff627224 */ /* 0x000fe400078e0a05 */
[--C-:B------:R-:W-:Y:S01]  /*33b0*/  @!P4 IMAD.IADD R78, R78, 0x1, -R6.reuse ;  /* 0x000000014e4ec824 */ /* 0x100fe200078e0a06 */
[----:B------:R-:W-:Y:S01]  /*33c0*/  IABS R15, R21 ;  /* 0x00000015000f7213 */ /* 0x000fe20000000000 */
[----:B------:R-:W-:Y:S01]  /*33d0*/  IMAD R98, R6, R98, R11 ;  /* 0x0000006206627224 */ /* 0x000fe200078e020b */
[----:B------:R-:W-:Y:S01]  /*33e0*/  ISETP.GE.AND P4, PT, R18, RZ, PT ;  /* 0x000000ff1200720c */ /* 0x000fe20003f86270 */
[----:B------:R-:W-:Y:S01]  /*33f0*/  @!P0 IMAD.IADD R86, R86, 0x1, -R6 ;  /* 0x0000000156568824 */ /* 0x000fe200078e0a06 */
[----:B------:R-:W-:Y:S01]  /*3400*/  ISETP.GE.AND P0, PT, R19, RZ, PT ;  /* 0x000000ff1300720c */ /* 0x000fe20003f06270 */
[----:B------:R-:W-:-:S04]  /*3410*/  IMAD.HI.U32 R3, R4, R13, RZ ;  /* 0x0000000d04037227 */ /* 0x000fc800078e00ff */
[--C-:B------:R-:W-:Y:S01]  /*3420*/  @!P6 IMAD.IADD R74, R74, 0x1, -R6.reuse ;  /* 0x000000014a4ae824 */ /* 0x100fe200078e0a06 */
[----:B------:R-:W-:Y:S01]  /*3430*/  ISETP.GT.U32.AND P6, PT, R6, R98, PT ;  /* 0x000000620600720c */ /* 0x000fe20003fc4070 */
[----:B------:R-:W-:Y:S01]  /*3440*/  @!P1 IMAD.IADD R94, R94, 0x1, -R6 ;  /* 0x000000015e5e9824 */ /* 0x000fe200078e0a06 */
[C---:B------:R-:W-:Y:S01]  /*3450*/  ISETP.GT.U32.AND P1, PT, R6.reuse, R78, PT ;  /* 0x0000004e0600720c */ /* 0x040fe20003f24070 */
[----:B------:R-:W-:Y:S01]  /*3460*/  @!P3 IMAD.MOV R62, RZ, RZ, -R62 ;  /* 0x000000ffff3eb224 */ /* 0x000fe200078e0a3e */
[----:B------:R-:W-:Y:S01]  /*3470*/  ISETP.GT.U32.AND P3, PT, R6, R86, PT ;  /* 0x000000560600720c */ /* 0x000fe20003f64070 */
[----:B------:R-:W-:Y:S02]  /*3480*/  IMAD.MOV R3, RZ, RZ, -R3 ;  /* 0x000000ffff037224 */ /* 0x000fe400078e0a03 */
[----:B------:R-:W-:-:S04]  /*3490*/  IMAD.HI.U32 R5, R4, R15, RZ ;  /* 0x0000000f04057227 */ /* 0x000fc800078e00ff */
[----:B------:R-:W-:Y:S02]  /*34a0*/  IMAD R104, R6, R3, R13 ;  /* 0x0000000306687224 */ /* 0x000fe400078e020d */
[----:B------:R-:W-:Y:S02]  /*34b0*/  IMAD.MOV R5, RZ, RZ, -R5 ;  /* 0x000000ffff057224 */ /* 0x000fe400078e0a05 */
[----:B------:R-:W-:Y:S02]  /*34c0*/  VIADD R13, R2, 0x44 ;  /* 0x00000044020d7836 */ /* 0x000fe40000000000 */
[----:B------:R-:W-:Y:S01]  /*34d0*/  @!P2 IMAD.MOV R70, RZ, RZ, -R70 ;  /* 0x000000ffff46a224 */ /* 0x000fe200078e0a46 */
[C---:B------:R-:W-:Y:S01]  /*34e0*/  ISETP.GT.U32.AND P2, PT, R6.reuse, R94, PT ;  /* 0x0000005e0600720c */ /* 0x040fe20003f44070 */
[C---:B------:R-:W-:Y:S01]  /*34f0*/  IMAD R100, R6.reuse, R5, R15 ;  /* 0x0000000506647224 */ /* 0x040fe200078e020f */
[----:B------:R-:W-:Y:S01]  /*3500*/  IABS R7, R13 ;  /* 0x0000000d00077213 */ /* 0x000fe20000000000 */
[----:B------:R-:W-:Y:S01]  /*3510*/  @!P5 IMAD.MOV R74, RZ, RZ, -R74 ;  /* 0x000000ffff4ad224 */ /* 0x000fe200078e0a4a */
[----:B------:R-:W-:Y:S01]  /*3520*/  ISETP.GT.U32.AND P5, PT, R6, R104, PT ;  /* 0x000000680600720c */ /* 0x000fe20003fa4070 */
[----:B------:R-:W-:-:S02]  /*3530*/  VIADD R15, R2, 0x45 ;  /* 0x00000045020f7836 */ /* 0x000fc40000000000 */
[--C-:B------:R-:W-:Y:S02]  /*3540*/  @!P6 IMAD.IADD R98, R98, 0x1, -R6.reuse ;  /* 0x000000016262e824 */ /* 0x100fe400078e0a06 */
[--C-:B------:R-:W-:Y:S01]  /*3550*/  @!P1 IMAD.IADD R78, R78, 0x1, -R6.reuse ;  /* 0x000000014e4e9824 */ /* 0x100fe200078e0a06 */
[----:B------:R-:W-:Y:S01]  /*3560*/  ISETP.GE.AND P1, PT, R8, RZ, PT ;  /* 0x000000ff0800720c */ /* 0x000fe20003f26270 */
[----:B------:R-:W-:Y:S01]  /*3570*/  @!P3 IMAD.IADD R86, R86, 0x1, -R6 ;  /* 0x000000015656b824 */ /* 0x000fe200078e0a06 */
[----:B------:R-:W-:Y:S01]  /*3580*/  ISETP.GT.U32.AND P3, PT, R6, R100, PT ;  /* 0x000000640600720c */ /* 0x000fe20003f64070 */
[----:B------:R-:W-:Y:S01]  /*3590*/  IMAD.HI.U32 R3, R4, R7, RZ ;  /* 0x0000000704037227 */ /* 0x000fe200078e00ff */
[----:B------:R-:W-:Y:S02]  /*35a0*/  ISETP.GT.U32.AND P6, PT, R6, R98, PT ;  /* 0x000000620600720c */ /* 0x000fe40003fc4070 */
[----:B------:R-:W-:Y:S01]  /*35b0*/  IABS R11, R15 ;  /* 0x0000000f000b7213 */ /* 0x000fe20000000000 */
[----:B------:R-:W-:-:S02]  /*35c0*/  IMAD.MOV R3, RZ, RZ, -R3 ;  /* 0x000000ffff037224 */ /* 0x000fc400078e0a03 */
[----:B------:R-:W-:Y:S01]  /*35d0*/  @!P2 IMAD.IADD R94, R94, 0x1, -R6 ;  /* 0x000000015e5ea824 */ /* 0x000fe200078e0a06 */
[----:B------:R-:W-:Y:S01]  /*35e0*/  ISETP.GE.AND P2, PT, R12, RZ, PT ;  /* 0x000000ff0c00720c */ /* 0x000fe20003f46270 */
[----:B------:R-:W-:-:S04]  /*35f0*/  IMAD.HI.U32 R5, R4, R11, RZ ;  /* 0x0000000b04057227 */ /* 0x000fc800078e00ff */
[--C-:B------:R-:W-:Y:S01]  /*3600*/  @!P5 IMAD.IADD R104, R104, 0x1, -R6.reuse ;  /* 0x000000016868d824 */ /* 0x100fe200078e0a06 */
[----:B------:R-:W-:Y:S01]  /*3610*/  ISETP.GE.AND P5, PT, R21, RZ, PT ;  /* 0x000000ff1500720c */ /* 0x000fe20003fa6270 */
[----:B------:R-:W-:Y:S02]  /*3620*/  IMAD R96, R6, R3, R7 ;  /* 0x0000000306607224 */ /* 0x000fe400078e0207 */
[----:B------:R-:W-:Y:S02]  /*3630*/  IMAD.MOV R5, RZ, RZ, -R5 ;  /* 0x000000ffff057224 */ /* 0x000fe400078e0a05 */
[----:B------:R-:W-:Y:S01]  /*3640*/  @!P3 IMAD.IADD R100, R100, 0x1, -R6 ;  /* 0x000000016464b824 */ /* 0x000fe200078e0a06 */
[C---:B------:R-:W-:Y:S01]  /*3650*/  ISETP.GT.U32.AND P3, PT, R6.reuse, R104, PT ;  /* 0x000000680600720c */ /* 0x040fe20003f64070 */
[----:B------:R-:W-:Y:S01]  /*3660*/  @!P1 IMAD.MOV R94, RZ, RZ, -R94 ;  /* 0x000000ffff5e9224 */ /* 0x000fe200078e0a5e */
[----:B------:R-:W-:Y:S01]  /*3670*/  ISETP.GT.U32.AND P1, PT, R6, R96, PT ;  /* 0x000000600600720c */ /* 0x000fe20003f24070 */
[----:B------:R-:W-:Y:S01]  /*3680*/  @!P6 IMAD.IADD R98, R98, 0x1, -R6 ;  /* 0x000000016262e824 */ /* 0x000fe200078e0a06 */
[----:B------:R-:W-:Y:S01]  /*3690*/  ISETP.GE.AND P6, PT, R17, RZ, PT ;  /* 0x000000ff1100720c */ /* 0x000fe20003fc6270 */
[----:B------:R-:W-:-:S02]  /*36a0*/  IMAD R92, R6, R5, R11 ;  /* 0x00000005065c7224 */ /* 0x000fc400078e020b */
[----:B------:R-:W-:Y:S02]  /*36b0*/  @!P2 IMAD.MOV R98, RZ, RZ, -R98 ;  /* 0x000000ffff62a224 */ /* 0x000fe400078e0a62 */
[----:B------:R-:W-:Y:S01]  /*36c0*/  @!P0 IMAD.MOV R86, RZ, RZ, -R86 ;  /* 0x000000ffff568224 */ /* 0x000fe200078e0a56 */
[----:B------:R-:W-:Y:S01]  /*36d0*/  ISETP.GT.U32.AND P2, PT, R6, R92, PT ;  /* 0x0000005c0600720c */ /* 0x000fe20003f44070 */
[----:B------:R-:W-:Y:S01]  /*36e0*/  VIADD R5, R2, 0x47 ;  /* 0x0000004702057836 */ /* 0x000fe20000000000 */
[----:B------:R-:W-:Y:S01]  /*36f0*/  ISETP.GT.U32.AND P0, PT, R6, R100, PT ;  /* 0x000000640600720c */ /* 0x000fe20003f04070 */
[--C-:B------:R-:W-:Y:S01]  /*3700*/  @!P3 IMAD.IADD R104, R104, 0x1, -R6.reuse ;  /* 0x000000016868b824 */ /* 0x100fe200078e0a06 */
[----:B------:R-:W-:Y:S01]  /*3710*/  ISETP.GE.AND P3, PT, R15, RZ, PT ;  /* 0x000000ff0f00720c */ /* 0x000fe20003f66270 */
[----:B------:R-:W-:Y:S01]  /*3720*/  @!P1 IMAD.IADD R96, R96, 0x1, -R6 ;  /* 0x0000000160609824 */ /* 0x000fe200078e0a06 */
[----:B------:R-:W-:Y:S01]  /*3730*/  IABS R11, R5 ;  /* 0x00000005000b7213 */ /* 0x000fe20000000000 */
[----:B------:R-:W-:Y:S01]  /*3740*/  VIADD R3, R2, 0x46 ;  /* 0x0000004602037836 */ /* 0x000fe20000000000 */
[----:B------:R-:W-:Y:S01]  /*3750*/  ISETP.GE.AND P1, PT, R5, RZ, PT ;  /* 0x000000ff0500720c */ /* 0x000fe20003f26270 */
[----:B------:R-:W-:Y:S01]  /*3760*/  @!P6 IMAD.MOV R104, RZ, RZ, -R104 ;  /* 0x000000ffff68e224 */ /* 0x000fe200078e0a68 */
[----:B------:R-:W-:Y:S01]  /*3770*/  ISETP.GT.U32.AND P6, PT, R6, R96, PT ;  /* 0x000000600600720c */ /* 0x000fe20003fc4070 */
[----:B------:R-:W-:Y:S01]  /*3780*/  @!P4 IMAD.MOV R78, RZ, RZ, -R78 ;  /* 0x000000ffff4ec224 */ /* 0x000fe200078e0a4e */
[----:B------:R-:W-:Y:S01]  /*3790*/  IABS R7, R3 ;  /* 0x0000000300077213 */ /* 0x000fe20000000000 */
[----:B------:R-:W-:Y:S01]  /*37a0*/  @!P2 IMAD.IADD R92, R92, 0x1, -R6 ;  /* 0x000000015c5ca824 */ /* 0x000fe200078e0a06 */
[----:B------:R-:W-:Y:S01]  /*37b0*/  ISETP.GE.AND P4, PT, R13, RZ, PT ;  /* 0x000000ff0d00720c */ /* 0x000fe20003f86270 */
[----:B------:R-:W-:-:S03]  /*37c0*/  IMAD.HI.U32 R5, R4, R11, RZ ;  /* 0x0000000b04057227 */ /* 0x000fc600078e00ff */
[----:B------:R-:W-:Y:S01]  /*37d0*/  ISETP.GT.U32.AND P2, PT, R6, R92, PT ;  /* 0x0000005c0600720c */ /* 0x000fe20003f44070 */
[----:B------:R-:W-:Y:S01]  /*37e0*/  @!P0 IMAD.IADD R100, R100, 0x1, -R6 ;  /* 0x0000000164648824 */ /* 0x000fe200078e0a06 */
[----:B------:R-:W-:Y:S01]  /*37f0*/  ISETP.GE.AND P0, PT, R3, RZ, PT ;  /* 0x000000ff0300720c */ /* 0x000fe20003f06270 */
[----:B------:R-:W-:-:S04]  /*3800*/  IMAD.HI.U32 R3, R4, R7, RZ ;  /* 0x0000000704037227 */ /* 0x000fc800078e00ff */
[----:B------:R-:W-:Y:S02]  /*3810*/  VIADD R8, R2, 0x48 ;  /* 0x0000004802087836 */ /* 0x000fe40000000000 */
[----:B------:R-:W-:Y:S02]  /*3820*/  IMAD.MOV R5, RZ, RZ, -R5 ;  /* 0x000000ffff057224 */ /* 0x000fe400078e0a05 */
[----:B------:R-:W-:Y:S02]  /*3830*/  IMAD.MOV R3, RZ, RZ, -R3 ;  /* 0x000000ffff037224 */ /* 0x000fe400078e0a03 */
[----:B------:R-:W-:Y:S01]  /*3840*/  @!P5 IMAD.MOV R100, RZ, RZ, -R100 ;  /* 0x000000ffff64d224 */ /* 0x000fe200078e0a64 */
[----:B------:R-:W-:Y:S01]  /*3850*/  ISETP.GE.AND P5, PT, R8, RZ, PT ;  /* 0x000000ff0800720c */ /* 0x000fe20003fa6270 */
[----:B------:R-:W-:Y:S01]  /*3860*/  IMAD R84, R6, R5, R11 ;  /* 0x0000000506547224 */ /* 0x000fe200078e020b */
[----:B------:R-:W-:Y:S01]  /*3870*/  IABS R8, R8 ;  /* 0x0000000800087213 */ /* 0x000fe20000000000 */
[----:B------:R-:W-:-:S02]  /*3880*/  @!P6 IMAD.IADD R96, R96, 0x1, -R6 ;  /* 0x000000016060e824 */ /* 0x000fc400078e0a06 */
[----:B------:R-:W-:Y:S02]  /*3890*/  IMAD R88, R6, R3, R7 ;  /* 0x0000000306587224 */ /* 0x000fe400078e0207 */
[----:B------:R-:W-:Y:S02]  /*38a0*/  VIADD R3, R2, 0x49 ;  /* 0x0000004902037836 */ /* 0x000fe40000000000 */
[----:B------:R-:W-:Y:S01]  /*38b0*/  @!P4 IMAD.MOV R96, RZ, RZ, -R96 ;  /* 0x000000ffff60c224 */ /* 0x000fe200078e0a60 */
[C---:B------:R-:W-:Y:S01]  /*38c0*/  ISETP.GT.U32.AND P4, PT, R6.reuse, R84, PT ;  /* 0x000000540600720c */ /* 0x040fe20003f84070 */
[----:B------:R-:W-:Y:S01]  /*38d0*/  IMAD.MOV.U32 R5, RZ, RZ, R8 ;  /* 0x000000ffff057224 */ /* 0x000fe200078e0008 */
[----:B------:R-:W-:Y:S01]  /*38e0*/  ISETP.GT.U32.AND P6, PT, R6, R88, PT ;  /* 0x000000580600720c */ /* 0x000fe20003fc4070 */
[----:B------:R-:W-:Y:S01]  /*38f0*/  @!P2 IMAD.IADD R92, R92, 0x1, -R6 ;  /* 0x000000015c5ca824 */ /* 0x000fe200078e0a06 */
[----:B------:R-:W-:Y:S01]  /*3900*/  ISETP.GE.AND P2, PT, R3, RZ, PT ;  /* 0x000000ff0300720c */ /* 0x000fe20003f46270 */
[----:B------:R-:W-:Y:S01]  /*3910*/  VIADD R8, R2, 0x4a ;  /* 0x0000004a02087836 */ /* 0x000fe20000000000 */
[----:B------:R-:W-:Y:S01]  /*3920*/  IABS R7, R3 ;  /* 0x0000000300077213 */ /* 0x000fe20000000000 */
[----:B------:R-:W-:-:S03]  /*3930*/  IMAD.HI.U32 R3, R4, R5, RZ ;  /* 0x0000000504037227 */ /* 0x000fc600078e00ff */
[----:B------:R-:W-:Y:S01]  /*3940*/  IABS R11, R8 ;  /* 0x00000008000b7213 */ /* 0x000fe20000000000 */
[----:B------:R-:W-:Y:S02]  /*3950*/  IMAD.MOV R80, RZ, RZ, -R3 ;  /* 0x000000ffff507224 */ /* 0x000fe400078e0a03 */
[----:B------:R-:W-:-:S04]  /*3960*/  IMAD.HI.U32 R3, R4, R7, RZ ;  /* 0x0000000704037227 */ /* 0x000fc800078e00ff */
[--C-:B------:R-:W-:Y:S02]  /*3970*/  @!P4 IMAD.IADD R84, R84, 0x1, -R6.reuse ;  /* 0x000000015454c824 */ /* 0x100fe400078e0a06 */
[----:B------:R-:W-:Y:S02]  /*3980*/  IMAD.MOV R3, RZ, RZ, -R3 ;  /* 0x000000ffff037224 */ /* 0x000fe400078e0a03 */
[----:B------:R-:W-:Y:S01]  /*3990*/  @!P6 IMAD.IADD R88, R88, 0x1, -R6 ;  /* 0x000000015858e824 */ /* 0x000fe200078e0a06 */
[C---:B------:R-:W-:Y:S01]  /*39a0*/  ISETP.GT.U32.AND P4, PT, R6.reuse, R84, PT ;  /* 0x000000540600720c */ /* 0x040fe20003f84070 */
[----:B------:R-:W-:Y:S02]  /*39b0*/  IMAD R76, R6, R3, R7 ;  /* 0x00000003064c7224 */ /* 0x000fe400078e0207 */
[----:B------:R-:W-:Y:S01]  /*39c0*/  IMAD.HI.U32 R3, R4, R11, RZ ;  /* 0x0000000b04037227 */ /* 0x000fe200078e00ff */
[----:B------:R-:W-:-:S03]  /*39d0*/  ISETP.GT.U32.AND P6, PT, R6, R88, PT ;  /* 0x000000580600720c */ /* 0x000fc60003fc4070 */
[----:B------:R-:W-:Y:S02]  /*39e0*/  IMAD.MOV R3, RZ, RZ, -R3 ;  /* 0x000000ffff037224 */ /* 0x000fe400078e0a03 */
[----:B------:R-:W-:Y:S02]  /*39f0*/  VIADD R12, R2, 0x4b ;  /* 0x0000004b020c7836 */ /* 0x000fe40000000000 */
[----:B------:R-:W-:Y:S02]  /*3a00*/  IMAD R72, R6, R3, R11 ;  /* 0x0000000306487224 */ /* 0x000fe400078e020b */
[----:B------:R-:W-:Y:S01]  /*3a10*/  @!P3 IMAD.MOV R92, RZ, RZ, -R92 ;  /* 0x000000ffff5cb224 */ /* 0x000fe200078e0a5c */
[----:B------:R-:W-:Y:S01]  /*3a20*/  ISETP.GE.AND P3, PT, R8, RZ, PT ;  /* 0x000000ff0800720c */ /* 0x000fe20003f66270 */
[--C-:B------:R-:W-:Y:S01]  /*3a30*/  @!P4 IMAD.IADD R84, R84, 0x1, -R6.reuse ;  /* 0x000000015454c824 */ /* 0x100fe200078e0a06 */
[----:B------:R-:W-:Y:S01]  /*3a40*/  IABS R13, R12 ;  /* 0x0000000c000d7213 */ /* 0x000fe20000000000 */
[----:B------:R-:W-:Y:S01]  /*3a50*/  VIADD R8, R2, 0x4c ;  /* 0x0000004c02087836 */ /* 0x000fe20000000000 */
[----:B------:R-:W-:Y:S01]  /*3a60*/  ISETP.GT.U32.AND P4, PT, R6, R72, PT ;  /* 0x000000480600720c */ /* 0x000fe20003f84070 */
[----:B------:R-:W-:-:S02]  /*3a70*/  @!P6 IMAD.IADD R88, R88, 0x1, -R6 ;  /* 0x000000015858e824 */ /* 0x000fc400078e0a06 */
[----:B------:R-:W-:Y:S01]  /*3a80*/  IMAD R80, R6, R80, R5 ;  /* 0x0000005006507224 */ /* 0x000fe200078e0205 */
[----:B------:R-:W-:Y:S01]  /*3a90*/  IABS R7, R8 ;  /* 0x0000000800077213 */ /* 0x000fe20000000000 */
[----:B------:R-:W-:-:S03]  /*3aa0*/  IMAD.HI.U32 R5, R4, R13, RZ ;  /* 0x0000000d04057227 */ /* 0x000fc600078e00ff */
[C---:B------:R-:W-:Y:S01]  /*3ab0*/  ISETP.GT.U32.AND P6, PT, R6.reuse, R80, PT ;  /* 0x000000500600720c */ /* 0x040fe20003fc4070 */
[----:B------:R-:W-:Y:S01]  /*3ac0*/  @!P0 IMAD.MOV R88, RZ, RZ, -R88 ;  /* 0x000000ffff588224 */ /* 0x000fe200078e0a58 */
[----:B------:R-:W-:Y:S01]  /*3ad0*/  ISETP.GT.U32.AND P0, PT, R6, R76, PT ;  /* 0x0000004c0600720c */ /* 0x000fe20003f04070 */
[----:B------:R-:W-:Y:S02]  /*3ae0*/  IMAD.MOV R5, RZ, RZ, -R5 ;  /* 0x000000ffff057224 */ /* 0x000fe400078e0a05 */
[----:B------:R-:W-:Y:S02]  /*3af0*/  VIADD R15, R2, 0x4d ;  /* 0x0000004d020f7836 */ /* 0x000fe40000000000 */
[----:B------:R-:W-:-:S04]  /*3b00*/  IMAD.HI.U32 R3, R4, R7, RZ ;  /* 0x0000000704037227 */ /* 0x000fc800078e00ff */
[----:B------:R-:W-:Y:S01]  /*3b10*/  IMAD R68, R6, R5, R13 ;  /* 0x0000000506447224 */ /* 0x000fe200078e020d */
[----:B------:R-:W-:Y:S01]  /*3b20*/  IABS R5, R15 ;  /* 0x0000000f00057213 */ /* 0x000fe20000000000 */
[----:B------:R-:W-:Y:S02]  /*3b30*/  @!P4 IMAD.IADD R72, R72, 0x1, -R6 ;  /* 0x000000014848c824 */ /* 0x000fe400078e0a06 */
[----:B------:R-:W-:Y:S02]  /*3b40*/  IMAD.MOV R3, RZ, RZ, -R3 ;  /* 0x000000ffff037224 */ /* 0x000fe400078e0a03 */
[----:B------:R-:W-:Y:S01]  /*3b50*/  @!P1 IMAD.MOV R84, RZ, RZ, -R84 ;  /* 0x000000ffff549224 */ /* 0x000fe200078e0a54 */
[C---:B------:R-:W-:Y:S01]  /*3b60*/  ISETP.GT.U32.AND P1, PT, R6.reuse, R72, PT ;  /* 0x000000480600720c */ /* 0x040fe20003f24070 */
[----:B------:R-:W-:Y:S02]  /*3b70*/  IMAD R64, R6, R3, R7 ;  /* 0x0000000306407224 */ /* 0x000fe400078e0207 */
[----:B------:R-:W-:-:S04]  /*3b80*/  IMAD.HI.U32 R3, R4, R5, RZ ;  /* 0x0000000504037227 */ /* 0x000fc800078e00ff */
[--C-:B------:R-:W-:Y:S02]  /*3b90*/  @!P0 IMAD.IADD R76, R76, 0x1, -R6.reuse ;  /* 0x000000014c4c8824 */ /* 0x100fe400078e0a06 */
[----:B------:R-:W-:Y:S02]  /*3ba0*/  IMAD.MOV R3, RZ, RZ, -R3 ;  /* 0x000000ffff037224 */ /* 0x000fe400078e0a03 */
[--C-:B------:R-:W-:Y:S01]  /*3bb0*/  @!P6 IMAD.IADD R80, R80, 0x1, -R6.reuse ;  /* 0x000000015050e824 */ /* 0x100fe200078e0a06 */
[C---:B------:R-:W-:Y:S01]  /*3bc0*/  ISETP.GT.U32.AND P4, PT, R6.reuse, R76, PT ;  /* 0x0000004c0600720c */ /* 0x040fe20003f84070 */
[C---:B------:R-:W-:Y:S01]  /*3bd0*/  IMAD R60, R6.reuse, R3, R5 ;  /* 0x00000003063c7224 */ /* 0x040fe200078e0205 */
[----:B------:R-:W-:Y:S01]  /*3be0*/  ISETP.GT.U32.AND P6, PT, R6, R68, PT ;  /* 0x000000440600720c */ /* 0x000fe20003fc4070 */
[----:B------:R-:W-:Y:S01]  /*3bf0*/  @!P1 IMAD.IADD R72, R72, 0x1, -R6 ;  /* 0x0000000148489824 */ /* 0x000fe200078e0a06 */
[----:B------:R-:W-:Y:S01]  /*3c00*/  ISETP.GT.U32.AND P0, PT, R6, R80, PT ;  /* 0x000000500600720c */ /* 0x000fe20003f04070 */
[----:B------:R-:W-:Y:S01]  /*3c10*/  VIADD R17, R2, 0x4e ;  /* 0x0000004e02117836 */ /* 0x000fe20000000000 */
[----:B------:R-:W-:Y:S01]  /*3c20*/  ISETP.GT.U32.AND P1, PT, R6, R60, PT ;  /* 0x0000003c0600720c */ /* 0x000fe20003f24070 */
[----:B------:R-:W-:-:S02]  /*3c30*/  VIADD R18, R2, 0x4f ;  /* 0x0000004f02127836 */ /* 0x000fc40000000000 */
[----:B------:R-:W-:Y:S01]  /*3c40*/  @!P3 IMAD.MOV R72, RZ, RZ, -R72 ;  /* 0x000000ffff48b224 */ /* 0x000fe200078e0a48 */
[----:B------:R-:W-:Y:S01]  /*3c50*/  IABS R7, R17 ;  /* 0x0000001100077213 */ /* 0x000fe20000000000 */
[----:B------:R-:W-:Y:S01]  /*3c60*/  VIADD R21, R2, 0x61 ;  /* 0x0000006102157836 */ /* 0x000fe20000000000 */
[----:B------:R-:W-:Y:S01]  /*3c70*/  IABS R11, R18 ;  /* 0x00000012000b7213 */ /* 0x000fe20000000000 */
[----:B------:R-:W-:Y:S01]  /*3c80*/  @!P4 IMAD.IADD R76, R76, 0x1, -R6 ;  /* 0x000000014c4cc824 */ /* 0x000fe200078e0a06 */
[----:B------:R-:W-:Y:S01]  /*3c90*/  ISETP.GE.AND P4, PT, R12, RZ, PT ;  /* 0x000000ff0c00720c */ /* 0x000fe20003f86270 */
[----:B------:R-:W-:Y:S01]  /*3ca0*/  VIADD R12, R2, 0x50 ;  /* 0x00000050020c7836 */ /* 0x000fe20000000000 */
[----:B------:R-:W-:Y:S01]  /*3cb0*/  ISETP.GE.AND P3, PT, R17, RZ, PT ;  /* 0x000000ff1100720c */ /* 0x000fe20003f66270 */
[----:B------:R-:W-:-:S03]  /*3cc0*/  IMAD.HI.U32 R3, R4, R7, RZ ;  /* 0x0000000704037227 */ /* 0x000fc600078e00ff */
[----:B------:R-:W-:Y:S01]  /*3cd0*/  IABS R13, R12 ;  /* 0x0000000c000d7213 */ /* 0x000fe20000000000 */
[--C-:B------:R-:W-:Y:S01]  /*3ce0*/  @!P0 IMAD.IADD R80, R80, 0x1, -R6.reuse ;  /* 0x0000000150508824 */ /* 0x100fe200078e0a06 */
[----:B------:R-:W-:Y:S01]  /*3cf0*/  ISETP.GT.U32.AND P0, PT, R6, R64, PT ;  /* 0x000000400600720c */ /* 0x000fe20003f04070 */
[--C-:B------:R-:W-:Y:S02]  /*3d00*/  @!P1 IMAD.IADD R60, R60, 0x1, -R6.reuse ;  /* 0x000000013c3c9824 */ /* 0x100fe400078e0a06 */
[----:B------:R-:W-:Y:S02]  /*3d10*/  IMAD.MOV R3, RZ, RZ, -R3 ;  /* 0x000000ffff037224 */ /* 0x000fe400078e0a03 */
[----:B------:R-:W-:Y:S02]  /*3d20*/  @!P6 IMAD.IADD R68, R68, 0x1, -R6 ;  /* 0x000000014444e824 */ /* 0x000fe400078e0a06 */
[----:B------:R-:W-:Y:S01]  /*3d30*/  @!P5 IMAD.MOV R80, RZ, RZ, -R80 ;  /* 0x000000ffff50d224 */ /* 0x000fe200078e0a50 */
[C---:B------:R-:W-:Y:S01]  /*3d40*/  ISETP.GT.U32.AND P5, PT, R6.reuse, R60, PT ;  /* 0x0000003c0600720c */ /* 0x040fe20003fa4070 */
[C---:B------:R-:W-:Y:S01]  /*3d50*/  IMAD R56, R6.reuse, R3, R7 ;  /* 0x0000000306387224 */ /* 0x040fe200078e0207 */
[----:B------:R-:W-:Y:S01]  /*3d60*/  ISETP.GT.U32.AND P6, PT, R6, R68, PT ;  /* 0x000000440600720c */ /* 0x000fe20003fc4070 */
[----:B------:R-:W-:-:S04]  /*3d70*/  IMAD.HI.U32 R3, R4, R13, RZ ;  /* 0x0000000d04037227 */ /* 0x000fc800078e00ff */
[----:B------:R-:W-:Y:S02]  /*3d80*/  IMAD.MOV R3, RZ, RZ, -R3 ;  /* 0x000000ffff037224 */ /* 0x000fe400078e0a03 */
[----:B------:R-:W-:-:S04]  /*3d90*/  IMAD.HI.U32 R5, R4, R11, RZ ;  /* 0x0000000b04057227 */ /* 0x000fc800078e00ff */
[----:B------:R-:W-:Y:S02]  /*3da0*/  IMAD R48, R6, R3, R13 ;  /* 0x0000000306307224 */ /* 0x000fe400078e020d */
[----:B------:R-:W-:Y:S02]  /*3db0*/  IMAD.MOV R5, RZ, RZ, -R5 ;  /* 0x000000ffff057224 */ /* 0x000fe400078e0a05 */
[--C-:B------:R-:W-:Y:S01]  /*3dc0*/  @!P5 IMAD.IADD R60, R60, 0x1, -R6.reuse ;  /* 0x000000013c3cd824 */ /* 0x100fe200078e0a06 */
[----:B------:R-:W-:Y:S01]  /*3dd0*/  ISETP.GT.U32.AND P5, PT, R6, R48, PT ;  /* 0x000000300600720c */ /* 0x000fe20003fa4070 */
[----:B------:R-:W-:Y:S01]  /*3de0*/  @!P6 IMAD.IADD R68, R68, 0x1, -R6 ;  /* 0x000000014444e824 */ /* 0x000fe200078e0a06 */
[----:B------:R-:W-:Y:S01]  /*3df0*/  ISETP.GE.AND P6, PT, R8, RZ, PT ;  /* 0x000000ff0800720c */ /* 0x000fe20003fc6270 */
[----:B------:R-:W-:Y:S02]  /*3e00*/  IMAD R52, R6, R5, R11 ;  /* 0x0000000506347224 */ /* 0x000fe400078e020b */
[----:B------:R-:W-:-:S02]  /*3e10*/  VIADD R8, R2, 0x51 ;  /* 0x0000005102087836 */ /* 0x000fc40000000000 */
[----:B------:R-:W-:Y:S01]  /*3e20*/  @!P0 IMAD.IADD R64, R64, 0x1, -R6 ;  /* 0x0000000140408824 */ /* 0x000fe200078e0a06 */
[----:B------:R-:W-:Y:S01]  /*3e30*/  ISETP.GE.AND P0, PT, R15, RZ, PT ;  /* 0x000000ff0f00720c */ /* 0x000fe20003f06270 */
[----:B------:R-:W-:Y:S01]  /*3e40*/  @!P4 IMAD.MOV R68, RZ, RZ, -R68 ;  /* 0x000000ffff44c224 */ /* 0x000fe200078e0a44 */
[----:B------:R-:W-:Y:S01]  /*3e50*/  ISETP.GT.U32.AND P4, PT, R6, R52, PT ;  /* 0x000000340600720c */ /* 0x000fe20003f84070 */
[----:B------:R-:W-:Y:S01]  /*3e60*/  VIADD R15, R2, 0x52 ;  /* 0x00000052020f7836 */ /* 0x000fe20000000000 */
[----:B------:R-:W-:Y:S01]  /*3e70*/  IABS R5, R8 ;  /* 0x0000000800057213 */ /* 0x000fe20000000000 */
[----:B------:R-:W-:Y:S01]  /*3e80*/  @!P2 IMAD.MOV R76, RZ, RZ, -R76 ;  /* 0x000000ffff4ca224 */ /* 0x000fe200078e0a4c */
[----:B------:R-:W-:Y:S01]  /*3e90*/  ISETP.GT.U32.AND P1, PT, R6, R64, PT ;  /* 0x000000400600720c */ /* 0x000fe20003f24070 */
[----:B------:R-:W-:Y:S01]  /*3ea0*/  @!P5 IMAD.IADD R48, R48, 0x1, -R6 ;  /* 0x000000013030d824 */ /* 0x000fe200078e0a06 */
[----:B------:R-:W-:Y:S01]  /*3eb0*/  ISETP.GT.U32.AND P2, PT, R6, R56, PT ;  /* 0x000000380600720c */ /* 0x000fe20003f44070 */
[----:B------:R-:W-:Y:S01]  /*3ec0*/  IMAD.HI.U32 R3, R4, R5, RZ ;  /* 0x0000000504037227 */ /* 0x000fe200078e00ff */
[----:B------:R-:W-:-:S02]  /*3ed0*/  IABS R7, R15 ;  /* 0x0000000f00077213 */ /* 0x000fc40000000000 */
[----:B------:R-:W-:Y:S01]  /*3ee0*/  ISETP.GT.U32.AND P5, PT, R6, R48, PT ;  /* 0x000000300600720c */ /* 0x000fe20003fa4070 */
[----:B------:R-:W-:Y:S02]  /*3ef0*/  IMAD.MOV R44, RZ, RZ, -R3 ;  /* 0x000000ffff2c7224 */ /* 0x000fe400078e0a03 */
[----:B------:R-:W-:-:S04]  /*3f00*/  IMAD.HI.U32 R3, R4, R7, RZ ;  /* 0x0000000704037227 */ /* 0x000fc800078e00ff */
[--C-:B------:R-:W-:Y:S02]  /*3f10*/  @!P4 IMAD.IADD R52, R52, 0x1, -R6.reuse ;  /* 0x000000013434c824 */ /* 0x100fe400078e0a06 */
[----:B------:R-:W-:Y:S02]  /*3f20*/  IMAD.MOV R3, RZ, RZ, -R3 ;  /* 0x000000ffff037224 */ /* 0x000fe400078e0a03 */
[--C-:B------:R-:W-:Y:S01]  /*3f30*/  @!P1 IMAD.IADD R64, R64, 0x1, -R6.reuse ;  /* 0x0000000140409824 */ /* 0x100fe200078e0a06 */
[----:B------:R-:W-:Y:S01]  /*3f40*/  ISETP.GT.U32.AND P4, PT, R6, R52, PT ;  /* 0x000000340600720c */ /* 0x000fe20003f84070 */
[----:B------:R-:W-:Y:S01]  /*3f50*/  @!P2 IMAD.IADD R56, R56, 0x1, -R6 ;  /* 0x000000013838a824 */ /* 0x000fe200078e0a06 */
[----:B------:R-:W-:Y:S01]  /*3f60*/  ISETP.GE.AND P2, PT, R12, RZ, PT ;  /* 0x000000ff0c00720c */ /* 0x000fe20003f46270 */
[----:B------:R-:W-:Y:S01]  /*3f70*/  IMAD R40, R6, R3, R7 ;  /* 0x0000000306287224 */ /* 0x000fe200078e0207 */
[----:B------:R-:W-:Y:S01]  /*3f80*/  ISETP.GE.AND P1, PT, R18, RZ, PT ;  /* 0x000000ff1200720c */ /* 0x000fe20003f26270 */
[----:B------:R-:W-:Y:S01]  /*3f90*/  @!P6 IMAD.MOV R64, RZ, RZ, -R64 ;  /* 0x000000ffff40e224 */ /* 0x000fe200078e0a40 */
[----:B------:R-:W-:Y:S01]  /*3fa0*/  ISETP.GT.U32.AND P6, PT, R6, R56, PT ;  /* 0x000000380600720c */ /* 0x000fe20003fc4070 */
[----:B------:R-:W-:Y:S01]  /*3fb0*/  @!P5 IMAD.IADD R48, R48, 0x1, -R6 ;  /* 0x000000013030d824 */ /* 0x000fe200078e0a06 */
[----:B------:R-:W-:Y:S01]  /*3fc0*/  ISETP.GT.U32.AND P5, PT, R6, R40, PT ;  /* 0x000000280600720c */ /* 0x000fe20003fa4070 */
[----:B------:R-:W-:-:S02]  /*3fd0*/  VIADD R12, R2, 0x53 ;  /* 0x00000053020c7836 */ /* 0x000fc40000000000 */
[----:B------:R-:W-:Y:S02]  /*3fe0*/  IMAD R44, R6, R44, R5 ;  /* 0x0000002c062c7224 */ /* 0x000fe400078e0205 */
[--C-:B------:R-:W-:Y:S01]  /*3ff0*/  @!P4 IMAD.IADD R52, R52, 0x1, -R6.reuse ;  /* 0x000000013434c824 */ /* 0x100fe200078e0a06 */
[----:B------:R-:W-:Y:S01]  /*4000*/  IABS R11, R12 ;  /* 0x0000000c000b7213 */ /* 0x000fe20000000000 */
[----:B------:R-:W-:Y:S01]  /*4010*/  VIADD R17, R2, 0x54 ;  /* 0x0000005402117836 */ /* 0x000fe20000000000 */
[----:B------:R-:W-:Y:S01]  /*4020*/  ISETP.GE.AND P4, PT, R8, RZ, PT ;  /* 0x000000ff0800720c */ /* 0x000fe20003f86270 */
[----:B------:R-:W-:Y:S02]  /*4030*/  VIADD R8, R2, 0x55 ;  /* 0x0000005502087836 */ /* 0x000fe40000000000 */
[----:B------:R-:W-:Y:S01]  /*4040*/  IMAD.HI.U32 R3, R4, R11, RZ ;  /* 0x0000000b04037227 */ /* 0x000fe200078e00ff */
[----:B------:R-:W-:Y:S02]  /*4050*/  IABS R13, R17 ;  /* 0x00000011000d7213 */ /* 0x000fe40000000000 */
[----:B------:R-:W-:Y:S01]  /*4060*/  IABS R7, R8 ;  /* 0x0000000800077213 */ /* 0x000fe20000000000 */
[--C-:B------:R-:W-:Y:S01]  /*4070*/  @!P6 IMAD.IADD R56, R56, 0x1, -R6.reuse ;  /* 0x000000013838e824 */ /* 0x100fe200078e0a06 */
[----:B------:R-:W-:Y:S01]  /*4080*/  ISETP.GT.U32.AND P6, PT, R6, R44, PT ;  /* 0x0000002c0600720c */ /* 0x000fe20003fc4070 */
[----:B------:R-:W-:-:S02]  /*4090*/  @!P5 IMAD.IADD R40, R40, 0x1, -R6 ;  /* 0x000000012828d824 */ /* 0x000fc400078e0a06 */
[----:B------:R-:W-:Y:S02]  /*40a0*/  IMAD.MOV R3, RZ, RZ, -R3 ;  /* 0x000000ffff037224 */ /* 0x000fe400078e0a03 */
[----:B------:R-:W-:Y:S01]  /*40b0*/  @!P3 IMAD.MOV R56, RZ, RZ, -R56 ;  /* 0x000000ffff38b224 */ /* 0x000fe200078e0a38 */
[C---:B------:R-:W-:Y:S01]  /*40c0*/  ISETP.GT.U32.AND P3, PT, R6.reuse, R40, PT ;  /* 0x000000280600720c */ /* 0x040fe20003f64070 */
[----:B------:R-:W-:Y:S02]  /*40d0*/  IMAD R36, R6, R3, R11 ;  /* 0x0000000306247224 */ /* 0x000fe400078e020b */
[----:B------:R-:W-:-:S03]  /*40e0*/  IMAD.HI.U32 R3, R4, R7, RZ ;  /* 0x0000000704037227 */ /* 0x000fc600078e00ff */
[----:B------:R-:W-:Y:S01]  /*40f0*/  ISETP.GT.U32.AND P5, PT, R6, R36, PT ;  /* 0x000000240600720c */ /* 0x000fe20003fa4070 */
[----:B------:R-:W-:Y:S02]  /*4100*/  IMAD.MOV R3, RZ, RZ, -R3 ;  /* 0x000000ffff037224 */ /* 0x000fe400078e0a03 */
[----:B------:R-:W-:-:S04]  /*4110*/  IMAD.HI.U32 R5, R4, R13, RZ ;  /* 0x0000000d04057227 */ /* 0x000fc800078e00ff */
[----:B------:R-:W-:Y:S02]  /*4120*/  IMAD R28, R6, R3, R7 ;  /* 0x00000003061c7224 */ /* 0x000fe400078e0207 */
[--C-:B------:R-:W-:Y:S01]  /*4130*/  @!P6 IMAD.IADD R44, R44, 0x1, -R6.reuse ;  /* 0x000000012c2ce824 */ /* 0x100fe200078e0a06 */
[----:B------:R-:W-:Y:S01]  /*4140*/  ISETP.GE.AND P6, PT, R15, RZ, PT ;  /* 0x000000ff0f00720c */ /* 0x000fe20003fc6270 */
[----:B------:R-:W-:Y:S01]  /*4150*/  @!P3 IMAD.IADD R40, R40, 0x1, -R6 ;  /* 0x000000012828b824 */ /* 0x000fe200078e0a06 */
[----:B------:R-:W-:Y:S01]  /*4160*/  ISETP.GT.U32.AND P3, PT, R6, R28, PT ;  /* 0x0000001c0600720c */ /* 0x000fe20003f64070 */
[----:B------:R-:W-:Y:S02]  /*4170*/  IMAD.MOV R5, RZ, RZ, -R5 ;  /* 0x000000ffff057224 */ /* 0x000fe400078e0a05 */
[----:B------:R-:W-:Y:S02]  /*4180*/  VIADD R15, R2, 0x56 ;  /* 0x00000056020f7836 */ /* 0x000fe40000000000 */
[----:B------:R-:W-:-:S02]  /*4190*/  IMAD R32, R6, R5, R13 ;  /* 0x0000000506207224 */ /* 0x000fc400078e020d */
[----:B------:R-:W-:Y:S01]  /*41a0*/  VIADD R11, R2, 0x57 ;  /* 0x00000057020b7836 */ /* 0x000fe20000000000 */
[----:B------:R-:W-:Y:S01]  /*41b0*/  IABS R5, R15 ;  /* 0x0000000f00057213 */ /* 0x000fe20000000000 */
[----:B------:R-:W-:Y:S01]  /*41c0*/  @!P2 IMAD.MOV R48, RZ, RZ, -R48 ;  /* 0x000000ffff30a224 */ /* 0x000fe200078e0a30 */
[----:B------:R-:W-:Y:S01]  /*41d0*/  ISETP.GT.U32.AND P2, PT, R6, R32, PT ;  /* 0x000000200600720c */ /* 0x000fe20003f44070 */
[----:B------:R-:W-:Y:S01]  /*41e0*/  @!P5 IMAD.IADD R36, R36, 0x1, -R6 ;  /* 0x000000012424d824 */ /* 0x000fe200078e0a06 */
[----:B------:R-:W-:Y:S01]  /*41f0*/  IABS R7, R11 ;  /* 0x0000000b00077213 */ /* 0x000fe20000000000 */
[----:B------:R-:W-:Y:S01]  /*4200*/  IMAD.HI.U32 R3, R4, R5, RZ ;  /* 0x0000000504037227 */ /* 0x000fe200078e00ff */
[----:B------:R-:W-:-:S03]  /*4210*/  ISETP.GE.AND P5, PT, R8, RZ, PT ;  /* 0x000000ff0800720c */ /* 0x000fc60003fa6270 */
[----:B------:R-:W-:Y:S02]  /*4220*/  @!P3 IMAD.IADD R28, R28, 0x1, -R6 ;  /* 0x000000011c1cb824 */ /* 0x000fe400078e0a06 */
[----:B------:R-:W-:Y:S02]  /*4230*/  IMAD.MOV R3, RZ, RZ, -R3 ;  /* 0x000000ffff037224 */ /* 0x000fe400078e0a03 */
[----:B------:R-:W-:Y:S01]  /*4240*/  VIADD R8, R2, 0x58 ;  /* 0x0000005802087836 */ /* 0x000fe20000000000 */
[C---:B------:R-:W-:Y:S01]  /*4250*/  ISETP.GT.U32.AND P3, PT, R6.reuse, R28, PT ;  /* 0x0000001c0600720c */ /* 0x040fe20003f64070 */
[----:B------:R-:W-:Y:S02]  /*4260*/  IMAD R22, R6, R3, R5 ;  /* 0x0000000306167224 */ /* 0x000fe400078e0205 */
[----:B------:R-:W-:Y:S01]  /*4270*/  IMAD.HI.U32 R3, R4, R7, RZ ;  /* 0x0000000704037227 */ /* 0x000fe200078e00ff */
[----:B------:R-:W-:-:S03]  /*4280*/  IABS R5, R8 ;  /* 0x0000000800057213 */ /* 0x000fc60000000000 */
[----:B------:R-:W-:Y:S02]  /*4290*/  IMAD.MOV R3, RZ, RZ, -R3 ;  /* 0x000000ffff037224 */ /* 0x000fe400078e0a03 */
[--C-:B------:R-:W-:Y:S01]  /*42a0*/  @!P2 IMAD.IADD R32, R32, 0x1, -R6.reuse ;  /* 0x000000012020a824 */ /* 0x100fe200078e0a06 */
[C---:B------:R-:W-:Y:S01]  /*42b0*/  ISETP.GT.U32.AND P2, PT, R6.reuse, R36, PT ;  /* 0x000000240600720c */ /* 0x040fe20003f44070 */
[----:B------:R-:W-:Y:S02]  /*42c0*/  IMAD R18, R6, R3, R7 ;  /* 0x0000000306127224 */ /* 0x000fe400078e0207 */
[----:B------:R-:W-:Y:S02]  /*42d0*/  @!P3 IMAD.IADD R28, R28, 0x1, -R6 ;  /* 0x000000011c1cb824 */ /* 0x000fe400078e0a06 */
[----:B------:R-:W-:Y:S01]  /*42e0*/  @!P0 IMAD.MOV R60, RZ, RZ, -R60 ;  /* 0x000000ffff3c8224 */ /* 0x000fe200078e0a3c */
[----:B------:R-:W-:Y:S01]  /*42f0*/  ISETP.GT.U32.AND P3, PT, R6, R18, PT ;  /* 0x000000120600720c */ /* 0x000fe20003f64070 */
[----:B------:R-:W-:Y:S01]  /*4300*/  VIADD R13, R2, 0x59 ;  /* 0x00000059020d7836 */ /* 0x000fe20000000000 */
[----:B------:R-:W-:Y:S01]  /*4310*/  ISETP.GT.U32.AND P0, PT, R6, R44, PT ;  /* 0x0000002c0600720c */ /* 0x000fe20003f04070 */
[----:B------:R-:W-:-:S03]  /*4320*/  IMAD.HI.U32 R3, R4, R5, RZ ;  /* 0x0000000504037227 */ /* 0x000fc600078e00ff */
[----:B------:R-:W-:Y:S01]  /*4330*/  IABS R7, R13 ;  /* 0x0000000d00077213 */ /* 0x000fe20000000000 */
[----:B------:R-:W-:Y:S01]  /*4340*/  @!P2 IMAD.IADD R36, R36, 0x1, -R6 ;  /* 0x000000012424a824 */ /* 0x000fe200078e0a06 */
[----:B------:R-:W-:Y:S01]  /*4350*/  ISETP.GT.U32.AND P2, PT, R6, R22, PT ;  /* 0x000000160600720c */ /* 0x000fe20003f44070 */
[----:B------:R-:W-:Y:S02]  /*4360*/  IMAD.MOV R3, RZ, RZ, -R3 ;  /* 0x000000ffff037224 */ /* 0x000fe400078e0a03 */
[----:B------:R-:W-:Y:S01]  /*4370*/  @!P1 IMAD.MOV R52, RZ, RZ, -R52 ;  /* 0x000000ffff349224 */ /* 0x000fe200078e0a34 */
[----:B------:R-:W-:Y:S01]  /*4380*/  ISETP.GE.AND P1, PT, R12, RZ, PT ;  /* 0x000000ff0c00720c */ /* 0x000fe20003f26270 */
[--C-:B------:R-:W-:Y:S02]  /*4390*/  @!P3 IMAD.IADD R18, R18, 0x1, -R6.reuse ;  /* 0x000000011212b824 */ /* 0x100fe400078e0a06 */
[----:B------:R-:W-:Y:S01]  /*43a0*/  @!P0 IMAD.IADD R44, R44, 0x1, -R6 ;  /* 0x000000012c2c8824 */ /* 0x000fe200078e0a06 */
[----:B------:R-:W-:Y:S01]  /*43b0*/  ISETP.GE.AND P0, PT, R17, RZ, PT ;  /* 0x000000ff1100720c */ /* 0x000fe20003f06270 */
[C---:B------:R-:W-:Y:S01]  /*43c0*/  IMAD R12, R6.reuse, R3, R5 ;  /* 0x00000003060c7224 */ /* 0x040fe200078e0205 */
[----:B------:R-:W-:Y:S01]  /*43d0*/  ISETP.GT.U32.AND P3, PT, R6, R18, PT ;  /* 0x000000120600720c */ /* 0x000fe20003f64070 */
[----:B------:R-:W-:-:S04]  /*43e0*/  IMAD.HI.U32 R3, R4, R7, RZ ;  /* 0x0000000704037227 */ /* 0x000fc800078e00ff */
[----:B------:R-:W-:Y:S01]  /*43f0*/  @!P4 IMAD.MOV R44, RZ, RZ, -R44 ;  /* 0x000000ffff2cc224 */ /* 0x000fe200078e0a2c */
[----:B------:R-:W-:Y:S01]  /*4400*/  ISETP.GT.U32.AND P4, PT, R6, R32, PT ;  /* 0x000000200600720c */ /* 0x000fe20003f84070 */
[----:B------:R-:W-:Y:S02]  /*4410*/  @!P2 IMAD.IADD R22, R22, 0x1, -R6 ;  /* 0x000000011616a824 */ /* 0x000fe400078e0a06 */
[----:B------:R-:W-:Y:S02]  /*4420*/  IMAD.MOV R3, RZ, RZ, -R3 ;  /* 0x000000ffff037224 */ /* 0x000fe400078e0a03 */
[----:B------:R-:W-:Y:S01]  /*4430*/  @!P6 IMAD.MOV R40, RZ, RZ, -R40 ;  /* 0x000000ffff28e224 */ /* 0x000fe200078e0a28 */
[C---:B------:R-:W-:Y:S01]  /*4440*/  ISETP.GT.U32.AND P2, PT, R6.reuse, R22, PT ;  /* 0x000000160600720c */ /* 0x040fe20003f44070 */
[----:B------:R-:W-:Y:S01]  /*4450*/  IMAD R168, R6, R3, R7 ;  /* 0x0000000306a87224 */ /* 0x000fe200078e0207 */
[----:B------:R-:W-:Y:S01]  /*4460*/  ISETP.GE.AND P6, PT, R15, RZ, PT ;  /* 0x000000ff0f00720c */ /* 0x000fe20003fc6270 */
[----:B------:R-:W-:-:S02]  /*4470*/  @!P3 IMAD.IADD R18, R18, 0x1, -R6 ;  /* 0x000000011212b824 */ /* 0x000fc400078e0a06 */
[----:B------:R-:W-:Y:S01]  /*4480*/  VIADD R15, R2, 0x5a ;  /* 0x0000005a020f7836 */ /* 0x000fe20000000000 */
[----:B------:R-:W-:Y:S01]  /*4490*/  ISETP.GT.U32.AND P3, PT, R6, R168, PT ;  /* 0x000000a80600720c */ /* 0x000fe20003f64070 */
[----:B------:R-:W-:Y:S01]  /*44a0*/  @!P4 IMAD.IADD R32, R32, 0x1, -R6 ;  /* 0x000000012020c824 */ /* 0x000fe200078e0a06 */
[----:B------:R-:W-:Y:S01]  /*44b0*/  ISETP.GE.AND P4, PT, R11, RZ, PT ;  /* 0x000000ff0b00720c */ /* 0x000fe20003f86270 */
[----:B------:R-:W-:Y:S01]  /*44c0*/  @!P1 IMAD.MOV R36, RZ, RZ, -R36 ;  /* 0x000000ffff249224 */ /* 0x000fe200078e0a24 */
[----:B------:R-:W-:Y:S01]  /*44d0*/  IABS R11, R15 ;  /* 0x0000000f000b7213 */ /* 0x000fe20000000000 */
[----:B------:R-:W-:Y:S01]  /*44e0*/  @!P0 IMAD.MOV R32, RZ, RZ, -R32 ;  /* 0x000000ffff208224 */ /* 0x000fe200078e0a20 */
[----:B------:R-:W-:Y:S01]  /*44f0*/  ISETP.GT.U32.AND P0, PT, R6, R12, PT ;  /* 0x0000000c0600720c */ /* 0x000fe20003f04070 */
[----:B------:R-:W-:Y:S01]  /*4500*/  @!P2 IMAD.IADD R22, R22, 0x1, -R6 ;  /* 0x000000011616a824 */ /* 0x000fe200078e0a06 */
[----:B------:R-:W-:Y:S01]  /*4510*/  ISETP.GE.AND P2, PT, R15, RZ, PT ;  /* 0x000000ff0f00720c */ /* 0x000fe20003f46270 */
[----:B------:R-:W-:Y:S01]  /*4520*/  VIADD R15, R2, 0x5b ;  /* 0x0000005b020f7836 */ /* 0x000fe20000000000 */
[----:B------:R-:W-:Y:S01]  /*4530*/  ISETP.GE.AND P1, PT, R8, RZ, PT ;  /* 0x000000ff0800720c */ /* 0x000fe20003f26270 */
[----:B------:R-:W-:-:S03]  /*4540*/  IMAD.HI.U32 R5, R4, R11, RZ ;  /* 0x0000000b04057227 */ /* 0x000fc600078e00ff */
[----:B------:R-:W-:Y:S01]  /*4550*/  IABS R7, R15 ;  /* 0x0000000f00077213 */ /* 0x000fe20000000000 */
[----:B------:R-:W-:Y:S02]  /*4560*/  @!P3 IMAD.IADD R168, R168, 0x1, -R6 ;  /* 0x00000001a8a8b824 */ /* 0x000fe400078e0a06 */
[----:B------:R-:W-:Y:S02]  /*4570*/  IMAD.MOV R5, RZ, RZ, -R5 ;  /* 0x000000ffff057224 */ /* 0x000fe400078e0a05 */
[----:B------:R-:W-:Y:S01]  /*4580*/  IMAD.HI.U32 R3, R4, R7, RZ ;  /* 0x0000000704037227 */ /* 0x000fe200078e00ff */
[----:B------:R-:W-:-:S03]  /*4590*/  ISETP.GT.U32.AND P3, PT, R6, R168, PT ;  /* 0x000000a80600720c */ /* 0x000fc60003f64070 */
[----:B------:R-:W-:Y:S02]  /*45a0*/  @!P0 IMAD.IADD R12, R12, 0x1, -R6 ;  /* 0x000000010c0c8824 */ /* 0x000fe400078e0a06 */
[C---:B------:R-:W-:Y:S02]  /*45b0*/  IMAD R8, R6.reuse, R5, R11 ;  /* 0x0000000506087224 */ /* 0x040fe400078e020b */
[----:B------:R-:W-:Y:S01]  /*45c0*/  IMAD.MOV R166, RZ, RZ, -R3 ;  /* 0x000000ffffa67224 */ /* 0x000fe200078e0a03 */
[----:B------:R-:W-:Y:S01]  /*45d0*/  ISETP.GT.U32.AND P0, PT, R6, R12, PT ;  /* 0x0000000c0600720c */ /* 0x000fe20003f04070 */
[----:B------:R-:W-:Y:S02]  /*45e0*/  VIADD R5, R2, 0x5c ;  /* 0x0000005c02057836 */ /* 0x000fe40000000000 */
[----:B------:R-:W-:Y:S01]  /*45f0*/  @!P6 IMAD.MOV R22, RZ, RZ, -R22 ;  /* 0x000000ffff16e224 */ /* 0x000fe200078e0a16 */
[C---:B------:R-:W-:Y:S01]  /*4600*/  ISETP.GT.U32.AND P6, PT, R6.reuse, R8, PT ;  /* 0x000000080600720c */ /* 0x040fe20003fc4070 */
[----:B------:R-:W-:Y:S01]  /*4610*/  IMAD R166, R6, R166, R7 ;  /* 0x000000a606a67224 */ /* 0x000fe200078e0207 */
[----:B------:R-:W-:Y:S01]  /*4620*/  IABS R11, R5 ;  /* 0x00000005000b7213 */ /* 0x000fe20000000000 */
[----:B------:R-:W-:-:S02]  /*4630*/  @!P3 IMAD.IADD R168, R168, 0x1, -R6 ;  /* 0x00000001a8a8b824 */ /* 0x000fc400078e0a06 */
[----:B------:R-:W-:Y:S01]  /*4640*/  @!P5 IMAD.MOV R28, RZ, RZ, -R28 ;  /* 0x000000ffff1cd224 */ /* 0x000fe200078e0a1c */
[----:B------:R-:W-:Y:S01]  /*4650*/  ISETP.GT.U32.AND P3, PT, R6, R166, PT ;  /* 0x000000a60600720c */ /* 0x000fe20003f64070 */
[----:B------:R-:W-:Y:S01]  /*4660*/  VIADD R17, R2, 0x5d ;  /* 0x0000005d02117836 */ /* 0x000fe20000000000 */
[----:B------:R-:W-:Y:S01]  /*4670*/  ISETP.GE.AND P5, PT, R13, RZ, PT ;  /* 0x000000ff0d00720c */ /* 0x000fe20003fa6270 */
[----:B------:R-:W-:-:S03]  /*4680*/  IMAD.HI.U32 R3, R4, R11, RZ ;  /* 0x0000000b04037227 */ /* 0x000fc600078e00ff */
[----:B------:R-:W-:Y:S01]  /*4690*/  IABS R13, R17 ;  /* 0x00000011000d7213 */ /* 0x000fe20000000000 */
[--C-:B------:R-:W-:Y:S01]  /*46a0*/  @!P0 IMAD.IADD R12, R12, 0x1, -R6.reuse ;  /* 0x000000010c0c8824 */ /* 0x100fe200078e0a06 */
[----:B------:R-:W-:Y:S01]  /*46b0*/  ISETP.GE.AND P0, PT, R5, RZ, PT ;  /* 0x000000ff0500720c */ /* 0x000fe20003f06270 */
[----:B------:R-:W-:Y:S02]  /*46c0*/  @!P6 IMAD.IADD R8, R8, 0x1, -R6 ;  /* 0x000000010808e824 */ /* 0x000fe400078e0a06 */
[----:B------:R-:W-:Y:S02]  /*46d0*/  IMAD.MOV R3, RZ, RZ, -R3 ;  /* 0x000000ffff037224 */ /* 0x000fe400078e0a03 */
[----:B------:R-:W-:Y:S01]  /*46e0*/  @!P1 IMAD.MOV R12, RZ, RZ, -R12 ;  /* 0x000000ffff0c9224 */ /* 0x000fe200078e0a0c */
[----:B------:R-:W-:Y:S01]  /*46f0*/  ISETP.GE.AND P1, PT, R17, RZ, PT ;  /* 0x000000ff1100720c */ /* 0x000fe20003f26270 */
[C---:B------:R-:W-:Y:S01]  /*4700*/  IMAD R164, R6.reuse, R3, R11 ;  /* 0x0000000306a47224 */ /* 0x040fe200078e020b */
[----:B------:R-:W-:Y:S01]  /*4710*/  ISETP.GT.U32.AND P6, PT, R6, R8, PT ;  /* 0x000000080600720c */ /* 0x000fe20003fc4070 */
[----:B------:R-:W-:-:S02]  /*4720*/  VIADD R17, R2, 0x5f ;  /* 0x0000005f02117836 */ /* 0x000fc40000000000 */
[----:B------:R-:W-:Y:S02]  /*4730*/  @!P3 IMAD.IADD R166, R166, 0x1, -R6 ;  /* 0x00000001a6a6b824 */ /* 0x000fe400078e0a06 */
[----:B------:R-:W-:Y:S01]  /*4740*/  IMAD.HI.U32 R5, R4, R13, RZ ;  /* 0x0000000d04057227 */ /* 0x000fe200078e00ff */
[----:B------:R-:W-:Y:S02]  /*4750*/  IABS R11, R17 ;  /* 0x00000011000b7213 */ /* 0x000fe40000000000 */
[C---:B------:R-:W-:Y:S01]  /*4760*/  ISETP.GT.U32.AND P3, PT, R6.reuse, R166, PT ;  /* 0x000000a60600720c */ /* 0x040fe20003f64070 */
[----:B------:R-:W-:Y:S01]  /*4770*/  @!P5 IMAD.MOV R168, RZ, RZ, -R168 ;  /* 0x000000ffffa8d224 */ /* 0x000fe200078e0aa8 */
[C---:B------:R-:W-:Y:S01]  /*4780*/  ISETP.GT.U32.AND P5, PT, R6.reuse, R164, PT ;  /* 0x000000a40600720c */ /* 0x040fe20003fa4070 */
[----:B------:R-:W-:Y:S02]  /*4790*/  IMAD.MOV R5, RZ, RZ, -R5 ;  /* 0x000000ffff057224 */ /* 0x000fe400078e0a05 */
[----:B------:R-:W-:Y:S01]  /*47a0*/  @!P4 IMAD.MOV R18, RZ, RZ, -R18 ;  /* 0x000000ffff12c224 */ /* 0x000fe200078e0a12 */
[----:B------:R-:W-:Y:S01]  /*47b0*/  ISETP.GE.AND P4, PT, R15, RZ, PT ;  /* 0x000000ff0f00720c */ /* 0x000fe20003f86270 */
[----:B------:R-:W-:Y:S01]  /*47c0*/  IMAD R162, R6, R5, R13 ;  /* 0x0000000506a27224 */ /* 0x000fe200078e020d */
[----:B------:R-:W-:Y:S01]  /*47d0*/  IABS R15, R21 ;  /* 0x00000015000f7213 */ /* 0x000fe20000000000 */
[----:B------:R-:W-:-:S04]  /*47e0*/  IMAD.HI.U32 R5, R4, R11, RZ ;  /* 0x0000000b04057227 */ /* 0x000fc800078e00ff */
[----:B------:R-:W-:Y:S02]  /*47f0*/  VIADD R3, R2, 0x5e ;  /* 0x0000005e02037836 */ /* 0x000fe40000000000 */
[--C-:B------:R-:W-:Y:S02]  /*4800*/  @!P6 IMAD.IADD R8, R8, 0x1, -R6.reuse ;  /* 0x000000010808e824 */ /* 0x100fe400078e0a06 */
[----:B------:R-:W-:Y:S01]  /*4810*/  IMAD.MOV R5, RZ, RZ, -R5 ;  /* 0x000000ffff057224 */ /* 0x000fe200078e0a05 */
[----:B------:R-:W-:Y:S01]  /*4820*/  IABS R7, R3 ;  /* 0x0000000300077213 */ /* 0x000fe20000000000 */
[----:B------:R-:W-:Y:S01]  /*4830*/  @!P5 IMAD.IADD R164, R164, 0x1, -R6 ;  /* 0x00000001a4a4d824 */ /* 0x000fe200078e0a06 */
[----:B------:R-:W-:Y:S01]  /*4840*/  ISETP.GE.AND P6, PT, R3, RZ, PT ;  /* 0x000000ff0300720c */ /* 0x000fe20003fc6270 */
[----:B------:R-:W-:Y:S01]  /*4850*/  @!P2 IMAD.MOV R8, RZ, RZ, -R8 ;  /* 0x000000ffff08a224 */ /* 0x000fe200078e0a08 */
[----:B------:R-:W-:Y:S01]  /*4860*/  ISETP.GT.U32.AND P2, PT, R6, R162, PT ;  /* 0x000000a20600720c */ /* 0x000fe20003f44070 */
[----:B------:R-:W-:Y:S01]  /*4870*/  @!P3 IMAD.IADD R166, R166, 0x1, -R6 ;  /* 0x00000001a6a6b824 */ /* 0x000fe200078e0a06 */
[C---:B------:R-:W-:Y:S01]  /*4880*/  ISETP.GT.U32.AND P5, PT, R6.reuse, R164, PT ;  /* 0x000000a40600720c */ /* 0x040fe20003fa4070 */
[----:B------:R-:W-:Y:S01]  /*4890*/  IMAD R46, R6, R5, R11 ;  /* 0x00000005062e7224 */ /* 0x000fe200078e020b */
[----:B------:R-:W-:Y:S01]  /*48a0*/  ISETP.GE.AND P3, PT, R17, RZ, PT ;  /* 0x000000ff1100720c */ /* 0x000fe20003f66270 */
[----:B------:R-:W-:-:S02]  /*48b0*/  @!P4 IMAD.MOV R166, RZ, RZ, -R166 ;  /* 0x000000ffffa6c224 */ /* 0x000fc400078e0aa6 */
[----:B------:R-:W-:Y:S01]  /*48c0*/  VIADD R19, R2, 0x60 ;  /* 0x0000006002137836 */ /* 0x000fe20000000000 */
[----:B------:R-:W-:Y:S01]  /*48d0*/  ISETP.GT.U32.AND P4, PT, R6, R46, PT ;  /* 0x0000002e0600720c */ /* 0x000fe20003f84070 */
[----:B------:R-:W-:-:S03]  /*48e0*/  IMAD.HI.U32 R3, R4, R7, RZ ;  /* 0x0000000704037227 */ /* 0x000fc600078e00ff */
[----:B------:R-:W-:Y:S01]  /*48f0*/  IABS R13, R19 ;  /* 0x00000013000d7213 */ /* 0x000fe20000000000 */
[----:B------:R-:W-:Y:S02]  /*4900*/  IMAD.MOV R34, RZ, RZ, -R3 ;  /* 0x000000ffff227224 */ /* 0x000fe400078e0a03 */
[----:B------:R-:W-:-:S04]  /*4910*/  IMAD.HI.U32 R5, R4, R15, RZ ;  /* 0x0000000f04057227 */ /* 0x000fc800078e00ff */
[----:B------:R-:W-:Y:S02]  /*4920*/  IMAD R34, R6, R34, R7 ;  /* 0x0000002206227224 */ /* 0x000fe400078e0207 */
[----:B------:R-:W-:Y:S02]  /*4930*/  VIADD R17, R2, 0x62 ;  /* 0x0000006202117836 */ /* 0x000fe40000000000 */
[----:B------:R-:W-:Y:S02]  /*4940*/  @!P2 IMAD.IADD R162, R162, 0x1, -R6 ;  /* 0x00000001a2a2a824 */ /* 0x000fe400078e0a06 */
[----:B------:R-:W-:Y:S02]  /*4950*/  IMAD.MOV R5, RZ, RZ, -R5 ;  /* 0x000000ffff057224 */ /* 0x000fe400078e0a05 */
[----:B------:R-:W-:Y:S01]  /*4960*/  IMAD.HI.U32 R3, R4, R13, RZ ;  /* 0x0000000d04037227 */ /* 0x000fe200078e00ff */
[----:B------:R-:W-:-:S03]  /*4970*/  ISETP.GT.U32.AND P2, PT, R6, R162, PT ;  /* 0x000000a20600720c */ /* 0x000fc60003f44070 */
[--C-:B------:R-:W-:Y:S01]  /*4980*/  @!P5 IMAD.IADD R164, R164, 0x1, -R6.reuse ;  /* 0x00000001a4a4d824 */ /* 0x100fe200078e0a06 */
[C---:B------:R-:W-:Y:S01]  /*4990*/  ISETP.GT.U32.AND P5, PT, R6.reuse, R34, PT ;  /* 0x000000220600720c */ /* 0x040fe20003fa4070 */
[----:B------:R-:W-:Y:S01]  /*49a0*/  IMAD R66, R6, R5, R15 ;  /* 0x0000000506427224 */ /* 0x000fe200078e020f */
[----:B------:R-:W-:Y:S01]  /*49b0*/  IABS R5, R17 ;  /* 0x0000001100057213 */ /* 0x000fe20000000000 */
[----:B------:R-:W-:Y:S02]  /*49c0*/  @!P4 IMAD.IADD R46, R46, 0x1, -R6 ;  /* 0x000000012e2ec824 */ /* 0x000fe400078e0a06 */
[----:B------:R-:W-:Y:S02]  /*49d0*/  IMAD.MOV R3, RZ, RZ, -R3 ;  /* 0x000000ffff037224 */ /* 0x000fe400078e0a03 */
[----:B------:R-:W-:Y:S01]  /*49e0*/  VIADD R15, R2, 0x64 ;  /* 0x00000064020f7836 */ /* 0x000fe20000000000 */
[C---:B------:R-:W-:Y:S01]  /*49f0*/  ISETP.GT.U32.AND P4, PT, R6.reuse, R46, PT ;  /* 0x0000002e0600720c */ /* 0x040fe20003f84070 */
[----:B------:R-:W-:-:S02]  /*4a00*/  IMAD R58, R6, R3, R13 ;  /* 0x00000003063a7224 */ /* 0x000fc400078e020d */
[----:B------:R-:W-:Y:S01]  /*4a10*/  IMAD.HI.U32 R3, R4, R5, RZ ;  /* 0x0000000504037227 */ /* 0x000fe200078e00ff */
[----:B------:R-:W-:-:S03]  /*4a20*/  IABS R11, R15 ;  /* 0x0000000f000b7213 */ /* 0x000fc60000000000 */
[----:B------:R-:W-:Y:S02]  /*4a30*/  IMAD.MOV R3, RZ, RZ, -R3 ;  /* 0x000000ffff037224 */ /* 0x000fe400078e0a03 */
[--C-:B------:R-:W-:Y:S02]  /*4a40*/  @!P5 IMAD.IADD R34, R34, 0x1, -R6.reuse ;  /* 0x000000012222d824 */ /* 0x100fe400078e0a06 */
[----:B------:R-:W-:Y:S01]  /*4a50*/  @!P2 IMAD.IADD R162, R162, 0x1, -R6 ;  /* 0x00000001a2a2a824 */ /* 0x000fe200078e0a06 */
[C---:B------:R-:W-:Y:S01]  /*4a60*/  ISETP.GT.U32.AND P2, PT, R6.reuse, R58, PT ;  /* 0x0000003a0600720c */ /* 0x040fe20003f44070 */
[C---:B------:R-:W-:Y:S01]  /*4a70*/  IMAD R82, R6.reuse, R3, R5 ;  /* 0x0000000306527224 */ /* 0x040fe200078e0205 */
[C---:B------:R-:W-:Y:S01]  /*4a80*/  ISETP.GT.U32.AND P5, PT, R6.reuse, R34, PT ;  /* 0x000000220600720c */ /* 0x040fe20003fa4070 */
[----:B------:R-:W-:Y:S01]  /*4a90*/  @!P1 IMAD.MOV R162, RZ, RZ, -R162 ;  /* 0x000000ffffa29224 */ /* 0x000fe200078e0aa2 */
[----:B------:R-:W-:Y:S01]  /*4aa0*/  ISETP.GT.U32.AND P1, PT, R6, R66, PT ;  /* 0x000000420600720c */ /* 0x000fe20003f24070 */
[----:B------:R-:W-:Y:S01]  /*4ab0*/  @!P4 IMAD.IADD R46, R46, 0x1, -R6 ;  /* 0x000000012e2ec824 */ /* 0x000fe200078e0a06 */
[----:B------:R-:W-:Y:S01]  /*4ac0*/  ISETP.GT.U32.AND P4, PT, R6, R82, PT ;  /* 0x000000520600720c */ /* 0x000fe20003f84070 */
[----:B------:R-:W-:-:S02]  /*4ad0*/  VIADD R13, R2, 0x63 ;  /* 0x00000063020d7836 */ /* 0x000fc40000000000 */
[----:B------:R-:W-:-:S03]  /*4ae0*/  IMAD.HI.U32 R5, R4, R11, RZ ;  /* 0x0000000b04057227 */ /* 0x000fc600078e00ff */
[----:B------:R-:W-:Y:S01]  /*4af0*/  IABS R7, R13 ;  /* 0x0000000d00077213 */ /* 0x000fe20000000000 */
[--C-:B------:R-:W-:Y:S02]  /*4b00*/  @!P2 IMAD.IADD R58, R58, 0x1, -R6.reuse ;  /* 0x000000013a3aa824 */ /* 0x100fe400078e0a06 */
[--C-:B------:R-:W-:Y:S01]  /*4b10*/  @!P5 IMAD.IADD R34, R34, 0x1, -R6.reuse ;  /* 0x000000012222d824 */ /* 0x100fe200078e0a06 */
[----:B------:R-:W-:Y:S01]  /*4b20*/  ISETP.GE.AND P5, PT, R21, RZ, PT ;  /* 0x000000ff1500720c */ /* 0x000fe20003fa6270 */
[--C-:B------:R-:W-:Y:S01]  /*4b30*/  @!P1 IMAD.IADD R66, R66, 0x1, -R6.reuse ;  /* 0x0000000142429824 */ /* 0x100fe200078e0a06 */
[----:B------:R-:W-:Y:S01]  /*4b40*/  ISETP.GT.U32.AND P2, PT, R6, R58, PT ;  /* 0x0000003a0600720c */ /* 0x000fe20003f44070 */
[----:B------:R-:W-:Y:S01]  /*4b50*/  @!P4 IMAD.IADD R82, R82, 0x1, -R6 ;  /* 0x000000015252c824 */ /* 0x000fe200078e0a06 */
[----:B------:R-:W-:Y:S01]  /*4b60*/  ISETP.GE.AND P1, PT, R17, RZ, PT ;  /* 0x000000ff1100720c */ /* 0x000fe20003f26270 */
[----:B------:R-:W-:Y:S01]  /*4b70*/  @!P6 IMAD.MOV R34, RZ, RZ, -R34 ;  /* 0x000000ffff22e224 */ /* 0x000fe200078e0a22 */
[----:B------:R-:W-:Y:S01]  /*4b80*/  ISETP.GT.U32.AND P6, PT, R6, R66, PT ;  /* 0x000000420600720c */ /* 0x000fe20003fc4070 */
[----:B------:R-:W-:Y:S01]  /*4b90*/  IMAD.HI.U32 R3, R4, R7, RZ ;  /* 0x0000000704037227 */ /* 0x000fe200078e00ff */
[----:B------:R-:W-:-:S03]  /*4ba0*/  ISETP.GT.U32.AND P4, PT, R6, R82, PT ;  /* 0x000000520600720c */ /* 0x000fc60003f84070 */
[----:B------:R-:W-:Y:S02]  /*4bb0*/  IMAD.MOV R3, RZ, RZ, -R3 ;  /* 0x000000ffff037224 */ /* 0x000fe400078e0a03 */
[----:B------:R-:W-:Y:S02]  /*4bc0*/  IMAD.MOV R5, RZ, RZ, -R5 ;  /* 0x000000ffff057224 */ /* 0x000fe400078e0a05 */
[C---:B------:R-:W-:Y:S02]  /*4bd0*/  IMAD R90, R6.reuse, R3, R7 ;  /* 0x00000003065a7224 */ /* 0x040fe400078e0207 */
[----:B------:R-:W-:Y:S02]  /*4be0*/  IMAD R102, R6, R5, R11 ;  /* 0x0000000506667224 */ /* 0x000fe400078e020b */
[----:B------:R-:W-:Y:S01]  /*4bf0*/  @!P0 IMAD.MOV R164, RZ, RZ, -R164 ;  /* 0x000000ffffa48224 */ /* 0x000fe200078e0aa4 */
[----:B------:R-:W-:Y:S01]  /*4c00*/  ISETP.GE.AND P0, PT, R19, RZ, PT ;  /* 0x000000ff1300720c */ /* 0x000fe20003f06270 */
[--C-:B------:R-:W-:Y:S01]  /*4c10*/  @!P6 IMAD.IADD R66, R66, 0x1, -R6.reuse ;  /* 0x000000014242e824 */ /* 0x100fe200078e0a06 */
[----:B------:R-:W-:Y:S01]  /*4c20*/  ISETP.GT.U32.AND P6, PT, R6, R90, PT ;  /* 0x0000005a0600720c */ /* 0x000fe20003fc4070 */
[----:B------:R-:W-:Y:S01]  /*4c30*/  @!P4 IMAD.IADD R82, R82, 0x1, -R6 ;  /* 0x000000015252c824 */ /* 0x000fe200078e0a06 */
[----:B------:R-:W-:Y:S01]  /*4c40*/  ISETP.GT.U32.AND P4, PT, R6, R102, PT ;  /* 0x000000660600720c */ /* 0x000fe20003f84070 */
[----:B------:R-:W-:-:S02]  /*4c50*/  VIADD R3, R2, 0x65 ;  /* 0x0000006502037836 */ /* 0x000fc40000000000 */
[----:B------:R-:W-:Y:S01]  /*4c60*/  @!P2 IMAD.IADD R58, R58, 0x1, -R6 ;  /* 0x000000013a3aa824 */ /* 0x000fe200078e0a06 */
[----:B------:R-:W-:Y:S01]  /*4c70*/  ISETP.GE.AND P2, PT, R15, RZ, PT ;  /* 0x000000ff0f00720c */ /* 0x000fe20003f46270 */
[C---:B------:R-:W-:Y:S01]  /*4c80*/  VIADD R7, R2.reuse, 0x66 ;  /* 0x0000006602077836 */ /* 0x040fe20000000000 */
[----:B------:R-:W-:Y:S01]  /*4c90*/  IABS R5, R3 ;  /* 0x0000000300057213 */ /* 0x000fe20000000000 */
[----:B------:R-:W-:Y:S01]  /*4ca0*/  @!P3 IMAD.MOV R46, RZ, RZ, -R46 ;  /* 0x000000ffff2eb224 */ /* 0x000fe200078e0a2e */
[----:B------:R-:W-:Y:S01]  /*4cb0*/  ISETP.GE.AND P3, PT, R13, RZ, PT ;  /* 0x000000ff0d00720c */ /* 0x000fe20003f66270 */
[----:B------:R-:W-:Y:S01]  /*4cc0*/  @!P0 IMAD.MOV R58, RZ, RZ, -R58 ;  /* 0x000000ffff3a8224 */ /* 0x000fe200078e0a3a */
[----:B------:R-:W-:Y:S01]  /*4cd0*/  ISETP.GE.AND P0, PT, R3, RZ, PT ;  /* 0x000000ff0300720c */ /* 0x000fe20003f06270 */
[----:B------:R-:W-:Y:S01]  /*4ce0*/  @!P5 IMAD.MOV R66, RZ, RZ, -R66 ;  /* 0x000000ffff42d224 */ /* 0x000fe200078e0a42 */
[----:B------:R-:W-:Y:S01]  /*4cf0*/  ISETP.GE.AND P5, PT, R7, RZ, PT ;  /* 0x000000ff0700720c */ /* 0x000fe20003fa6270 */
[----:B------:R-:W-:Y:S01]  /*4d00*/  VIADD R13, R2, 0x67 ;  /* 0x00000067020d7836 */ /* 0x000fe20000000000 */
[----:B------:R-:W-:Y:S01]  /*4d10*/  IABS R7, R7 ;  /* 0x0000000700077213 */ /* 0x000fe20000000000 */
[----:B------:R-:W-:-:S02]  /*4d20*/  @!P6 IMAD.IADD R90, R90, 0x1, -R6 ;  /* 0x000000015a5ae824 */ /* 0x000fc400078e0a06 */
[----:B------:R-:W-:Y:S01]  /*4d30*/  @!P4 IMAD.IADD R102, R102, 0x1, -R6 ;  /* 0x000000016666c824 */ /* 0x000fe200078e0a06 */
[----:B------:R-:W-:Y:S01]  /*4d40*/  IABS R11, R13 ;  /* 0x0000000d000b7213 */ /* 0x000fe20000000000 */
[----:B------:R-:W-:Y:S01]  /*4d50*/  IMAD.HI.U32 R3, R4, R5, RZ ;  /* 0x0000000504037227 */ /* 0x000fe200078e00ff */
[C---:B------:R-:W-:Y:S02]  /*4d60*/  ISETP.GT.U32.AND P6, PT, R6.reuse, R90, PT ;  /* 0x0000005a0600720c */ /* 0x040fe40003fc4070 */
[----:B------:R-:W-:Y:S01]  /*4d70*/  ISETP.GT.U32.AND P4, PT, R6, R102, PT ;  /* 0x000000660600720c */ /* 0x000fe20003f84070 */
[----:B------:R-:W-:Y:S02]  /*4d80*/  IMAD.MOV R106, RZ, RZ, -R3 ;  /* 0x000000ffff6a7224 */ /* 0x000fe400078e0a03 */
[----:B------:R-:W-:-:S04]  /*4d90*/  IMAD.HI.U32 R3, R4, R7, RZ ;  /* 0x0000000704037227 */ /* 0x000fc800078e00ff */
[----:B------:R-:W-:Y:S02]  /*4da0*/  IMAD R106, R6, R106, R5 ;  /* 0x0000006a066a7224 */ /* 0x000fe400078e0205 */
[----:B------:R-:W-:-:S04]  /*4db0*/  IMAD.HI.U32 R5, R4, R11, RZ ;  /* 0x0000000b04057227 */ /* 0x000fc800078e00ff */
[----:B------:R-:W-:Y:S02]  /*4dc0*/  IMAD.MOV R160, RZ, RZ, -R3 ;  /* 0x000000ffffa07224 */ /* 0x000fe400078e0a03 */
[----:B------:R-:W-:Y:S02]  /*4dd0*/  IMAD.MOV R5, RZ, RZ, -R5 ;  /* 0x000000ffff057224 */ /* 0x000fe400078e0a05 */
[----:B------:R-:W-:Y:S02]  /*4de0*/  IMAD R160, R6, R160, R7 ;  /* 0x000000a006a07224 */ /* 0x000fe400078e0207 */
[--C-:B------:R-:W-:Y:S01]  /*4df0*/  @!P6 IMAD.IADD R90, R90, 0x1, -R6.reuse ;  /* 0x000000015a5ae824 */ /* 0x100fe200078e0a06 */
[C---:B------:R-:W-:Y:S01]  /*4e00*/  ISETP.GT.U32.AND P6, PT, R6.reuse, R106, PT ;  /* 0x0000006a0600720c */ /* 0x040fe20003fc4070 */
[----:B------:R-:W-:Y:S02]  /*4e10*/  IMAD R110, R6, R5, R11 ;  /* 0x00000005066e7224 */ /* 0x000fe400078e020b */
[----:B------:R-:W-:Y:S01]  /*4e20*/  @!P4 IMAD.IADD R102, R102, 0x1, -R6 ;  /* 0x000000016666c824 */ /* 0x000fe200078e0a06 */
[C---:B------:R-:W-:Y:S01]  /*4e30*/  ISETP.GT.U32.AND P4, PT, R6.reuse, R160, PT ;  /* 0x000000a00600720c */ /* 0x040fe20003f84070 */
[----:B------:R-:W-:Y:S01]  /*4e40*/  @!P3 IMAD.MOV R90, RZ, RZ, -R90 ;  /* 0x000000ffff5ab224 */ /* 0x000fe200078e0a5a */
[----:B------:R-:W-:Y:S01]  /*4e50*/  ISETP.GT.U32.AND P3, PT, R6, R110, PT ;  /* 0x0000006e0600720c */ /* 0x000fe20003f64070 */
[----:B------:R-:W-:-:S02]  /*4e60*/  VIADD R15, R2, 0x68 ;  /* 0x00000068020f7836 */ /* 0x000fc40000000000 */
[----:B------:R-:W-:Y:S01]  /*4e70*/  @!P1 IMAD.MOV R82, RZ, RZ, -R82 ;  /* 0x000000ffff529224 */ /* 0x000fe200078e0a52 */
[----:B------:R-:W-:Y:S01]  /*4e80*/  ISETP.GE.AND P1, PT, R13, RZ, PT ;  /* 0x000000ff0d00720c */ /* 0x000fe20003f26270 */
[----:B------:R-:W-:Y:S01]  /*4e90*/  VIADD R17, R2, 0x69 ;  /* 0x0000006902117836 */ /* 0x000fe20000000000 */
[----:B------:R-:W-:Y:S01]  /*4ea0*/  SHF.R.U32.HI R13, RZ, 0x6, R231 ;  /* 0x00000006ff0d7819 */ /* 0x000fe200000116e7 */
[----:B------:R-:W-:Y:S01]  /*4eb0*/  @!P6 IMAD.IADD R106, R106, 0x1, -R6 ;  /* 0x000000016a6ae824 */ /* 0x000fe200078e0a06 */
[----:B------:R-:W-:Y:S01]  /*4ec0*/  IABS R11, R15 ;  /* 0x0000000f000b7213 */ /* 0x000fe20000000000 */
[----:B------:R-:W-:Y:S01]  /*4ed0*/  @!P2 IMAD.MOV R102, RZ, RZ, -R102 ;  /* 0x000000ffff66a224 */ /* 0x000fe200078e0a66 */
[----:B------:R-:W-:Y:S01]  /*4ee0*/  SGXT.U32 R3, R13, 0x1 ;  /* 0x000000010d03781a */ /* 0x000fe20000000000 */
[--C-:B------:R-:W-:Y:S01]  /*4ef0*/  @!P4 IMAD.IADD R160, R160, 0x1, -R6.reuse ;  /* 0x00000001a0a0c824 */ /* 0x100fe200078e0a06 */
[----:B------:R-:W-:Y:S01]  /*4f00*/  IABS R13, R17 ;  /* 0x00000011000d7213 */ /* 0x000fe20000000000 */
[----:B------:R-:W-:Y:S01]  /*4f10*/  @!P3 IMAD.IADD R110, R110, 0x1, -R6 ;  /* 0x000000016e6eb824 */ /* 0x000fe200078e0a06 */
[----:B------:R-:W-:Y:S01]  /*4f20*/  ISETP.GT.U32.AND P6, PT, R6, R106, PT ;  /* 0x0000006a0600720c */ /* 0x000fe20003fc4070 */
[----:B------:R-:W-:Y:S01]  /*4f30*/  IMAD.HI.U32 R5, R4, R11, RZ ;  /* 0x0000000b04057227 */ /* 0x000fe200078e00ff */
[----:B------:R-:W-:-:S02]  /*4f40*/  ISETP.GT.U32.AND P4, PT, R6, R160, PT ;  /* 0x000000a00600720c */ /* 0x000fc40003f84070 */
[----:B------:R-:W-:Y:S01]  /*4f50*/  ISETP.GT.U32.AND P3, PT, R6, R110, PT ;  /* 0x0000006e0600720c */ /* 0x000fe20003f64070 */
[----:B------:R-:W-:Y:S01]  /*4f60*/  IMAD.HI.U32 R7, R4, R13, RZ ;  /* 0x0000000d04077227 */ /* 0x000fe200078e00ff */
[----:B------:R-:W-:Y:S02]  /*4f70*/  ISETP.GE.AND P2, PT, R15, RZ, PT ;  /* 0x000000ff0f00720c */ /* 0x000fe40003f46270 */
[----:B------:R-:W-:Y:S01]  /*4f80*/  LOP3.LUT R89, R3, 0x2, RZ, 0xfc, !PT ;  /* 0x0000000203597812 */ /* 0x000fe200078efcff */
[----:B------:R-:W-:Y:S02]  /*4f90*/  IMAD.MOV R5, RZ, RZ, -R5 ;  /* 0x000000ffff057224 */ /* 0x000fe400078e0a05 */
[----:B------:R-:W-:Y:S02]  /*4fa0*/  IMAD.MOV R7, RZ, RZ, -R7 ;  /* 0x000000ffff077224 */ /* 0x000fe400078e0a07 */
[C---:B------:R-:W-:Y:S02]  /*4fb0*/  IMAD R158, R6.reuse, R5, R11 ;  /* 0x00000005069e7224 */ /* 0x040fe400078e020b */
[----:B------:R-:W-:-:S02]  /*4fc0*/  IMAD R154, R6, R7, R13 ;  /* 0x00000007069a7224 */ /* 0x000fc400078e020d */
[--C-:B------:R-:W-:Y:S01]  /*4fd0*/  @!P4 IMAD.IADD R160, R160, 0x1, -R6.reuse ;  /* 0x00000001a0a0c824 */ /* 0x100fe200078e0a06 */
[----:B------:R-:W-:Y:S01]  /*4fe0*/  ISETP.GT.U32.AND P4, PT, R6, R158, PT ;  /* 0x0000009e0600720c */ /* 0x000fe20003f84070 */
[--C-:B------:R-:W-:Y:S01]  /*4ff0*/  @!P3 IMAD.IADD R110, R110, 0x1, -R6.reuse ;  /* 0x000000016e6eb824 */ /* 0x100fe200078e0a06 */
[----:B------:R-:W-:Y:S01]  /*5000*/  ISETP.GT.U32.AND P3, PT, R6, R154, PT ;  /* 0x0000009a0600720c */ /* 0x000fe20003f64070 */
[----:B------:R-:W-:Y:S01]  /*5010*/  @!P6 IMAD.IADD R106, R106, 0x1, -R6 ;  /* 0x000000016a6ae824 */ /* 0x000fe200078e0a06 */
[----:B------:R-:W-:Y:S01]  /*5020*/  ISETP.GE.AND P6, PT, R17, RZ, PT ;  /* 0x000000ff1100720c */ /* 0x000fe20003fc6270 */
[C---:B------:R-:W-:Y:S02]  /*5030*/  VIADD R5, R2.reuse, 0x6a ;  /* 0x0000006a02057836 */ /* 0x040fe40000000000 */
[----:B------:R-:W-:Y:S02]  /*5040*/  @!P0 IMAD.MOV R106, RZ, RZ, -R106 ;  /* 0x000000ffff6a8224 */ /* 0x000fe400078e0a6a */
[----:B------:R-:W-:Y:S01]  /*5050*/  @!P5 IMAD.MOV R160, RZ, RZ, -R160 ;  /* 0x000000ffffa0d224 */ /* 0x000fe200078e0aa0 */
[----:B------:R-:W-:Y:S01]  /*5060*/  ISETP.GE.AND P0, PT, R5, RZ, PT ;  /* 0x000000ff0500720c */ /* 0x000fe20003f06270 */
[C---:B------:R-:W-:Y:S01]  /*5070*/  VIADD R7, R2.reuse, 0x6c ;  /* 0x0000006c02077836 */ /* 0x040fe20000000000 */
[----:B------:R-:W-:Y:S01]  /*5080*/  IABS R11, R5 ;  /* 0x00000005000b7213 */ /* 0x000fe20000000000 */
[----:B------:R-:W-:-:S02]  /*5090*/  VIADD R5, R2, 0x6b ;  /* 0x0000006b02057836 */ /* 0x000fc40000000000 */
[--C-:B------:R-:W-:Y:S01]  /*50a0*/  @!P4 IMAD.IADD R158, R158, 0x1, -R6.reuse ;  /* 0x000000019e9ec824 */ /* 0x100fe200078e0a06 */
[----:B------:R-:W-:Y:S01]  /*50b0*/  IABS R15, R7 ;  /* 0x00000007000f7213 */ /* 0x000fe20000000000 */
[----:B------:R-:W-:Y:S01]  /*50c0*/  @!P3 IMAD.IADD R154, R154, 0x1, -R6 ;  /* 0x000000019a9ab824 */ /* 0x000fe200078e0a06 */
[----:B------:R-:W-:Y:S01]  /*50d0*/  ISETP.GE.AND P5, PT, R5, RZ, PT ;  /* 0x000000ff0500720c */ /* 0x000fe20003fa6270 */
[----:B------:R-:W-:Y:S01]  /*50e0*/  @!P1 IMAD.MOV R110, RZ, RZ, -R110 ;  /* 0x000000ffff6e9224 */ /* 0x000fe200078e0a6e */
[----:B------:R-:W-:Y:S01]  /*50f0*/  IABS R13, R5 ;  /* 0x00000005000d7213 */ /* 0x000fe20000000000 */
[----:B------:R-:W-:Y:S01]  /*5100*/  IMAD.HI.U32 R5, R4, R11, RZ ;  /* 0x0000000b04057227 */ /* 0x000fe200078e00ff */
[C---:B------:R-:W-:Y:S02]  /*5110*/  ISETP.GT.U32.AND P4, PT, R6.reuse, R158, PT ;  /* 0x0000009e0600720c */ /* 0x040fe40003f84070 */
[----:B------:R-:W-:Y:S01]  /*5120*/  ISETP.GT.U32.AND P3, PT, R6, R154, PT ;  /* 0x0000009a0600720c */ /* 0x000fe20003f64070 */
[----:B------:R-:W-:Y:S01]  /*5130*/  IMAD.MOV R244, RZ, RZ, -R5 ;  /* 0x000000fffff47224 */ /* 0x000fe200078e0a05 */
[----:B------:R-:W-:Y:S01]  /*5140*/  ISETP.GE.AND P1, PT, R7, RZ, PT ;  /* 0x000000ff0700720c */ /* 0x000fe20003f26270 */
[----:B------:R-:W-:-:S04]  /*5150*/  IMAD.HI.U32 R5, R4, R13, RZ ;  /* 0x0000000d04057227 */ /* 0x000fc800078e00ff */
[----:B------:R-:W-:-:S04]  /*5160*/  IMAD.HI.U32 R7, R4, R15, RZ ;  /* 0x0000000f04077227 */ /* 0x000fc800078e00ff */
[----:B------:R-:W-:Y:S02]  /*5170*/  IMAD.MOV R5, RZ, RZ, -R5 ;  /* 0x000000ffff057224 */ /* 0x000fe400078e0a05 */
[----:B------:R-:W-:Y:S02]  /*5180*/  IMAD.MOV R7, RZ, RZ, -R7 ;  /* 0x000000ffff077224 */ /* 0x000fe400078e0a07 */
[----:B------:R-:W-:Y:S02]  /*5190*/  @!P4 IMAD.IADD R158, R158, 0x1, -R6 ;  /* 0x000000019e9ec824 */ /* 0x000fe400078e0a06 */
[C---:B------:R-:W-:Y:S02]  /*51a0*/  IMAD R150, R6.reuse, R5, R13 ;  /* 0x0000000506967224 */ /* 0x040fe400078e020d */
[C---:B------:R-:W-:Y:S02]  /*51b0*/  IMAD R248, R6.reuse, R7, R15 ;  /* 0x0000000706f87224 */ /* 0x040fe400078e020f */
[----:B------:R-:W-:Y:S01]  /*51c0*/  @!P2 IMAD.MOV R158, RZ, RZ, -R158 ;  /* 0x000000ffff9ea224 */ /* 0x000fe200078e0a9e */
[----:B------:R-:W-:Y:S01]  /*51d0*/  ISETP.GT.U32.AND P2, PT, R6, R150, PT ;  /* 0x000000960600720c */ /* 0x000fe20003f44070 */
[----:B------:R-:W-:-:S02]  /*51e0*/  @!P3 IMAD.IADD R154, R154, 0x1, -R6 ;  /* 0x000000019a9ab824 */ /* 0x000fc400078e0a06 */
[----:B------:R-:W-:Y:S02]  /*51f0*/  VIADD R5, R2, 0x6d ;  /* 0x0000006d02057836 */ /* 0x000fe40000000000 */
[----:B------:R-:W-:Y:S01]  /*5200*/  @!P6 IMAD.MOV R154, RZ, RZ, -R154 ;  /* 0x000000ffff9ae224 */ /* 0x000fe200078e0a9a */
[C---:B------:R-:W-:Y:S01]  /*5210*/  ISETP.GT.U32.AND P6, PT, R6.reuse, R248, PT ;  /* 0x000000f80600720c */ /* 0x040fe20003fc4070 */
[----:B------:R-:W-:Y:S01]  /*5220*/  IMAD R244, R6, R244, R11 ;  /* 0x000000f406f47224 */ /* 0x000fe200078e020b */
[----:B------:R-:W-:Y:S01]  /*5230*/  IABS R11, R5 ;  /* 0x00000005000b7213 */ /* 0x000fe20000000000 */
[C---:B------:R-:W-:Y:S01]  /*5240*/  VIADD R15, R2.reuse, 0x6e ;  /* 0x0000006e020f7836 */ /* 0x040fe20000000000 */
[----:B------:R-:W-:Y:S01]  /*5250*/  ISETP.GE.AND P3, PT, R5, RZ, PT ;  /* 0x000000ff0500720c */ /* 0x000fe20003f66270 */
[----:B------:R-:W-:Y:S01]  /*5260*/  VIADD R17, R2, 0x73 ;  /* 0x0000007302117836 */ /* 0x000fe20000000000 */
[----:B------:R-:W-:Y:S01]  /*5270*/  ISETP.GT.U32.AND P4, PT, R6, R244, PT ;  /* 0x000000f40600720c */ /* 0x000fe20003f84070 */
[----:B------:R-:W-:Y:S01]  /*5280*/  @!P2 IMAD.IADD R150, R150, 0x1, -R6 ;  /* 0x000000019696a824 */ /* 0x000fe200078e0a06 */
[----:B------:R-:W-:Y:S01]  /*5290*/  IABS R13, R15 ;  /* 0x0000000f000d7213 */ /* 0x000fe20000000000 */
[----:B------:R-:W-:-:S03]  /*52a0*/  IMAD.HI.U32 R5, R4, R11, RZ ;  /* 0x0000000b04057227 */ /* 0x000fc600078e00ff */
[----:B------:R-:W-:Y:S01]  /*52b0*/  ISETP.GT.U32.AND P2, PT, R6, R150, PT ;  /* 0x000000960600720c */ /* 0x000fe20003f44070 */
[----:B------:R-:W-:Y:S02]  /*52c0*/  @!P6 IMAD.IADD R248, R248, 0x1, -R6 ;  /* 0x00000001f8f8e824 */ /* 0x000fe400078e0a06 */
[----:B------:R-:W-:Y:S02]  /*52d0*/  IMAD.MOV R5, RZ, RZ, -R5 ;  /* 0x000000ffff057224 */ /* 0x000fe400078e0a05 */
[----:B------:R-:W-:Y:S01]  /*52e0*/  IMAD.HI.U32 R7, R4, R13, RZ ;  /* 0x0000000d04077227 */ /* 0x000fe200078e00ff */
[----:B------:R-:W-:-:S03]  /*52f0*/  ISETP.GT.U32.AND P6, PT, R6, R248, PT ;  /* 0x000000f80600720c */ /* 0x000fc60003fc4070 */
[----:B------:R-:W-:Y:S02]  /*5300*/  IMAD R148, R6, R5, R11 ;  /* 0x0000000506947224 */ /* 0x000fe400078e020b */
[----:B------:R-:W-:Y:S02]  /*5310*/  IMAD.MOV R7, RZ, RZ, -R7 ;  /* 0x000000ffff077224 */ /* 0x000fe400078e0a07 */
[----:B------:R-:W-:Y:S02]  /*5320*/  VIADD R5, R2, 0x6f ;  /* 0x0000006f02057836 */ /* 0x000fe40000000000 */
[--C-:B------:R-:W-:Y:S02]  /*5330*/  @!P4 IMAD.IADD R244, R244, 0x1, -R6.reuse ;  /* 0x00000001f4f4c824 */ /* 0x100fe400078e0a06 */
[----:B------:R-:W-:Y:S01]  /*5340*/  IMAD R252, R6, R7, R13 ;  /* 0x0000000706fc7224 */ /* 0x000fe200078e020d */
[----:B------:R-:W-:Y:S01]  /*5350*/  IABS R7, R5 ;  /* 0x0000000500077213 */ /* 0x000fe20000000000 */
[----:B------:R-:W-:Y:S01]  /*5360*/  @!P2 IMAD.IADD R150, R150, 0x1, -R6 ;  /* 0x000000019696a824 */ /* 0x000fe200078e0a06 */
[----:B------:R-:W-:Y:S01]  /*5370*/  ISETP.GT.U32.AND P4, PT, R6, R244, PT ;  /* 0x000000f40600720c */ /* 0x000fe20003f84070 */
[----:B------:R-:W-:Y:S01]  /*5380*/  VIADD R11, R2, 0x70 ;  /* 0x00000070020b7836 */ /* 0x000fe20000000000 */
[----:B------:R-:W-:Y:S01]  /*5390*/  ISETP.GE.AND P2, PT, R5, RZ, PT ;  /* 0x000000ff0500720c */ /* 0x000fe20003f46270 */
[----:B------:R-:W-:-:S04]  /*53a0*/  IMAD.HI.U32 R5, R4, R7, RZ ;  /* 0x0000000704057227 */ /* 0x000fc800078e00ff */
[----:B------:R-:W-:Y:S01]  /*53b0*/  @!P6 IMAD.IADD R248, R248, 0x1, -R6 ;  /* 0x00000001f8f8e824 */ /* 0x000fe200078e0a06 */
[----:B------:R-:W-:Y:S01]  /*53c0*/  ISETP.GT.U32.AND P6, PT, R6, R252, PT ;  /* 0x000000fc0600720c */ /* 0x000fe20003fc4070 */
[----:B------:R-:W-:Y:S02]  /*53d0*/  IMAD.MOV R5, RZ, RZ, -R5 ;  /* 0x000000ffff057224 */ /* 0x000fe400078e0a05 */
[----:B------:R-:W-:Y:S01]  /*53e0*/  @!P5 IMAD.MOV R150, RZ, RZ, -R150 ;  /* 0x000000ffff96d224 */ /* 0x000fe200078e0a96 */
[----:B------:R-:W-:Y:S01]  /*53f0*/  ISETP.GE.AND P5, PT, R11, RZ, PT ;  /* 0x000000ff0b00720c */ /* 0x000fe20003fa6270 */
[----:B------:R-:W-:Y:S01]  /*5400*/  VIADD R13, R2, 0x71 ;  /* 0x00000071020d7836 */ /* 0x000fe20000000000 */
[----:B------:R-:W-:Y:S01]  /*5410*/  IABS R11, R11 ;  /* 0x0000000b000b7213 */ /* 0x000fe20000000000 */
[----:B------:R-:W-:Y:S02]  /*5420*/  IMAD R146, R6, R5, R7 ;  /* 0x0000000506927224 */ /* 0x000fe400078e0207 */
[----:B------:R-:W-:Y:S01]  /*5430*/  @!P4 IMAD.IADD R244, R244, 0x1, -R6 ;  /* 0x00000001f4f4c824 */ /* 0x000fe200078e0a06 */
[----:B------:R-:W-:Y:S01]  /*5440*/  IABS R7, R13 ;  /* 0x0000000d00077213 */ /* 0x000fe20000000000 */
[----:B------:R-:W-:Y:S01]  /*5450*/  @!P1 IMAD.MOV R248, RZ, RZ, -R248 ;  /* 0x000000fffff89224 */ /* 0x000fe200078e0af8 */
[----:B------:R-:W-:Y:S01]  /*5460*/  ISETP.GT.U32.AND P1, PT, R6, R146, PT ;  /* 0x000000920600720c */ /* 0x000fe20003f24070 */
[----:B------:R-:W-:Y:S01]  /*5470*/  IMAD.HI.U32 R5, R4, R11, RZ ;  /* 0x0000000b04057227 */ /* 0x000fe200078e00ff */
[----:B------:R-:W-:-:S03]  /*5480*/  ISETP.GE.AND P4, PT, R15, RZ, PT ;  /* 0x000000ff0f00720c */ /* 0x000fc60003f86270 */
[----:B------:R-:W-:Y:S01]  /*5490*/  @!P0 IMAD.MOV R244, RZ, RZ, -R244 ;  /* 0x000000fffff48224 */ /* 0x000fe200078e0af4 */
[----:B------:R-:W-:Y:S01]  /*54a0*/  ISETP.GT.U32.AND P0, PT, R6, R148, PT ;  /* 0x000000940600720c */ /* 0x000fe20003f04070 */
[----:B------:R-:W-:Y:S02]  /*54b0*/  @!P6 IMAD.IADD R252, R252, 0x1, -R6 ;  /* 0x00000001fcfce824 */ /* 0x000fe400078e0a06 */
[----:B------:R-:W-:Y:S02]  /*54c0*/  VIADD R15, R2, 0x72 ;  /* 0x00000072020f7836 */ /* 0x000fe40000000000 */
[----:B------:R-:W-:Y:S01]  /*54d0*/  IMAD.MOV R144, RZ, RZ, -R5 ;  /* 0x000000ffff907224 */ /* 0x000fe200078e0a05 */
[----:B------:R-:W-:Y:S01]  /*54e0*/  ISETP.GT.U32.AND P6, PT, R6, R252, PT ;  /* 0x000000fc0600720c */ /* 0x000fe20003fc4070 */
[----:B------:R-:W-:-:S04]  /*54f0*/  IMAD.HI.U32 R5, R4, R7, RZ ;  /* 0x0000000704057227 */ /* 0x000fc800078e00ff */
[----:B------:R-:W-:Y:S01]  /*5500*/  IMAD R144, R6, R144, R11 ;  /* 0x0000009006907224 */ /* 0x000fe200078e020b */
[----:B------:R-:W-:Y:S01]  /*5510*/  IABS R11, R15 ;  /* 0x0000000f000b7213 */ /* 0x000fe20000000000 */
[----:B------:R-:W-:Y:S02]  /*5520*/  IMAD.MOV R5, RZ, RZ, -R5 ;  /* 0x000000ffff057224 */ /* 0x000fe400078e0a05 */
[----:B------:R-:W-:Y:S02]  /*5530*/  @!P1 IMAD.IADD R146, R146, 0x1, -R6 ;  /* 0x0000000192929824 */ /* 0x000fe400078e0a06 */
[----:B------:R-:W-:Y:S01]  /*5540*/  IMAD R142, R6, R5, R7 ;  /* 0x00000005068e7224 */ /* 0x000fe200078e0207 */
[----:B------:R-:W-:Y:S01]  /*5550*/  IABS R7, R17 ;  /* 0x0000001100077213 */ /* 0x000fe20000000000 */
[----:B------:R-:W-:Y:S01]  /*5560*/  IMAD.HI.U32 R5, R4, R11, RZ ;  /* 0x0000000b04057227 */ /* 0x000fe200078e00ff */
[----:B------:R-:W-:-:S03]  /*5570*/  ISETP.GT.U32.AND P1, PT, R6, R146, PT ;  /* 0x000000920600720c */ /* 0x000fc60003f24070 */
[--C-:B------:R-:W-:Y:S02]  /*5580*/  @!P0 IMAD.IADD R148, R148, 0x1, -R6.reuse ;  /* 0x0000000194948824 */ /* 0x100fe400078e0a06 */
[----:B------:R-:W-:Y:S02]  /*5590*/  IMAD.MOV R5, RZ, RZ, -R5 ;  /* 0x000000ffff057224 */ /* 0x000fe400078e0a05 */
[----:B------:R-:W-:Y:S01]  /*55a0*/  @!P6 IMAD.IADD R252, R252, 0x1, -R6 ;  /* 0x00000001fcfce824 */ /* 0x000fe200078e0a06 */
[C---:B------:R-:W-:Y:S01]  /*55b0*/  ISETP.GT.U32.AND P0, PT, R6.reuse, R148, PT ;  /* 0x000000940600720c */ /* 0x040fe20003f04070 */
[C---:B------:R-:W-:Y:S01]  /*55c0*/  IMAD R140, R6.reuse, R5, R11 ;  /* 0x00000005068c7224 */ /* 0x040fe200078e020b */
[----:B------:R-:W-:Y:S01]  /*55d0*/  ISETP.GT.U32.AND P6, PT, R6, R142, PT ;  /* 0x0000008e0600720c */ /* 0x000fe20003fc4070 */
[----:B------:R-:W-:-:S04]  /*55e0*/  IMAD.HI.U32 R5, R4, R7, RZ ;  /* 0x0000000704057227 */ /* 0x000fc800078e00ff */
[----:B------:R-:W-:Y:S02]  /*55f0*/  IMAD.MOV R5, RZ, RZ, -R5 ;  /* 0x000000ffff057224 */ /* 0x000fe400078e0a05 */
[--C-:B------:R-:W-:Y:S01]  /*5600*/  @!P1 IMAD.IADD R146, R146, 0x1, -R6.reuse ;  /* 0x0000000192929824 */ /* 0x100fe200078e0a06 */
[C---:B------:R-:W-:Y:S01]  /*5610*/  ISETP.GT.U32.AND P1, PT, R6.reuse, R140, PT ;  /* 0x0000008c0600720c */ /* 0x040fe20003f24070 */
[----:B------:R-:W-:Y:S02]  /*5620*/  IMAD R138, R6, R5, R7 ;  /* 0x00000005068a7224 */ /* 0x000fe400078e0207 */
[--C-:B------:R-:W-:Y:S01]  /*5630*/  @!P0 IMAD.IADD R148, R148, 0x1, -R6.reuse ;  /* 0x0000000194948824 */ /* 0x100fe200078e0a06 */
[----:B------:R-:W-:Y:S01]  /*5640*/  ISETP.GT.U32.AND P0, PT, R6, R144, PT ;  /* 0x000000900600720c */ /* 0x000fe20003f04070 */
[----:B------:R-:W-:Y:S01]  /*5650*/  @!P6 IMAD.IADD R142, R142, 0x1, -R6 ;  /* 0x000000018e8ee824 */ /* 0x000fe200078e0a06 */
[----:B------:R-:W-:Y:S01]  /*5660*/  ISETP.GE.AND P6, PT, R15, RZ, PT ;  /* 0x000000ff0f00720c */ /* 0x000fe20003fc6270 */
[----:B------:R-:W-:Y:S01]  /*5670*/  @!P2 IMAD.MOV R146, RZ, RZ, -R146 ;  /* 0x000000ffff92a224 */ /* 0x000fe200078e0a92 */
[C---:B------:R-:W-:Y:S01]  /*5680*/  ISETP.GT.U32.AND P2, PT, R6.reuse, R138, PT ;  /* 0x0000008a0600720c */ /* 0x040fe20003f44070 */
[----:B------:R-:W-:Y:S01]  /*5690*/  @!P4 IMAD.MOV R252, RZ, RZ, -R252 ;  /* 0x000000fffffcc224 */ /* 0x000fe200078e0afc */
[----:B------:R-:W-:Y:S01]  /*56a0*/  ISETP.GT.U32.AND P4, PT, R6, R142, PT ;  /* 0x0000008e0600720c */ /* 0x000fe20003f84070 */
[----:B------:R-:W-:-:S02]  /*56b0*/  VIADD R5, R2, 0x74 ;  /* 0x0000007402057836 */ /* 0x000fc40000000000 */
[----:B------:R-:W-:Y:S02]  /*56c0*/  @!P3 IMAD.MOV R148, RZ, RZ, -R148 ;  /* 0x000000ffff94b224 */ /* 0x000fe400078e0a94 */
[--C-:B------:R-:W-:Y:S02]  /*56d0*/  @!P1 IMAD.IADD R140, R140, 0x1, -R6.reuse ;  /* 0x000000018c8c9824 */ /* 0x100fe400078e0a06 */
[--C-:B------:R-:W-:Y:S01]  /*56e0*/  @!P0 IMAD.IADD R144, R144, 0x1, -R6.reuse ;  /* 0x0000000190908824 */ /* 0x100fe200078e0a06 */
[----:B------:R-:W-:Y:S01]  /*56f0*/  ISETP.GE.AND P0, PT, R13, RZ, PT ;  /* 0x000000ff0d00720c */ /* 0x000fe20003f06270 */
[----:B------:R-:W-:Y:S01]  /*5700*/  VIADD R7, R2, 0x75 ;  /* 0x0000007502077836 */ /* 0x000fe20000000000 */
[----:B------:R-:W-:Y:S01]  /*5710*/  IABS R13, R5 ;  /* 0x00000005000d7213 */ /* 0x000fe20000000000 */
[--C-:B------:R-:W-:Y:S01]  /*5720*/  @!P2 IMAD.IADD R138, R138, 0x1, -R6.reuse ;  /* 0x000000018a8aa824 */ /* 0x100fe200078e0a06 */
[----:B------:R-:W-:Y:S01]  /*5730*/  ISETP.GT.U32.AND P3, PT, R6, R144, PT ;  /* 0x000000900600720c */ /* 0x000fe20003f64070 */
[----:B------:R-:W-:Y:S01]  /*5740*/  @!P4 IMAD.IADD R142, R142, 0x1, -R6 ;  /* 0x000000018e8ec824 */ /* 0x000fe200078e0a06 */
[----:B------:R-:W-:Y:S01]  /*5750*/  ISETP.GE.AND P4, PT, R5, RZ, PT ;  /* 0x000000ff0500720c */ /* 0x000fe20003f86270 */
[----:B------:R-:W-:Y:S01]  /*5760*/  IMAD.HI.U32 R5, R4, R13, RZ ;  /* 0x0000000d04057227 */ /* 0x000fe200078e00ff */
[----:B------:R-:W-:-:S02]  /*5770*/  ISETP.GT.U32.AND P2, PT, R6, R138, PT ;  /* 0x0000008a0600720c */ /* 0x000fc40003f44070 */
[C---:B------:R-:W-:Y:S01]  /*5780*/  ISETP.GT.U32.AND P1, PT, R6.reuse, R140, PT ;  /* 0x0000008c0600720c */ /* 0x040fe20003f24070 */
[----:B------:R-:W-:Y:S02]  /*5790*/  IMAD.MOV R136, RZ, RZ, -R5 ;  /* 0x000000ffff887224 */ /* 0x000fe400078e0a05 */
[----:B----4-:R-:W-:Y:S02]  /*57a0*/  IMAD R115, R3, R152, RZ ;  /* 0x0000009803737224 */ /* 0x010fe400078e02ff */
[----:B------:R-:W-:Y:S02]  /*57b0*/  IMAD R136, R6, R136, R13 ;  /* 0x0000008806887224 */ /* 0x000fe400078e020d */
[--C-:B------:R-:W-:Y:S01]  /*57c0*/  @!P3 IMAD.IADD R144, R144, 0x1, -R6.reuse ;  /* 0x000000019090b824 */ /* 0x100fe200078e0a06 */
[----:B------:R-:W-:Y:S01]  /*57d0*/  ISETP.GE.AND P3, PT, R17, RZ, PT ;  /* 0x000000ff1100720c */ /* 0x000fe20003f66270 */
[----:B------:R-:W-:Y:S02]  /*57e0*/  VIADD R15, R2, 0x77 ;  /* 0x00000077020f7836 */ /* 0x000fe40000000000 */
[----:B------:R-:W-:Y:S01]  /*57f0*/  @!P2 IMAD.IADD R138, R138, 0x1, -R6 ;  /* 0x000000018a8aa824 */ /* 0x000fe200078e0a06 */
[----:B------:R-:W-:Y:S01]  /*5800*/  ISETP.GT.U32.AND P2, PT, R6, R136, PT ;  /* 0x000000880600720c */ /* 0x000fe20003f44070 */
[----:B------:R-:W-:Y:S01]  /*5810*/  @!P5 IMAD.MOV R144, RZ, RZ, -R144 ;  /* 0x000000ffff90d224 */ /* 0x000fe200078e0a90 */
[----:B------:R-:W-:Y:S01]  /*5820*/  ISETP.GE.AND P5, PT, R7, RZ, PT ;  /* 0x000000ff0700720c */ /* 0x000fe20003fa6270 */
[----:B------:R-:W-:Y:S01]  /*5830*/  IMAD R117, R152, 0x2, R115 ;  /* 0x0000000298757824 */ /* 0x000fe200078e0273 */
[----:B------:R-:W-:Y:S01]  /*5840*/  IABS R7, R7 ;  /* 0x0000000700077213 */ /* 0x000fe20000000000 */
[----:B------:R-:W-:Y:S01]  /*5850*/  @!P1 IMAD.IADD R140, R140, 0x1, -R6 ;  /* 0x000000018c8c9824 */ /* 0x000fe200078e0a06 */
[----:B------:R-:W-:Y:S01]  /*5860*/  ISETP.GE.AND P1, PT, R15, RZ, PT ;  /* 0x000000ff0f00720c */ /* 0x000fe20003f26270 */
[----:B------:R-:W-:Y:S01]  /*5870*/  IMAD R119, R152, 0x2, R117 ;  /* 0x0000000298777824 */ /* 0x000fe200078e0275 */
[----:B------:R-:W-:Y:S01]  /*5880*/  IABS R19, R15 ;  /* 0x0000000f00137213 */ /* 0x000fe20000000000 */
[----:B------:R-:W-:-:S02]  /*5890*/  IMAD.MOV.U32 R15, RZ, RZ, R7 ;  /* 0x000000ffff0f7224 */ /* 0x000fc400078e0007 */
[----:B------:R-:W-:Y:S02]  /*58a0*/  @!P3 IMAD.MOV R138, RZ, RZ, -R138 ;  /* 0x000000ffff8ab224 */ /* 0x000fe400078e0a8a */
[----:B------:R-:W-:Y:S02]  /*58b0*/  @!P2 IMAD.IADD R136, R136, 0x1, -R6 ;  /* 0x000000018888a824 */ /* 0x000fe400078e0a06 */
[----:B------:R-:W-:Y:S02]  /*58c0*/  IMAD R121, R152, 0x2, R119 ;  /* 0x0000000298797824 */ /* 0x000fe400078e0277 */
[----:B------:R-:W-:Y:S01]  /*58d0*/  IMAD.HI.U32 R5, R4, R15, RZ ;  /* 0x0000000f04057227 */ /* 0x000fe200078e00ff */
[----:B------:R-:W-:-:S03]  /*58e0*/  ISETP.GT.U32.AND P3, PT, R6, R136, PT ;  /* 0x000000880600720c */ /* 0x000fc60003f64070 */
[C---:B------:R-:W-:Y:S02]  /*58f0*/  IMAD R123, R152.reuse, 0x2, R121 ;  /* 0x00000002987b7824 */ /* 0x040fe400078e0279 */
[----:B------:R-:W-:Y:S02]  /*5900*/  IMAD.MOV R5, RZ, RZ, -R5 ;  /* 0x000000ffff057224 */ /* 0x000fe400078e0a05 */
[----:B------:R-:W-:Y:S02]  /*5910*/  IMAD R125, R152, 0x2, R123 ;  /* 0x00000002987d7824 */ /* 0x000fe400078e027b */
[----:B------:R-:W-:Y:S02]  /*5920*/  IMAD R134, R6, R5, R15 ;  /* 0x0000000506867224 */ /* 0x000fe400078e020f */
[----:B------:R-:W-:Y:S02]  /*5930*/  IMAD R127, R152, 0x2, R125 ;  /* 0x00000002987f7824 */ /* 0x000fe400078e027d */
[----:B------:R-:W-:-:S02]  /*5940*/  VIADD R11, R2, 0x76 ;  /* 0x00000076020b7836 */ /* 0x000fc40000000000 */
[----:B------:R-:W-:Y:S01]  /*5950*/  @!P3 IMAD.IADD R136, R136, 0x1, -R6 ;  /* 0x000000018888b824 */ /* 0x000fe200078e0a06 */
[----:B------:R-:W-:Y:S01]  /*5960*/  ISETP.GT.U32.AND P3, PT, R6, R134, PT ;  /* 0x000000860600720c */ /* 0x000fe20003f64070 */
[C---:B------:R-:W-:Y:S01]  /*5970*/  IMAD R129, R152.reuse, 0x2, R127 ;  /* 0x0000000298817824 */ /* 0x040fe200078e027f */
[----:B------:R-:W-:Y:S01]  /*5980*/  IABS R17, R11 ;  /* 0x0000000b00117213 */ /* 0x000fe20000000000 */
[----:B------:R-:W-:Y:S01]  /*5990*/  @!P0 IMAD.MOV R142, RZ, RZ, -R142 ;  /* 0x000000ffff8e8224 */ /* 0x000fe200078e0a8e */
[----:B------:R-:W-:Y:S01]  /*59a0*/  ISETP.GE.AND P0, PT, R11, RZ, PT ;  /* 0x000000ff0b00720c */ /* 0x000fe20003f06270 */
[----:B------:R-:W-:Y:S02]  /*59b0*/  IMAD R131, R152, 0x2, R129 ;  /* 0x0000000298837824 */ /* 0x000fe400078e0281 */
[----:B------:R-:W-:-:S04]  /*59c0*/  IMAD.HI.U32 R7, R4, R17, RZ ;  /* 0x0000001104077227 */ /* 0x000fc800078e00ff */
[----:B------:R-:W-:Y:S02]  /*59d0*/  IMAD R133, R152, 0x2, R131 ;  /* 0x0000000298857824 */ /* 0x000fe400078e0283 */
[----:B------:R-:W-:Y:S02]  /*59e0*/  IMAD.MOV R7, RZ, RZ, -R7 ;  /* 0x000000ffff077224 */ /* 0x000fe400078e0a07 */
[----:B------:R-:W-:Y:S02]  /*59f0*/  @!P3 IMAD.IADD R134, R134, 0x1, -R6 ;  /* 0x000000018686b824 */ /* 0x000fe400078e0a06 */
[----:B------:R-:W-:Y:S02]  /*5a00*/  IMAD R135, R152, 0x2, R133 ;  /* 0x0000000298877824 */ /* 0x000fe400078e0285 */
[----:B------:R-:W-:Y:S01]  /*5a10*/  IMAD.HI.U32 R11, R4, R19, RZ ;  /* 0x00000013040b7227 */ /* 0x000fe200078e00ff */
[----:B------:R-:W-:-:S03]  /*5a20*/  ISETP.GT.U32.AND P3, PT, R6, R134, PT ;  /* 0x000000860600720c */ /* 0x000fc60003f64070 */
[----:B------:R-:W-:Y:S02]  /*5a30*/  IMAD R132, R6, R7, R17 ;  /* 0x0000000706847224 */ /* 0x000fe400078e0211 */
[----:B------:R-:W-:Y:S02]  /*5a40*/  IMAD R137, R152, 0x2, R135 ;  /* 0x0000000298897824 */ /* 0x000fe400078e0287 */
[----:B------:R-:W-:Y:S02]  /*5a50*/  IMAD.MOV R11, RZ, RZ, -R11 ;  /* 0x000000ffff0b7224 */ /* 0x000fe400078e0a0b */
[----:B------:R-:W-:Y:S02]  /*5a60*/  VIADD R5, R2, 0x78 ;  /* 0x0000007802057836 */ /* 0x000fe40000000000 */
[----:B------:R-:W-:Y:S01]  /*5a70*/  @!P4 IMAD.MOV R136, RZ, RZ, -R136 ;  /* 0x000000ffff88c224 */ /* 0x000fe200078e0a88 */
[----:B------:R-:W-:Y:S01]  /*5a80*/  ISETP.GT.U32.AND P4, PT, R6, R132, PT ;  /* 0x000000840600720c */ /* 0x000fe20003f84070 */
[----:B------:R-:W-:-:S02]  /*5a90*/  IMAD R139, R152, 0x2, R137 ;  /* 0x00000002988b7824 */ /* 0x000fc400078e0289 */
[----:B------:R-:W-:Y:S01]  /*5aa0*/  IMAD R130, R6, R11, R19 ;  /* 0x0000000b06827224 */ /* 0x000fe200078e0213 */
[----:B------:R-:W-:Y:S01]  /*5ab0*/  IABS R11, R5 ;  /* 0x00000005000b7213 */ /* 0x000fe20000000000 */
[----:B------:R-:W-:Y:S02]  /*5ac0*/  IMAD R141, R152, 0x2, R139 ;  /* 0x00000002988d7824 */ /* 0x000fe400078e028b */
[----:B------:R-:W-:Y:S01]  /*5ad0*/  @!P6 IMAD.MOV R140, RZ, RZ, -R140 ;  /* 0x000000ffff8ce224 */ /* 0x000fe200078e0a8c */
[----:B------:R-:W-:Y:S01]  /*5ae0*/  ISETP.GE.AND P6, PT, R5, RZ, PT ;  /* 0x000000ff0500720c */ /* 0x000fe20003fc6270 */
[C---:B------:R-:W-:Y:S02]  /*5af0*/  VIADD R7, R2.reuse, 0x79 ;  /* 0x0000007902077836 */ /* 0x040fe40000000000 */
[C---:B------:R-:W-:Y:S02]  /*5b00*/  VIADD R19, R2.reuse, 0x7a ;  /* 0x0000007a02137836 */ /* 0x040fe40000000000 */
[----:B------:R-:W-:Y:S01]  /*5b10*/  VIADD R21, R2, 0x7b ;  /* 0x0000007b02157836 */ /* 0x000fe20000000000 */
[----:B------:R-:W-:Y:S01]  /*5b20*/  IABS R13, R7 ;  /* 0x00000007000d7213 */ /* 0x000fe20000000000 */
[----:B------:R-:W-:Y:S01]  /*5b30*/  IMAD.HI.U32 R5, R4, R11, RZ ;  /* 0x0000000b04057227 */ /* 0x000fe200078e00ff */
[----:B------:R-:W-:-:S02]  /*5b40*/  IABS R15, R19 ;  /* 0x00000013000f7213 */ /* 0x000fc40000000000 */
[----:B------:R-:W-:Y:S01]  /*5b50*/  IABS R17, R21 ;  /* 0x0000001500117213 */ /* 0x000fe20000000000 */
[----:B------:R-:W-:Y:S01]  /*5b60*/  IMAD R143, R152, 0x2, R141 ;  /* 0x00000002988f7824 */ /* 0x000fe200078e028d */
[----:B------:R-:W-:Y:S01]  /*5b70*/  ISETP.GE.AND P2, PT, R7, RZ, PT ;  /* 0x000000ff0700720c */ /* 0x000fe20003f46270 */
[--C-:B------:R-:W-:Y:S01]  /*5b80*/  @!P3 IMAD.IADD R134, R134, 0x1, -R6.reuse ;  /* 0x000000018686b824 */ /* 0x100fe200078e0a06 */
[----:B------:R-:W-:Y:S01]  /*5b90*/  ISETP.GT.U32.AND P3, PT, R6, R130, PT ;  /* 0x000000820600720c */ /* 0x000fe20003f64070 */
[----:B------:R-:W-:Y:S02]  /*5ba0*/  IMAD.MOV R5, RZ, RZ, -R5 ;  /* 0x000000ffff057224 */ /* 0x000fe400078e0a05 */
[----:B------:R-:W-:Y:S02]  /*5bb0*/  IMAD R145, R152, 0x2, R143 ;  /* 0x0000000298917824 */ /* 0x000fe400078e028f */
[----:B------:R-:W-:Y:S02]  /*5bc0*/  @!P4 IMAD.IADD R132, R132, 0x1, -R6 ;  /* 0x000000018484c824 */ /* 0x000fe400078e0a06 */
[----:B------:R-:W-:-:S02]  /*5bd0*/  IMAD R128, R6, R5, R11 ;  /* 0x0000000506807224 */ /* 0x000fc400078e020b */
[----:B------:R-:W-:Y:S01]  /*5be0*/  IMAD.HI.U32 R7, R4, R13, RZ ;  /* 0x0000000d04077227 */ /* 0x000fe200078e00ff */
[----:B------:R-:W-:-:S03]  /*5bf0*/  ISETP.GT.U32.AND P4, PT, R6, R132, PT ;  /* 0x000000840600720c */ /* 0x000fc60003f84070 */
[----:B------:R-:W-:-:S04]  /*5c00*/  IMAD.HI.U32 R5, R4, R15, RZ ;  /* 0x0000000f04057227 */ /* 0x000fc800078e00ff */
[----:B------:R-:W-:Y:S02]  /*5c10*/  IMAD R147, R152, 0x2, R145 ;  /* 0x0000000298937824 */ /* 0x000fe400078e0291 */
[----:B------:R-:W-:Y:S02]  /*5c20*/  IMAD.MOV.U32 R11, RZ, RZ, R17 ;  /* 0x000000ffff0b7224 */ /* 0x000fe400078e0011 */
[----:B------:R-:W-:Y:S02]  /*5c30*/  IMAD.MOV R7, RZ, RZ, -R7 ;  /* 0x000000ffff077224 */ /* 0x000fe400078e0a07 */
[----:B------:R-:W-:Y:S02]  /*5c40*/  IMAD.MOV R124, RZ, RZ, -R5 ;  /* 0x000000ffff7c7224 */ /* 0x000fe400078e0a05 */
[----:B------:R-:W-:Y:S02]  /*5c50*/  VIADD R17, R2, 0x7d ;  /* 0x0000007d02117836 */ /* 0x000fe40000000000 */
[----:B------:R-:W-:-:S02]  /*5c60*/  IMAD R149, R152, 0x2, R147 ;  /* 0x0000000298957824 */ /* 0x000fc400078e0293 */
[----:B------:R-:W-:-:S04]  /*5c70*/  IMAD.HI.U32 R5, R4, R11, RZ ;  /* 0x0000000b04057227 */ /* 0x000fc800078e00ff */
[C---:B------:R-:W-:Y:S01]  /*5c80*/  IMAD R126, R6.reuse, R7, R13 ;  /* 0x00000007067e7224 */ /* 0x040fe200078e020d */
[----:B------:R-:W-:Y:S01]  /*5c90*/  IABS R13, R17 ;  /* 0x00000011000d7213 */ /* 0x000fe20000000000 */
[----:B------:R-:W-:Y:S02]  /*5ca0*/  IMAD R124, R6, R124, R15 ;  /* 0x0000007c067c7224 */ /* 0x000fe400078e020f */
[----:B------:R-:W-:Y:S02]  /*5cb0*/  @!P3 IMAD.IADD R130, R130, 0x1, -R6 ;  /* 0x000000018282b824 */ /* 0x000fe400078e0a06 */
[----:B------:R-:W-:Y:S02]  /*5cc0*/  IMAD R151, R152, 0x2, R149 ;  /* 0x0000000298977824 */ /* 0x000fe400078e0295 */
[----:B------:R-:W-:Y:S01]  /*5cd0*/  IMAD.MOV R5, RZ, RZ, -R5 ;  /* 0x000000ffff057224 */ /* 0x000fe200078e0a05 */
[----:B------:R-:W-:Y:S01]  /*5ce0*/  ISETP.GT.U32.AND P3, PT, R6, R130, PT ;  /* 0x000000820600720c */ /* 0x000fe20003f64070 */
[----:B------:R-:W-:-:S02]  /*5cf0*/  VIADD R15, R2, 0x7c ;  /* 0x0000007c020f7836 */ /* 0x000fc40000000000 */
[----:B------:R-:W-:Y:S01]  /*5d00*/  @!P5 IMAD.MOV R134, RZ, RZ, -R134 ;  /* 0x000000ffff86d224 */ /* 0x000fe200078e0a86 */
[----:B------:R-:W-:Y:S01]  /*5d10*/  ISETP.GT.U32.AND P5, PT, R6, R128, PT ;  /* 0x000000800600720c */ /* 0x000fe20003fa4070 */
[----:B------:R-:W-:Y:S02]  /*5d20*/  IMAD R155, R152, 0x2, R151 ;  /* 0x00000002989b7824 */ /* 0x000fe400078e0297 */
[----:B------:R-:W-:Y:S01]  /*5d30*/  IMAD R122, R6, R5, R11 ;  /* 0x00000005067a7224 */ /* 0x000fe200078e020b */
[----:B------:R-:W-:Y:S01]  /*5d40*/  IABS R11, R15 ;  /* 0x0000000f000b7213 */ /* 0x000fe20000000000 */
[----:B------:R-:W-:-:S04]  /*5d50*/  IMAD.HI.U32 R7, R4, R13, RZ ;  /* 0x0000000d04077227 */ /* 0x000fc800078e00ff */
[----:B------:R-:W-:Y:S01]  /*5d60*/  @!P4 IMAD.IADD R132, R132, 0x1, -R6 ;  /* 0x000000018484c824 */ /* 0x000fe200078e0a06 */
[----:B------:R-:W-:Y:S01]  /*5d70*/  ISETP.GT.U32.AND P4, PT, R6, R126, PT ;  /* 0x0000007e0600720c */ /* 0x000fe20003f84070 */
[----:B------:R-:W-:Y:S02]  /*5d80*/  IMAD R159, R152, 0x2, R155 ;  /* 0x00000002989f7824 */ /* 0x000fe400078e029b */
[----:B------:R-:W-:Y:S02]  /*5d90*/  IMAD.MOV R7, RZ, RZ, -R7 ;  /* 0x000000ffff077224 */ /* 0x000fe400078e0a07 */
[----:B------:R-:W-:-:S04]  /*5da0*/  IMAD.HI.U32 R5, R4, R11, RZ ;  /* 0x0000000b04057227 */ /* 0x000fc800078e00ff */
[----:B------:R-:W-:Y:S02]  /*5db0*/  IMAD R161, R152, 0x2, R159 ;  /* 0x0000000298a17824 */ /* 0x000fe400078e029f */
[----:B------:R-:W-:Y:S01]  /*5dc0*/  IMAD R118, R6, R7, R13 ;  /* 0x0000000706767224 */ /* 0x000fe200078e020d */
[----:B------:R-:W-:Y:S01]  /*5dd0*/  IABS R7, R2 ;  /* 0x0000000200077213 */ /* 0x000fe20000000000 */
[----:B------:R-:W-:Y:S02]  /*5de0*/  IMAD.MOV R5, RZ, RZ, -R5 ;  /* 0x000000ffff057224 */ /* 0x000fe400078e0a05 */
[--C-:B------:R-:W-:Y:S02]  /*5df0*/  @!P5 IMAD.IADD R128, R128, 0x1, -R6.reuse ;  /* 0x000000018080d824 */ /* 0x100fe400078e0a06 */
[----:B------:R-:W-:Y:S02]  /*5e00*/  IMAD R163, R152, 0x2, R161 ;  /* 0x0000000298a37824 */ /* 0x000fe400078e02a1 */
[----:B------:R-:W-:Y:S01]  /*5e10*/  VIADD R13, R2, 0x7e ;  /* 0x0000007e020d7836 */ /* 0x000fe20000000000 */
[----:B------:R-:W-:Y:S01]  /*5e20*/  ISETP.GT.U32.AND P5, PT, R6, R128, PT ;  /* 0x000000800600720c */ /* 0x000fe20003fa4070 */
[----:B------:R-:W-:Y:S01]  /*5e30*/  @!P3 IMAD.IADD R130, R130, 0x1, -R6 ;  /* 0x000000018282b824 */ /* 0x000fe200078e0a06 */
[C---:B------:R-:W-:Y:S01]  /*5e40*/  ISETP.GT.U32.AND P3, PT, R6.reuse, R122, PT ;  /* 0x0000007a0600720c */ /* 0x040fe20003f64070 */
[----:B------:R-:W-:Y:S01]  /*5e50*/  IMAD R120, R6, R5, R11 ;  /* 0x0000000506787224 */ /* 0x000fe200078e020b */
[----:B------:R-:W-:Y:S01]  /*5e60*/  IABS R11, R13 ;  /* 0x0000000d000b7213 */ /* 0x000fe20000000000 */
[----:B------:R-:W-:-:S04]  /*5e70*/  IMAD.HI.U32 R5, R4, R7, RZ ;  /* 0x0000000704057227 */ /* 0x000fc800078e00ff */
[----:B------:R-:W-:Y:S02]  /*5e80*/  IMAD R165, R152, 0x2, R163 ;  /* 0x0000000298a57824 */ /* 0x000fe400078e02a3 */
[----:B------:R-:W-:Y:S02]  /*5e90*/  @!P4 IMAD.IADD R126, R126, 0x1, -R6 ;  /* 0x000000017e7ec824 */ /* 0x000fe400078e0a06 */
[----:B------:R-:W-:Y:S02]  /*5ea0*/  IMAD.MOV R5, RZ, RZ, -R5 ;  /* 0x000000ffff057224 */ /* 0x000fe400078e0a05 */
[----:B------:R-:W-:Y:S01]  /*5eb0*/  IMAD R167, R152, 0x2, R165 ;  /* 0x0000000298a77824 */ /* 0x000fe200078e02a5 */
[C---:B------:R-:W-:Y:S01]  /*5ec0*/  ISETP.GT.U32.AND P4, PT, R6.reuse, R126, PT ;  /* 0x0000007e0600720c */ /* 0x040fe20003f84070 */
[----:B------:R-:W-:Y:S01]  /*5ed0*/  @!P0 IMAD.MOV R132, RZ, RZ, -R132 ;  /* 0x000000ffff848224 */ /* 0x000fe200078e0a84 */
[----:B------:R-:W-:Y:S01]  /*5ee0*/  ISETP.GT.U32.AND P0, PT, R6, R124, PT ;  /* 0x0000007c0600720c */ /* 0x000fe20003f04070 */
[----:B------:R-:W-:-:S04]  /*5ef0*/  IMAD.HI.U32 R4, R4, R11, RZ ;  /* 0x0000000b04047227 */ /* 0x000fc800078e00ff */
[----:B------:R-:W-:Y:S02]  /*5f00*/  IMAD R7, R6, R5, R7 ;  /* 0x0000000506077224 */ /* 0x000fe400078e0207 */
[----:B------:R-:W-:Y:S02]  /*5f10*/  IMAD R169, R152, 0x2, R167 ;  /* 0x0000000298a97824 */ /* 0x000fe400078e02a7 */
[----:B------:R-:W-:Y:S02]  /*5f20*/  IMAD.MOV R4, RZ, RZ, -R4 ;  /* 0x000000ffff047224 */ /* 0x000fe400078e0a04 */
[--C-:B------:R-:W-:Y:S01]  /*5f30*/  @!P3 IMAD.IADD R122, R122, 0x1, -R6.reuse ;  /* 0x000000017a7ab824 */ /* 0x100fe200078e0a06 */
[----:B------:R-:W-:Y:S01]  /*5f40*/  ISETP.GT.U32.AND P3, PT, R6, R7, PT ;  /* 0x000000070600720c */ /* 0x000fe20003f64070 */
[----:B------:R-:W-:Y:S02]  /*5f50*/  IMAD R171, R152, 0x2, R169 ;  /* 0x0000000298ab7824 */ /* 0x000fe400078e02a9 */
[----:B------:R-:W-:Y:S01]  /*5f60*/  @!P5 IMAD.IADD R128, R128, 0x1, -R6 ;  /* 0x000000018080d824 */ /* 0x000fe200078e0a06 */
[C---:B------:R-:W-:Y:S01]  /*5f70*/  ISETP.GT.U32.AND P5, PT, R6.reuse, R120, PT ;  /* 0x000000780600720c */ /* 0x040fe20003fa4070 */
[----:B------:R-:W-:-:S02]  /*5f80*/  IMAD R116, R6, R4, R11 ;  /* 0x0000000406747224 */ /* 0x000fc400078e020b */
[----:B------:R-:W-:Y:S01]  /*5f90*/  IMAD R173, R152, 0x2, R171 ;  /* 0x0000000298ad7824 */ /* 0x000fe200078e02ab */
[----:B------:R-:W2:Y:S01]  /*5fa0*/  LDC.64 R4, c[0x0][0x230] ;  /* 0x00008c00ff047b82 */ /* 0x000ea20000000a00 */
[--C-:B------:R-:W-:Y:S01]  /*5fb0*/  @!P4 IMAD.IADD R126, R126, 0x1, -R6.reuse ;  /* 0x000000017e7ec824 */ /* 0x100fe200078e0a06 */
[----:B------:R-:W-:Y:S01]  /*5fc0*/  ISETP.GT.U32.AND P4, PT, R6, R118, PT ;  /* 0x000000760600720c */ /* 0x000fe20003f84070 */
[--C-:B------:R-:W-:Y:S01]  /*5fd0*/  @!P0 IMAD.IADD R124, R124, 0x1, -R6.reuse ;  /* 0x000000017c7c8824 */ /* 0x100fe200078e0a06 */
[----:B------:R-:W-:Y:S01]  /*5fe0*/  ISETP.GT.U32.AND P0, PT, R6, R116, PT ;  /* 0x000000740600720c */ /* 0x000fe20003f04070 */
[C---:B------:R-:W-:Y:S02]  /*5ff0*/  IMAD R175, R152.reuse, 0x2, R173 ;  /* 0x0000000298af7824 */ /* 0x040fe400078e02ad */
[----:B------:R-:W-:Y:S02]  /*6000*/  @!P3 IMAD.IADD R7, R7, 0x1, -R6 ;  /* 0x000000010707b824 */ /* 0x000fe400078e0a06 */
[----:B------:R-:W-:-:S02]  /*6010*/  IMAD R177, R152, 0x2, R175 ;  /* 0x0000000298b17824 */ /* 0x000fc400078e02af */
[----:B------:R-:W-:Y:S01]  /*6020*/  @!P5 IMAD.IADD R120, R120, 0x1, -R6 ;  /* 0x000000017878d824 */ /* 0x000fe200078e0a06 */
[----:B------:R-:W-:Y:S01]  /*6030*/  ISETP.GT.U32.AND P5, PT, R6, R124, PT ;  /* 0x0000007c0600720c */ /* 0x000fe20003fa4070 */
[----:B------:R-:W-:Y:S02]  /*6040*/  IMAD R179, R152, 0x2, R177 ;  /* 0x0000000298b37824 */ /* 0x000fe400078e02b1 */
[----:B------:R-:W-:Y:S01]  /*6050*/  @!P1 IMAD.MOV R130, RZ, RZ, -R130 ;  /* 0x000000ffff829224 */ /* 0x000fe200078e0a82 */
[C---:B------:R-:W-:Y:S01]  /*6060*/  ISETP.GT.U32.AND P1, PT, R6.reuse, R122, PT ;  /* 0x0000007a0600720c */ /* 0x040fe20003f24070 */
[----:B------:R-:W-:Y:S01]  /*6070*/  @!P6 IMAD.MOV R128, RZ, RZ, -R128 ;  /* 0x000000ffff80e224 */ /* 0x000fe200078e0a80 */
[----:B------:R-:W-:Y:S01]  /*6080*/  ISETP.GT.U32.AND P6, PT, R6, R7, PT ;  /* 0x000000070600720c */ /* 0x000fe20003fc4070 */
[----:B------:R-:W-:Y:S02]  /*6090*/  IMAD R181, R152, 0x2, R179 ;  /* 0x0000000298b57824 */ /* 0x000fe400078e02b3 */
[--C-:B------:R-:W-:Y:S01]  /*60a0*/  @!P4 IMAD.IADD R118, R118, 0x1, -R6.reuse ;  /* 0x000000017676c824 */ /* 0x100fe200078e0a06 */
[----:B------:R-:W-:Y:S01]  /*60b0*/  ISETP.GT.U32.AND P4, PT, R6, R120, PT ;  /* 0x000000780600720c */ /* 0x000fe20003f84070 */
[----:B------:R-:W-:-:S02]  /*60c0*/  @!P0 IMAD.IADD R116, R116, 0x1, -R6 ;  /* 0x0000000174748824 */ /* 0x000fc400078e0a06 */
[----:B------:R-:W-:Y:S01]  /*60d0*/  IMAD R183, R152, 0x2, R181 ;  /* 0x0000000298b77824 */ /* 0x000fe200078e02b5 */
[C---:B------:R-:W-:Y:S01]  /*60e0*/  ISETP.GT.U32.AND P0, PT, R6.reuse, R118, PT ;  /* 0x000000760600720c */ /* 0x040fe20003f04070 */
[----:B------:R-:W-:Y:S01]  /*60f0*/  @!P2 IMAD.MOV R126, RZ, RZ, -R126 ;  /* 0x000000ffff7ea224 */ /* 0x000fe200078e0a7e */
[----:B------:R-:W-:Y:S01]  /*6100*/  ISETP.GT.U32.AND P3, PT, R6, R116, PT ;  /* 0x000000740600720c */ /* 0x000fe20003f64070 */
[----:B------:R-:W-:Y:S01]  /*6110*/  IMAD R185, R152, 0x2, R183 ;  /* 0x0000000298b97824 */ /* 0x000fe200078e02b7 */
[----:B------:R-:W-:Y:S01]  /*6120*/  ISETP.GE.AND P2, PT, R2, RZ, PT ;  /* 0x000000ff0200720c */ /* 0x000fe20003f46270 */
[--C-:B------:R-:W-:Y:S01]  /*6130*/  @!P5 IMAD.IADD R124, R124, 0x1, -R6.reuse ;  /* 0x000000017c7cd824 */ /* 0x100fe200078e0a06 */
[----:B------:R-:W-:Y:S01]  /*6140*/  ISETP.GE.AND P5, PT, R19, RZ, PT ;  /* 0x000000ff1300720c */ /* 0x000fe20003fa6270 */
[--C-:B------:R-:W-:Y:S01]  /*6150*/  @!P1 IMAD.IADD R122, R122, 0x1, -R6.reuse ;  /* 0x000000017a7a9824 */ /* 0x100fe200078e0a06 */
[----:B------:R-:W-:Y:S01]  /*6160*/  ISETP.GE.AND P1, PT, R21, RZ, PT ;  /* 0x000000ff1500720c */ /* 0x000fe20003f26270 */
[----:B------:R-:W-:-:S02]  /*6170*/  @!P6 IMAD.IADD R7, R7, 0x1, -R6 ;  /* 0x000000010707e824 */ /* 0x000fc400078e0a06 */
[----:B--2---:R-:W-:Y:S02]  /*6180*/  VIADD R246, R4, 0x7f ;  /* 0x0000007f04f67836 */ /* 0x004fe40000000000 */
[----:B------:R-:W-:Y:S02]  /*6190*/  IMAD R187, R152, 0x2, R185 ;  /* 0x0000000298bb7824 */ /* 0x000fe400078e02b9 */
[----:B------:R-:W-:Y:S01]  /*61a0*/  IMAD.MOV.U32 R112, RZ, RZ, R7 ;  /* 0x000000ffff707224 */ /* 0x000fe200078e0007 */
[----:B------:R-:W-:Y:S01]  /*61b0*/  ISETP.GT.AND P6, PT, R246, 0x7f, PT ;  /* 0x0000007ff600780c */ /* 0x000fe20003fc4270 */
[----:B------:R-:W-:Y:S01]  /*61c0*/  IMAD R189, R152, 0x2, R187 ;  /* 0x0000000298bd7824 */ /* 0x000fe200078e02bb */
[----:B------:R-:W-:Y:S01]  /*61d0*/  LOP3.LUT R7, RZ, R157, RZ, 0x33, !PT ;  /* 0x0000009dff077212 */ /* 0x000fe200078e33ff */
[--C-:B------:R-:W-:Y:S01]  /*61e0*/  @!P4 IMAD.IADD R120, R120, 0x1, -R6.reuse ;  /* 0x000000017878c824 */ /* 0x100fe200078e0a06 */
[----:B------:R-:W-:Y:S01]  /*61f0*/  ISETP.GE.AND P4, PT, R15, RZ, PT ;  /* 0x000000ff0f00720c */ /* 0x000fe20003f86270 */
[--C-:B------:R-:W-:Y:S01]  /*6200*/  @!P0 IMAD.IADD R118, R118, 0x1, -R6.reuse ;  /* 0x0000000176768824 */ /* 0x100fe200078e0a06 */
[----:B------:R-:W-:Y:S01]  /*6210*/  ISETP.GE.AND P0, PT, R17, RZ, PT ;  /* 0x000000ff1100720c */ /* 0x000fe20003f06270 */
[----:B------:R-:W-:Y:S01]  /*6220*/  @!P3 IMAD.IADD R116, R116, 0x1, -R6 ;  /* 0x000000017474b824 */ /* 0x000fe200078e0a06 */
[----:B------:R-:W-:Y:S01]  /*6230*/  SEL R6, RZ, 0x4, !P6 ;  /* 0x00000004ff067807 */ /* 0x000fe20007000000 */
[----:B------:R-:W-:Y:S01]  /*6240*/  @!P2 IMAD.MOV R112, RZ, RZ, -R112 ;  /* 0x000000ffff70a224 */ /* 0x000fe200078e0a70 */
[----:B------:R-:W-:Y:S01]  /*6250*/  ISETP.GE.AND P2, PT, R3, R4, PT ;  /* 0x000000040300720c */ /* 0x000fe20003f46270 */
[C---:B------:R-:W-:Y:S01]  /*6260*/  IMAD R191, R152.reuse, 0x2, R189 ;  /* 0x0000000298bf7824 */ /* 0x040fe200078e02bd */
[----:B------:R-:W-:Y:S01]  /*6270*/  ISETP.GE.AND P3, PT, R13, RZ, PT ;  /* 0x000000ff0d00720c */ /* 0x000fe20003f66270 */
[----:B------:R-:W-:Y:S01]  /*6280*/  @!P5 IMAD.MOV R124, RZ, RZ, -R124 ;  /* 0x000000ffff7cd224 */ /* 0x000fe200078e0a7c */
[----:B------:R-:W-:Y:S01]  /*6290*/  ISETP.NE.AND P5, PT, R157, RZ, PT ;  /* 0x000000ff9d00720c */ /* 0x000fe20003fa5270 */
[----:B------:R-:W-:Y:S01]  /*62a0*/  IMAD R193, R152, 0x2, R191 ;  /* 0x0000000298c17824 */ /* 0x000fe200078e02bf */
[----:B------:R-:W-:Y:S01]  /*62b0*/  SEL R113, R6, RZ, !P2 ;  /* 0x000000ff06717207 */ /* 0x000fe20005000000 */
[----:B------:R-:W-:Y:S01]  /*62c0*/  @!P1 IMAD.MOV R122, RZ, RZ, -R122 ;  /* 0x000000ffff7a9224 */ /* 0x000fe200078e0a7a */
[----:B------:R-:W-:Y:S01]  /*62d0*/  ISETP.GE.AND P2, PT, R23, RZ, PT ;  /* 0x000000ff1700720c */ /* 0x000fe20003f46270 */
[----:B------:R-:W-:Y:S01]  /*62e0*/  IMAD R195, R152, 0x2, R193 ;  /* 0x0000000298c37824 */ /* 0x000fe200078e02c1 */
[----:B------:R-:W-:Y:S01]  /*62f0*/  ISETP.NE.AND P1, PT, R156, RZ, PT ;  /* 0x000000ff9c00720c */ /* 0x000fe20003f25270 */
[----:B------:R-:W-:Y:S01]  /*6300*/  STL [R1+0x344], R246 ;  /* 0x000344f601007387 */ /* 0x000fe20000100800 */
[C---:B------:R-:W-:Y:S01]  /*6310*/  SEL R111, R7.reuse, R24, !P5 ;  /* 0x00000018076f7207 */ /* 0x040fe20006800000 */
[C---:B------:R-:W-:Y:S01]  /*6320*/  IMAD R197, R152.reuse, 0x2, R195 ;  /* 0x0000000298c57824 */ /* 0x040fe200078e02c3 */
[C---:B------:R-:W-:Y:S01]  /*6330*/  SEL R24, R7.reuse, R9, !P5 ;  /* 0x0000000907187207 */ /* 0x040fe20006800000 */
[----:B------:R-:W-:Y:S01]  /*6340*/  @!P4 IMAD.MOV R120, RZ, RZ, -R120 ;  /* 0x000000ffff78c224 */ /* 0x000fe200078e0a78 */
[C---:B------:R-:W-:Y:S01]  /*6350*/  SEL R12, R7.reuse, R12, !P5 ;  /* 0x0000000c070c7207 */ /* 0x040fe20006800000 */
[C---:B------:R-:W-:Y:S01]  /*6360*/  IMAD R199, R152.reuse, 0x2, R197 ;  /* 0x0000000298c77824 */ /* 0x040fe200078e02c5 */
[C---:B------:R-:W-:Y:S01]  /*6370*/  SEL R13, R7.reuse, R168, !P5 ;  /* 0x000000a8070d7207 */ /* 0x040fe20006800000 */
[----:B------:R-:W-:Y:S01]  /*6380*/  @!P0 IMAD.MOV R118, RZ, RZ, -R118 ;  /* 0x000000ffff768224 */ /* 0x000fe200078e0a76 */
[C---:B------:R-:W-:Y:S01]  /*6390*/  SEL R8, R7.reuse, R8, !P5 ;  /* 0x0000000807087207 */ /* 0x040fe20006800000 */
[----:B------:R-:W-:Y:S01]  /*63a0*/  @!P3 IMAD.MOV R116, RZ, RZ, -R116 ;  /* 0x000000ffff74b224 */ /* 0x000fe200078e0a74 */
[C---:B------:R-:W-:Y:S01]  /*63b0*/  SEL R9, R7.reuse, R166, !P5 ;  /* 0x000000a607097207 */ /* 0x040fe20006800000 */
[----:B------:R2:W-:Y:S01]  /*63c0*/  STL.64 [R1+0x8e8], R12 ;  /* 0x0008e80c01007387 */ /* 0x0005e20000100a00 */
[C---:B------:R-:W-:Y:S01]  /*63d0*/  SEL R22, R7.reuse, R22, !P5 ;  /* 0x0000001607167207 */ /* 0x040fe20006800000 */
[----:B------:R-:W-:Y:S01]  /*63e0*/  @!P2 IMAD.MOV R114, RZ, RZ, -R114 ;  /* 0x000000ffff72a224 */ /* 0x000fe200078e0a72 */
[C---:B-1----:R-:W-:Y:S01]  /*63f0*/  SEL R23, R7.reuse, R164, !P5 ;  /* 0x000000a407177207 */ /* 0x042fe20006800000 */
[----:B------:R-:W-:Y:S01]  /*6400*/  STL.64 [R1+0x8f0], R8 ;  /* 0x0008f00801007387 */ /* 0x000fe20000100a00 */
[C---:B------:R-:W-:Y:S01]  /*6410*/  SEL R244, R7.reuse, R244, !P5 ;  /* 0x000000f407f47207 */ /* 0x040fe20006800000 */
[C---:B------:R-:W-:Y:S01]  /*6420*/  IMAD R201, R152.reuse, 0x2, R199 ;  /* 0x0000000298c97824 */ /* 0x040fe200078e02c7 */
[C---:B------:R-:W-:Y:S01]  /*6430*/  SEL R247, R7.reuse, R150, !P5 ;  /* 0x0000009607f77207 */ /* 0x040fe20006800000 */
[----:B------:R1:W-:Y:S01]  /*6440*/  STL.64 [R1+0x8f8], R22 ;  /* 0x0008f81601007387 */ /* 0x0003e20000100a00 */
[C---:B------:R-:W-:Y:S01]  /*6450*/  SEL R248, R7.reuse, R248, !P5 ;  /* 0x000000f807f87207 */ /* 0x040fe20006800000 */
[C---:B------:R-:W-:Y:S01]  /*6460*/  IMAD R203, R152.reuse, 0x2, R201 ;  /* 0x0000000298cb7824 */ /* 0x040fe200078e02c9 */
[C---:B------:R-:W-:Y:S01]  /*6470*/  SEL R249, R7.reuse, R148, !P5 ;  /* 0x0000009407f97207 */ /* 0x040fe20006800000 */
[----:B------:R3:W-:Y:S01]  /*6480*/  STL.64 [R1+0x8d8], R244 ;  /* 0x0008d8f401007387 */ /* 0x0007e20000100a00 */
[C---:B--2---:R-:W-:Y:S01]  /*6490*/  SEL R13, R7.reuse, R144, !P5 ;  /* 0x00000090070d7207 */ /* 0x044fe20006800000 */
[C---:B------:R-:W-:Y:S01]  /*64a0*/  IMAD R205, R152.reuse, 0x2, R203 ;  /* 0x0000000298cd7824 */ /* 0x040fe200078e02cb */
[----:B------:R-:W-:Y:S01]  /*64b0*/  SEL R12, R7, R140, !P5 ;  /* 0x0000008c070c7207 */ /* 0x000fe20006800000 */
[----:B------:R2:W-:Y:S01]  /*64c0*/  STL.64 [R1+0x8e0], R246 ;  /* 0x0008e0f601007387 */ /* 0x0005e20000100a00 */
[----:B------:R-:W-:Y:S01]  /*64d0*/  ISETP.GE.AND P6, PT, R89, R4, PT ;  /* 0x000000045900720c */ /* 0x000fe20003fc6270 */
[C---:B------:R-:W-:Y:S01]  /*64e0*/  IMAD R207, R152.reuse, 0x2, R205 ;  /* 0x0000000298cf7824 */ /* 0x040fe200078e02cd */
[----:B------:R-:W-:Y:S01]  /*64f0*/  @!P1 LOP3.LUT R114, RZ, R156, RZ, 0x33, !PT ;  /* 0x0000009cff729212 */ /* 0x000fe200078e33ff */
[----:B------:R-:W-:Y:S01]  /*6500*/  STL.64 [R1+0x900], R248 ;  /* 0x000900f801007387 */ /* 0x000fe20000100a00 */
[C---:B------:R-:W-:Y:S01]  /*6510*/  SEL R47, R7.reuse, R250, !P5 ;  /* 0x000000fa072f7207 */ /* 0x040fe20006800000 */
[C---:B------:R-:W-:Y:S01]  /*6520*/  IMAD R209, R152.reuse, 0x2, R207 ;  /* 0x0000000298d17824 */ /* 0x040fe200078e02cf */
[C---:B------:R-:W-:Y:S01]  /*6530*/  SEL R112, R7.reuse, R112, !P5 ;  /* 0x0000007007707207 */ /* 0x040fe20006800000 */
[----:B------:R4:W-:Y:S01]  /*6540*/  STL.64 [R1+0x908], R12 ;  /* 0x0009080c01007387 */ /* 0x0009e20000100a00 */
[C---:B------:R-:W-:Y:S01]  /*6550*/  SEL R108, R7.reuse, R108, !P5 ;  /* 0x0000006c076c7207 */ /* 0x040fe20006800000 */
[----:B------:R-:W-:Y:S01]  /*6560*/  IMAD R212, R152, 0x2, R209 ;  /* 0x0000000298d47824 */ /* 0x000fe200078e02d1 */
[----:B------:R-:W-:-:S02]  /*6570*/  SEL R107, R7, R180, !P5 ;  /* 0x000000b4076b7207 */ /* 0x000fc40006800000 */
[C---:B------:R-:W-:Y:S01]  /*6580*/  SEL R105, R7.reuse, R182, !P5 ;  /* 0x000000b607697207 */ /* 0x040fe20006800000 */
[C---:B------:R-:W-:Y:S01]  /*6590*/  IMAD R214, R152.reuse, 0x2, R212 ;  /* 0x0000000298d67824 */ /* 0x040fe200078e02d4 */
[C---:B------:R-:W-:Y:S02]  /*65a0*/  SEL R103, R7.reuse, R184, !P5 ;  /* 0x000000b807677207 */ /* 0x040fe40006800000 */
[C---:B------:R-:W-:Y:S01]  /*65b0*/  SEL R101, R7.reuse, R186, !P5 ;  /* 0x000000ba07657207 */ /* 0x040fe20006800000 */
[C---:B------:R-:W-:Y:S01]  /*65c0*/  IMAD R211, R152.reuse, 0x2, R214 ;  /* 0x0000000298d37824 */ /* 0x040fe200078e02d6 */
[C---:B------:R-:W-:Y:S02]  /*65d0*/  SEL R99, R7.reuse, R188, !P5 ;  /* 0x000000bc07637207 */ /* 0x040fe40006800000 */
        /* <DEDUP_REMOVED lines=30> */
[C---:B------:R-:W-:Y:S02]  /*67c0*/  SEL R57, R7.reuse, R236, !P5 ;  /* 0x000000ec07397207 */ /* 0x040fe40006800000 */
[C---:B------:R-:W-:Y:S02]  /*67d0*/  SEL R55, R7.reuse, R234, !P5 ;  /* 0x000000ea07377207 */ /* 0x040fe40006800000 */
[C---:B------:R-:W-:Y:S02]  /*67e0*/  SEL R53, R7.reuse, R238, !P5 ;  /* 0x000000ee07357207 */ /* 0x040fe40006800000 */
[C---:B------:R-:W-:Y:S02]  /*67f0*/  SEL R51, R7.reuse, R240, !P5 ;  /* 0x000000f007337207 */ /* 0x040fe40006800000 */
[C---:B------:R-:W-:Y:S02]  /*6800*/  SEL R49, R7.reuse, R242, !P5 ;  /* 0x000000f207317207 */ /* 0x040fe40006800000 */
        /* <DEDUP_REMOVED lines=67> */
[C---:B-1----:R-:W-:Y:S02]  /*6c40*/  SEL R22, R7.reuse, R146, !P5 ;  /* 0x0000009207167207 */ /* 0x042fe40006800000 */
[C---:B------:R-:W-:Y:S02]  /*6c50*/  SEL R239, R7.reuse, R142, !P5 ;  /* 0x0000008e07ef7207 */ /* 0x040fe40006800000 */
[C---:B---3--:R-:W-:Y:S02]  /*6c60*/  SEL R244, R7.reuse, R138, !P5 ;  /* 0x0000008a07f47207 */ /* 0x048fe40006800000 */
[C---:B--2---:R-:W-:Y:S02]  /*6c70*/  SEL R246, R7.reuse, R136, !P5 ;  /* 0x0000008807f67207 */ /* 0x044fe40006800000 */
[C---:B------:R-:W-:Y:S02]  /*6c80*/  SEL R247, R7.reuse, R134, !P5 ;  /* 0x0000008607f77207 */ /* 0x040fe40006800000 */
[----:B------:R-:W-:-:S02]  /*6c90*/  SEL R251, R7, R132, !P5 ;  /* 0x0000008407fb7207 */ /* 0x000fc40006800000 */
[C---:B------:R-:W-:Y:S01]  /*6ca0*/  SEL R250, R7.reuse, R130, !P5 ;  /* 0x0000008207fa7207 */ /* 0x040fe20006800000 */
[----:B------:R1:W-:Y:S01]  /*6cb0*/  STL.64 [R1+0x910], R246 ;  /* 0x000910f601007387 */ /* 0x0003e20000100a00 */
[C---:B------:R-:W-:Y:S02]  /*6cc0*/  SEL R23, R7.reuse, R128, !P5 ;  /* 0x0000008007177207 */ /* 0x040fe40006800000 */
[C---:B----4-:R-:W-:Y:S01]  /*6cd0*/  SEL R12, R7.reuse, R126, !P5 ;  /* 0x0000007e070c7207 */ /* 0x050fe20006800000 */
[----:B------:R2:W-:Y:S01]  /*6ce0*/  STL.64 [R1+0x6c8], R156 ;  /* 0x0006c89c01007387 */ /* 0x0005e20000100a00 */
[C---:B------:R-:W-:Y:S02]  /*6cf0*/  SEL R249, R7.reuse, R124, !P5 ;  /* 0x0000007c07f97207 */ /* 0x040fe40006800000 */
[C---:B------:R-:W-:Y:S02]  /*6d00*/  SEL R8, R7.reuse, R122, !P5 ;  /* 0x0000007a07087207 */ /* 0x040fe40006800000 */
[----:B------:R-:W-:-:S02]  /*6d10*/  SEL R9, R7, R120, !P5 ;  /* 0x0000007807097207 */ /* 0x000fc40006800000 */
[C---:B------:R-:W-:Y:S02]  /*6d20*/  SEL R248, R7.reuse, R118, !P5 ;  /* 0x0000007607f87207 */ /* 0x040fe40006800000 */
[----:B------:R-:W-:Y:S02]  /*6d30*/  SEL R245, R7, R116, !P5 ;  /* 0x0000007407f57207 */ /* 0x000fe40006800000 */
[----:B------:R-:W-:Y:S02]  /*6d40*/  SEL R7, R6, RZ, !P6 ;  /* 0x000000ff06077207 */ /* 0x000fe40007000000 */
[----:B------:R-:W-:Y:S01]  /*6d50*/  ISETP.NE.U32.AND P6, PT, R113, RZ, PT ;  /* 0x000000ff7100720c */ /* 0x000fe20003fc5070 */
[----:B------:R-:W-:Y:S01]  /*6d60*/  IMAD R113, R114, R5, RZ ;  /* 0x0000000572717224 */ /* 0x000fe200078e02ff */
[----:B------:R-:W-:Y:S01]  /*6d70*/  ISETP.NE.U32.AND P4, PT, R7, RZ, PT ;  /* 0x000000ff0700720c */ /* 0x000fe20003f85070 */
[----:B------:R-:W-:Y:S01]  /*6d80*/  IMAD R5, R233, R153, RZ ;  /* 0x00000099e9057224 */ /* 0x000fe200078e02ff */
[----:B------:R-:W-:Y:S01]  /*6d90*/  LOP3.LUT R7, R3, 0x20, RZ, 0xfc, !PT ;  /* 0x0000002003077812 */ /* 0x000fe200078efcff */
[----:B------:R-:W-:Y:S01]  /*6da0*/  IMAD R233, R152, 0x2, R231 ;  /* 0x0000000298e97824 */ /* 0x000fe200078e02e7 */
[----:B------:R-:W-:-:S02]  /*6db0*/  LEA R242, P0, R113, UR4, 0x2 ;  /* 0x0000000471f27c11 */ /* 0x000fc4000f8010ff */
[----:B------:R-:W-:Y:S01]  /*6dc0*/  ISETP.GE.AND P1, PT, R7, R4, PT ;  /* 0x000000040700720c */ /* 0x000fe20003f26270 */
[C---:B------:R-:W-:Y:S01]  /*6dd0*/  IMAD R235, R152.reuse, 0x2, R233 ;  /* 0x0000000298eb7824 */ /* 0x040fe200078e02e9 */
[----:B------:R-:W-:Y:S01]  /*6de0*/  LEA.HI.X.SX32 R113, R113, UR5, 0x2, P0 ;  /* 0x0000000571717c11 */ /* 0x000fe200080f16ff */
[----:B------:R-:W-:Y:S01]  /*6df0*/  ULDC.64 UR4, c[0x0][0x218] ;  /* 0x0000860000047ab9 */ /* 0x000fe20000000a00 */
[CC--:B------:R-:W-:Y:S01]  /*6e00*/  LEA R116, P3, R117.reuse, R242.reuse, 0x2 ;  /* 0x000000f275747211 */ /* 0x0c0fe200078610ff */
[----:B------:R-:W-:Y:S01]  /*6e10*/  IMAD R237, R152, 0x2, R235 ;  /* 0x0000000298ed7824 */ /* 0x000fe200078e02eb */
[----:B------:R-:W-:Y:S02]  /*6e20*/  SEL R238, R6, RZ, !P1 ;  /* 0x000000ff06ee7207 */ /* 0x000fe40004800000 */
[----:B------:R-:W-:Y:S02]  /*6e30*/  LEA.HI.X.SX32 R117, R117, R113, 0x2, P3 ;  /* 0x0000007175757211 */ /* 0x000fe400018f16ff */
[----:B------:R-:W-:-:S02]  /*6e40*/  LEA R124, P3, R125, R242, 0x2 ;  /* 0x000000f27d7c7211 */ /* 0x000fc400078610ff */
[-C--:B------:R-:W-:Y:S02]  /*6e50*/  LEA R114, P1, R115, R242.reuse, 0x2 ;  /* 0x000000f273727211 */ /* 0x080fe400078210ff */
[-C--:B------:R-:W-:Y:S02]  /*6e60*/  LEA.HI.X.SX32 R125, R125, R113.reuse, 0x2, P3 ;  /* 0x000000717d7d7211 */ /* 0x080fe400018f16ff */
[----:B------:R-:W-:Y:S02]  /*6e70*/  LEA.HI.X.SX32 R115, R115, R113, 0x2, P1 ;  /* 0x0000007173737211 */ /* 0x000fe400008f16ff */
[-C--:B------:R-:W-:Y:S02]  /*6e80*/  LEA R120, P5, R121, R242.reuse, 0x2 ;  /* 0x000000f279787211 */ /* 0x080fe400078a10ff */
[-C--:B------:R-:W-:Y:S01]  /*6e90*/  LEA R132, P3, R133, R242.reuse, 0x2 ;  /* 0x000000f285847211 */ /* 0x080fe200078610ff */
[----:B------:R-:W-:Y:S01]  /*6ea0*/  STL.64 [R1+0x8d0], R114 ;  /* 0x0008d07201007387 */ /* 0x000fe20000100a00 */
[----:B------:R-:W-:-:S02]  /*6eb0*/  LEA R122, P1, R123, R242, 0x2 ;  /* 0x000000f27b7a7211 */ /* 0x000fc400078210ff */
[-C--:B------:R-:W-:Y:S02]  /*6ec0*/  LEA.HI.X.SX32 R121, R121, R113.reuse, 0x2, P5 ;  /* 0x0000007179797211 */ /* 0x080fe400028f16ff */
[-C--:B------:R-:W-:Y:S02]  /*6ed0*/  LEA.HI.X.SX32 R133, R133, R113.reuse, 0x2, P3 ;  /* 0x0000007185857211 */ /* 0x080fe400018f16ff */
[----:B------:R-:W-:Y:S02]  /*6ee0*/  LEA.HI.X.SX32 R123, R123, R113, 0x2, P1 ;  /* 0x000000717b7b7211 */ /* 0x000fe400008f16ff */
[-C--:B------:R-:W-:Y:S02]  /*6ef0*/  LEA R128, P5, R129, R242.reuse, 0x2 ;  /* 0x000000f281807211 */ /* 0x080fe400078a10ff */
[-C--:B------:R-:W-:Y:S02]  /*6f00*/  LEA R140, P3, R141, R242.reuse, 0x2 ;  /* 0x000000f28d8c7211 */ /* 0x080fe400078610ff */
[----:B------:R-:W-:-:S02]  /*6f10*/  LEA R130, P1, R131, R242, 0x2 ;  /* 0x000000f283827211 */ /* 0x000fc400078210ff */
[-C--:B------:R-:W-:Y:S02]  /*6f20*/  LEA.HI.X.SX32 R129, R129, R113.reuse, 0x2, P5 ;  /* 0x0000007181817211 */ /* 0x080fe400028f16ff */
[-C--:B------:R-:W-:Y:S02]  /*6f30*/  LEA.HI.X.SX32 R141, R141, R113.reuse, 0x2, P3 ;  /* 0x000000718d8d7211 */ /* 0x080fe400018f16ff */
[----:B------:R-:W-:Y:S02]  /*6f40*/  LEA.HI.X.SX32 R131, R131, R113, 0x2, P1 ;  /* 0x0000007183837211 */ /* 0x000fe400008f16ff */
[-C--:B------:R-:W-:Y:S02]  /*6f50*/  LEA R136, P5, R137, R242.reuse, 0x2 ;  /* 0x000000f289887211 */ /* 0x080fe400078a10ff */
[-C--:B------:R-:W-:Y:S02]  /*6f60*/  LEA R148, P3, R149, R242.reuse, 0x2 ;  /* 0x000000f295947211 */ /* 0x080fe400078610ff */
[----:B------:R-:W-:-:S02]  /*6f70*/  LEA R138, P1, R139, R242, 0x2 ;  /* 0x000000f28b8a7211 */ /* 0x000fc400078210ff */
[-C--:B------:R-:W-:Y:S02]  /*6f80*/  LEA R118, P2, R119, R242.reuse, 0x2 ;  /* 0x000000f277767211 */ /* 0x080fe400078410ff */
[-C--:B------:R-:W-:Y:S02]  /*6f90*/  LEA.HI.X.SX32 R137, R137, R113.reuse, 0x2, P5 ;  /* 0x0000007189897211 */ /* 0x080fe400028f16ff */
[-C--:B------:R-:W-:Y:S02]  /*6fa0*/  LEA.HI.X.SX32 R149, R149, R113.reuse, 0x2, P3 ;  /* 0x0000007195957211 */ /* 0x080fe400018f16ff */
[----:B------:R-:W-:Y:S02]  /*6fb0*/  LEA.HI.X.SX32 R139, R139, R113, 0x2, P1 ;  /* 0x000000718b8b7211 */ /* 0x000fe400008f16ff */
[-C--:B------:R-:W-:Y:S02]  /*6fc0*/  LEA R144, P5, R145, R242.reuse, 0x2 ;  /* 0x000000f291907211 */ /* 0x080fe400078a10ff */
[----:B------:R-:W-:-:S02]  /*6fd0*/  LEA R160, P3, R161, R242, 0x2 ;  /* 0x000000f2a1a07211 */ /* 0x000fc400078610ff */
[-C--:B------:R-:W-:Y:S02]  /*6fe0*/  LEA R146, P1, R147, R242.reuse, 0x2 ;  /* 0x000000f293927211 */ /* 0x080fe400078210ff */
[-C--:B------:R-:W-:Y:S02]  /*6ff0*/  LEA.HI.X.SX32 R119, R119, R113.reuse, 0x2, P2 ;  /* 0x0000007177777211 */ /* 0x080fe400010f16ff */
[----:B------:R-:W-:Y:S02]  /*7000*/  LEA R126, P2, R127, R242, 0x2 ;  /* 0x000000f27f7e7211 */ /* 0x000fe400078410ff */
[-C--:B------:R-:W-:Y:S02]  /*7010*/  LEA.HI.X.SX32 R145, R145, R113.reuse, 0x2, P5 ;  /* 0x0000007191917211 */ /* 0x080fe400028f16ff */
[-C--:B------:R-:W-:Y:S02]  /*7020*/  LEA.HI.X.SX32 R161, R161, R113.reuse, 0x2, P3 ;  /* 0x00000071a1a17211 */ /* 0x080fe400018f16ff */
[----:B------:R-:W-:-:S02]  /*7030*/  LEA.HI.X.SX32 R147, R147, R113, 0x2, P1 ;  /* 0x0000007193937211 */ /* 0x000fc400008f16ff */
[-C--:B------:R-:W-:Y:S02]  /*7040*/  LEA R154, P5, R155, R242.reuse, 0x2 ;  /* 0x000000f29b9a7211 */ /* 0x080fe400078a10ff */
[-C--:B------:R-:W-:Y:S02]  /*7050*/  LEA R168, P3, R169, R242.reuse, 0x2 ;  /* 0x000000f2a9a87211 */ /* 0x080fe400078610ff */
[-C--:B------:R-:W-:Y:S02]  /*7060*/  LEA R158, P1, R159, R242.reuse, 0x2 ;  /* 0x000000f29f9e7211 */ /* 0x080fe400078210ff */
[-C--:B------:R-:W-:Y:S02]  /*7070*/  LEA.HI.X.SX32 R127, R127, R113.reuse, 0x2, P2 ;  /* 0x000000717f7f7211 */ /* 0x080fe400010f16ff */
[----:B------:R-:W-:Y:S02]  /*7080*/  LEA R134, P2, R135, R242, 0x2 ;  /* 0x000000f287867211 */ /* 0x000fe400078410ff */
[----:B------:R-:W-:-:S02]  /*7090*/  LEA.HI.X.SX32 R155, R155, R113, 0x2, P5 ;  /* 0x000000719b9b7211 */ /* 0x000fc400028f16ff */
[-C--:B------:R-:W-:Y:S02]  /*70a0*/  LEA.HI.X.SX32 R169, R169, R113.reuse, 0x2, P3 ;  /* 0x00000071a9a97211 */ /* 0x080fe400018f16ff */
[-C--:B------:R-:W-:Y:S02]  /*70b0*/  LEA.HI.X.SX32 R159, R159, R113.reuse, 0x2, P1 ;  /* 0x000000719f9f7211 */ /* 0x080fe400008f16ff */
[-C--:B------:R-:W-:Y:S02]  /*70c0*/  LEA R164, P5, R165, R242.reuse, 0x2 ;  /* 0x000000f2a5a47211 */ /* 0x080fe400078a10ff */
[-C--:B------:R-:W-:Y:S02]  /*70d0*/  LEA R176, P3, R177, R242.reuse, 0x2 ;  /* 0x000000f2b1b07211 */ /* 0x080fe400078610ff */
[----:B------:R-:W-:Y:S02]  /*70e0*/  LEA R166, P1, R167, R242, 0x2 ;  /* 0x000000f2a7a67211 */ /* 0x000fe400078210ff */
[----:B------:R-:W-:-:S02]  /*70f0*/  LEA.HI.X.SX32 R135, R135, R113, 0x2, P2 ;  /* 0x0000007187877211 */ /* 0x000fc400010f16ff */
        /* <DEDUP_REMOVED lines=36> */
[CC--:B-1----:R-:W-:Y:S02]  /*7340*/  LEA R246, P5, R212.reuse, R242.reuse, 0x2 ;  /* 0x000000f2d4f67211 */ /* 0x0c2fe400078a10ff */
[-C--:B------:R-:W-:Y:S02]  /*7350*/  LEA R210, P3, R211, R242.reuse, 0x2 ;  /* 0x000000f2d3d27211 */ /* 0x080fe400078610ff */
[-C--:B------:R-:W-:Y:S02]  /*7360*/  LEA R204, P1, R205, R242.reuse, 0x2 ;  /* 0x000000f2cdcc7211 */ /* 0x080fe400078210ff */
[-C--:B------:R-:W-:Y:S02]  /*7370*/  LEA.HI.X.SX32 R179, R179, R113.reuse, 0x2, P2 ;  /* 0x00000071b3b37211 */ /* 0x080fe400010f16ff */
[----:B------:R-:W-:Y:S02]  /*7380*/  LEA R184, P2, R185, R242, 0x2 ;  /* 0x000000f2b9b87211 */ /* 0x000fe400078410ff */
[----:B------:R-:W-:-:S02]  /*7390*/  LEA.HI.X.SX32 R247, R212, R113, 0x2, P5 ;  /* 0x00000071d4f77211 */ /* 0x000fc400028f16ff */
[-C--:B------:R-:W-:Y:S02]  /*73a0*/  LEA.HI.X.SX32 R211, R211, R113.reuse, 0x2, P3 ;  /* 0x00000071d3d37211 */ /* 0x080fe400018f16ff */
[-C--:B------:R-:W-:Y:S01]  /*73b0*/  LEA.HI.X.SX32 R205, R205, R113.reuse, 0x2, P1 ;  /* 0x00000071cdcd7211 */ /* 0x080fe200008f16ff */
[----:B------:R1:W-:Y:S01]  /*73c0*/  STL.64 [R1+0x138], R246 ;  /* 0x000138f601007387 */ /* 0x0003e20000100a00 */
[-C--:B------:R-:W-:Y:S02]  /*73d0*/  LEA R218, P3, R219, R242.reuse, 0x2 ;  /* 0x000000f2dbda7211 */ /* 0x080fe400078610ff */
[-C--:B--2---:R-:W-:Y:S02]  /*73e0*/  LEA R156, P1, R214, R242.reuse, 0x2 ;  /* 0x000000f2d69c7211 */ /* 0x084fe400078210ff */
[----:B------:R-:W-:Y:S02]  /*73f0*/  LEA.HI.X.SX32 R185, R185, R113, 0x2, P2 ;  /* 0x00000071b9b97211 */ /* 0x000fe400010f16ff */
[----:B------:R-:W-:-:S02]  /*7400*/  LEA R192, P2, R193, R242, 0x2 ;  /* 0x000000f2c1c07211 */ /* 0x000fc400078410ff */
[-C--:B------:R-:W-:Y:S02]  /*7410*/  LEA.HI.X.SX32 R219, R219, R113.reuse, 0x2, P3 ;  /* 0x00000071dbdb7211 */ /* 0x080fe400018f16ff */
[-C--:B------:R-:W-:Y:S01]  /*7420*/  LEA.HI.X.SX32 R157, R214, R113.reuse, 0x2, P1 ;  /* 0x00000071d69d7211 */ /* 0x080fe200008f16ff */
[----:B-1----:R-:W-:Y:S01]  /*7430*/  IMAD.MOV.U32 R247, RZ, RZ, R239 ;  /* 0x000000fffff77224 */ /* 0x002fe200078e00ef */
[-C--:B------:R-:W-:Y:S01]  /*7440*/  LEA R226, P3, R227, R242.reuse, 0x2 ;  /* 0x000000f2e3e27211 */ /* 0x080fe200078610ff */
[C---:B------:R-:W-:Y:S01]  /*7450*/  IMAD R239, R152.reuse, 0x2, R237 ;  /* 0x0000000298ef7824 */ /* 0x040fe200078e02ed */
[-C--:B------:R-:W-:Y:S01]  /*7460*/  LEA R216, P1, R217, R242.reuse, 0x2 ;  /* 0x000000f2d9d87211 */ /* 0x080fe200078210ff */
[----:B------:R1:W-:Y:S01]  /*7470*/  STL.64 [R1+0x130], R156 ;  /* 0x0001309c01007387 */ /* 0x0003e20000100a00 */
[----:B------:R-:W-:Y:S01]  /*7480*/  LEA.HI.X.SX32 R193, R193, R113, 0x2, P2 ;  /* 0x00000071c1c17211 */ /* 0x000fe200010f16ff */
[----:B------:R-:W-:Y:S01]  /*7490*/  IMAD R240, R152, 0x2, R239 ;  /* 0x0000000298f07824 */ /* 0x000fe200078e02ef */
[----:B------:R-:W-:-:S02]  /*74a0*/  LEA R200, P2, R201, R242, 0x2 ;  /* 0x000000f2c9c87211 */ /* 0x000fc400078410ff */
[-C--:B------:R-:W-:Y:S02]  /*74b0*/  LEA.HI.X.SX32 R227, R227, R113.reuse, 0x2, P3 ;  /* 0x00000071e3e37211 */ /* 0x080fe400018f16ff */
[-C--:B------:R-:W-:Y:S02]  /*74c0*/  LEA.HI.X.SX32 R217, R217, R113.reuse, 0x2, P1 ;  /* 0x00000071d9d97211 */ /* 0x080fe400008f16ff */
[-C--:B------:R-:W-:Y:S02]  /*74d0*/  LEA R234, P3, R235, R242.reuse, 0x2 ;  /* 0x000000f2ebea7211 */ /* 0x080fe400078610ff */
[-C--:B------:R-:W-:Y:S02]  /*74e0*/  LEA R224, P1, R225, R242.reuse, 0x2 ;  /* 0x000000f2e1e07211 */ /* 0x080fe400078210ff */
[----:B------:R-:W-:Y:S02]  /*74f0*/  LEA.HI.X.SX32 R201, R201, R113, 0x2, P2 ;  /* 0x00000071c9c97211 */ /* 0x000fe400010f16ff */
        /* <DEDUP_REMOVED lines=9> */
[-C--:B-1----:R-:W-:Y:S01]  /*7590*/  LEA R156, P1, R239, R242.reuse, 0x2 ;  /* 0x000000f2ef9c7211 */ /* 0x082fe200078210ff */
[----:B------:R1:W-:Y:S01]  /*75a0*/  STL.64 [R1+0x120], R114 ;  /* 0x0001207201007387 */ /* 0x0003e20000100a00 */
[----:B------:R-:W-:Y:S01]  /*75b0*/  LEA R7, P0, R5, UR4, 0x2 ;  /* 0x0000000405077c11 */ /* 0x000fe2000f8010ff */
[----:B------:R-:W2:Y:S01]  /*75c0*/  S2UR UR4, SR_CgaCtaId ;  /* 0x00000000000479c3 */ /* 0x000ea20000008800 */
[----:B------:R-:W-:Y:S02]  /*75d0*/  LEA.HI.X.SX32 R213, R213, R113, 0x2, P2 ;  /* 0x00000071d5d57211 */ /* 0x000fe400010f16ff */
[----:B------:R-:W-:-:S02]  /*75e0*/  LEA R220, P2, R221, R242, 0x2 ;  /* 0x000000f2dddc7211 */ /* 0x000fc400078410ff */
[-C--:B------:R-:W-:Y:S02]  /*75f0*/  LEA.HI.X.SX32 R157, R239, R113.reuse, 0x2, P1 ;  /* 0x00000071ef9d7211 */ /* 0x080fe400008f16ff */
[----:B------:R-:W-:Y:S01]  /*7600*/  LEA.HI.X.SX32 R5, R5, UR5, 0x2, P0 ;  /* 0x0000000505057c11 */ /* 0x000fe200080f16ff */
[----:B------:R-:W-:Y:S01]  /*7610*/  ULDC UR5, c[0x0][0x240] ;  /* 0x0000900000057ab9 */ /* 0x000fe20000000800 */
[-C--:B------:R-:W-:Y:S01]  /*7620*/  LEA.HI.X.SX32 R221, R221, R113.reuse, 0x2, P2 ;  /* 0x00000071dddd7211 */ /* 0x080fe200010f16ff */
[----:B------:R-:W-:Y:S01]  /*7630*/  IMAD R112, R112, UR5, RZ ;  /* 0x0000000570707c24 */ /* 0x000fe2000f8e02ff */
[----:B-1----:R-:W-:Y:S01]  /*7640*/  LOP3.LUT R115, R3, 0x22, RZ, 0xfc, !PT ;  /* 0x0000002203737812 */ /* 0x002fe200078efcff */
[----:B------:R1:W-:Y:S01]  /*7650*/  STL.64 [R1+0x128], R156 ;  /* 0x0001289c01007387 */ /* 0x0003e20000100a00 */
[----:B------:R-:W-:Y:S01]  /*7660*/  LEA R228, P2, R229, R242, 0x2 ;  /* 0x000000f2e5e47211 */ /* 0x000fe200078410ff */
[----:B------:R-:W-:Y:S01]  /*7670*/  IMAD R111, R111, UR5, RZ ;  /* 0x000000056f6f7c24 */ /* 0x000fe2000f8e02ff */
[----:B------:R-:W-:Y:S01]  /*7680*/  ISETP.GE.AND P1, PT, R115, R4, PT ;  /* 0x000000047300720c */ /* 0x000fe20003f26270 */
[----:B------:R-:W-:Y:S01]  /*7690*/  IMAD.MOV.U32 R115, RZ, RZ, R12 ;  /* 0x000000ffff737224 */ /* 0x000fe200078e000c */
[-C--:B------:R-:W-:Y:S01]  /*76a0*/  LEA R214, P5, R215, R242.reuse, 0x2 ;  /* 0x000000f2d7d67211 */ /* 0x080fe200078a10ff */
[----:B------:R-:W-:Y:S01]  /*76b0*/  IMAD R108, R108, UR5, RZ ;  /* 0x000000056c6c7c24 */ /* 0x000fe2000f8e02ff */
[-C--:B------:R-:W-:Y:S01]  /*76c0*/  LEA.HI.X.SX32 R229, R229, R113.reuse, 0x2, P2 ;  /* 0x00000071e5e57211 */ /* 0x080fe200010f16ff */
[----:B------:R-:W-:Y:S01]  /*76d0*/  IMAD R107, R107, UR5, RZ ;  /* 0x000000056b6b7c24 */ /* 0x000fe2000f8e02ff */
[-C--:B------:R-:W-:Y:S01]  /*76e0*/  LEA R236, P2, R237, R242.reuse, 0x2 ;  /* 0x000000f2edec7211 */ /* 0x080fe200078410ff */
[----:B------:R-:W-:Y:S01]  /*76f0*/  IMAD R105, R105, UR5, RZ ;  /* 0x0000000569697c24 */ /* 0x000fe2000f8e02ff */
[----:B------:R-:W-:Y:S01]  /*7700*/  SEL R239, R6, RZ, !P1 ;  /* 0x000000ff06ef7207 */ /* 0x000fe20004800000 */
[----:B-1----:R-:W-:Y:S01]  /*7710*/  IMAD.MOV.U32 R156, RZ, RZ, R247 ;  /* 0x000000ffff9c7224 */ /* 0x002fe200078e00f7 */
[----:B------:R-:W-:Y:S01]  /*7720*/  LOP3.LUT R157, R3, 0x40, RZ, 0xfc, !PT ;  /* 0x00000040039d7812 */ /* 0x000fe200078efcff */
[----:B------:R-:W-:Y:S01]  /*7730*/  IMAD R103, R103, UR5, RZ ;  /* 0x0000000567677c24 */ /* 0x000fe2000f8e02ff */
[----:B------:R-:W-:Y:S01]  /*7740*/  LEA.HI.X.SX32 R215, R215, R113, 0x2, P5 ;  /* 0x00000071d7d77211 */ /* 0x000fe200028f16ff */
[----:B------:R-:W-:Y:S01]  /*7750*/  IMAD R101, R101, UR5, RZ ;  /* 0x0000000565657c24 */ /* 0x000fe2000f8e02ff */
[----:B------:R-:W-:Y:S01]  /*7760*/  LEA R246, P1, R112, R7, 0x2 ;  /* 0x0000000770f67211 */ /* 0x000fe200078210ff */
[----:B------:R-:W-:Y:S01]  /*7770*/  STL [R1+0x7fc], R157 ;  /* 0x0007fc9d01007387 */ /* 0x000fe20000100800 */
[----:B------:R-:W-:Y:S01]  /*7780*/  LEA R222, P5, R223, R242, 0x2 ;  /* 0x000000f2dfde7211 */ /* 0x000fe200078a10ff */
[----:B------:R-:W-:Y:S01]  /*7790*/  IMAD R99, R99, UR5, RZ ;  /* 0x0000000563637c24 */ /* 0x000fe2000f8e02ff */
[----:B------:R-:W-:Y:S01]  /*77a0*/  ISETP.GE.AND P3, PT, R157, R4, PT ;  /* 0x000000049d00720c */ /* 0x000fe20003f66270 */
[----:B------:R-:W-:Y:S01]  /*77b0*/  IMAD R97, R97, UR5, RZ ;  /* 0x0000000561617c24 */ /* 0x000fe2000f8e02ff */
[----:B------:R-:W-:Y:S01]  /*77c0*/  LEA.HI.X.SX32 R237, R237, R113, 0x2, P2 ;  /* 0x00000071eded7211 */ /* 0x000fe200010f16ff */
[----:B------:R-:W-:Y:S01]  /*77d0*/  IMAD R95, R95, UR5, RZ ;  /* 0x000000055f5f7c24 */ /* 0x000fe2000f8e02ff */
[----:B------:R-:W-:Y:S01]  /*77e0*/  ISETP.NE.U32.AND P2, PT, R238, RZ, PT ;  /* 0x000000ffee00720c */ /* 0x000fe20003f45070 */
[----:B------:R-:W-:Y:S01]  /*77f0*/  IMAD R93, R93, UR5, RZ ;  /* 0x000000055d5d7c24 */ /* 0x000fe2000f8e02ff */
[----:B------:R-:W-:Y:S01]  /*7800*/  LEA.HI.X.SX32 R247, R112, R5, 0x2, P1 ;  /* 0x0000000570f77211 */ /* 0x000fe200008f16ff */
[----:B------:R-:W-:Y:S01]  /*7810*/  IMAD R91, R91, UR5, RZ ;  /* 0x000000055b5b7c24 */ /* 0x000fe2000f8e02ff */
[----:B------:R-:W-:Y:S01]  /*7820*/  LEA.HI.X.SX32 R223, R223, R113, 0x2, P5 ;  /* 0x00000071dfdf7211 */ /* 0x000fe200028f16ff */
[----:B------:R-:W-:Y:S01]  /*7830*/  IMAD R89, R89, UR5, RZ ;  /* 0x0000000559597c24 */ /* 0x000fe2000f8e02ff */
[----:B------:R-:W-:Y:S01]  /*7840*/  SEL R238, R6, RZ, !P3 ;  /* 0x000000ff06ee7207 */ /* 0x000fe20005800000 */
[----:B------:R1:W-:Y:S01]  /*7850*/  STL.64 [R1+0x118], R246 ;  /* 0x000118f601007387 */ /* 0x0003e20000100a00 */
[----:B------:R-:W-:Y:S01]  /*7860*/  LEA R230, P5, R231, R242, 0x2 ;  /* 0x000000f2e7e67211 */ /* 0x000fe200078a10ff */
[----:B------:R-:W-:Y:S01]  /*7870*/  IMAD R87, R87, UR5, RZ ;  /* 0x0000000557577c24 */ /* 0x000fe2000f8e02ff */
[----:B------:R-:W-:Y:S01]  /*7880*/  LEA R12, P3, R111, R7, 0x2 ;  /* 0x000000076f0c7211 */ /* 0x000fe200078610ff */
[----:B------:R-:W-:Y:S01]  /*7890*/  IMAD R85, R85, UR5, RZ ;  /* 0x0000000555557c24 */ /* 0x000fe2000f8e02ff */
[----:B------:R-:W-:Y:S01]  /*78a0*/  LEA.HI.X.SX32 R231, R231, R113, 0x2, P5 ;  /* 0x00000071e7e77211 */ /* 0x000fe200028f16ff */
[----:B------:R-:W-:Y:S01]  /*78b0*/  IMAD.MOV.U32 R113, RZ, RZ, R13 ;  /* 0x000000ffff717224 */ /* 0x000fe200078e000d */
[----:B------:R-:W-:Y:S01]  /*78c0*/  LOP3.LUT R114, R3, 0x42, RZ, 0xfc, !PT ;  /* 0x0000004203727812 */ /* 0x000fe200078efcff */
[----:B------:R-:W-:-:S02]  /*78d0*/  IMAD.MOV.U32 R112, RZ, RZ, R12 ;  /* 0x000000ffff707224 */ /* 0x000fc400078e000c */
[----:B------:R-:W-:Y:S01]  /*78e0*/  IMAD R83, R83, UR5, RZ ;  /* 0x0000000553537c24 */ /* 0x000fe2000f8e02ff */
[----:B------:R-:W-:Y:S01]  /*78f0*/  ISETP.GE.AND P0, PT, R114, R4, PT ;  /* 0x000000047200720c */ /* 0x000fe20003f06270 */
[----:B-1----:R-:W3:Y:S01]  /*7900*/  LDL.LU.64 R246, [R1+0x910] ;  /* 0x0009100001f67983 */ /* 0x002ee20000300a00 */
[----:B------:R-:W-:Y:S02]  /*7910*/  IMAD R81, R81, UR5, RZ ;  /* 0x0000000551517c24 */ /* 0x000fe4000f8e02ff */
[----:B------:R-:W-:Y:S01]  /*7920*/  IMAD R79, R79, UR5, RZ ;  /* 0x000000054f4f7c24 */ /* 0x000fe2000f8e02ff */
[----:B------:R1:W-:Y:S01]  /*7930*/  STL [R1+0x278], R12 ;  /* 0x0002780c01007387 */ /* 0x0003e20000100800 */
[----:B------:R-:W-:Y:S02]  /*7940*/  IMAD R77, R77, UR5, RZ ;  /* 0x000000054d4d7c24 */ /* 0x000fe4000f8e02ff */
[----:B------:R-:W-:Y:S02]  /*7950*/  IMAD R75, R75, UR5, RZ ;  /* 0x000000054b4b7c24 */ /* 0x000fe4000f8e02ff */
[----:B------:R-:W-:-:S02]  /*7960*/  IMAD R73, R73, UR5, RZ ;  /* 0x0000000549497c24 */ /* 0x000fc4000f8e02ff */
[----:B------:R-:W-:Y:S02]  /*7970*/  IMAD R71, R71, UR5, RZ ;  /* 0x0000000547477c24 */ /* 0x000fe4000f8e02ff */
[----:B------:R-:W-:Y:S01]  /*7980*/  IMAD R69, R69, UR5, RZ ;  /* 0x0000000545457c24 */ /* 0x000fe2000f8e02ff */
[----:B-1----:R-:W4:Y:S01]  /*7990*/  LDL.LU.64 R12, [R1+0x908] ;  /* 0x00090800010c7983 */ /* 0x002f220000300a00 */
[----:B------:R-:W-:Y:S02]  /*79a0*/  IMAD.MOV.U32 R242, RZ, RZ, R115 ;  /* 0x000000fffff27224 */ /* 0x000fe400078e0073 */
[----:B------:R-:W-:Y:S01]  /*79b0*/  IMAD.MOV.U32 R115, RZ, RZ, R8 ;  /* 0x000000ffff737224 */ /* 0x000fe200078e0008 */
[C---:B------:R-:W-:Y:S01]  /*79c0*/  LEA R8, P1, R108.reuse, R7, 0x2 ;  /* 0x000000076c087211 */ /* 0x040fe200078210ff */
[----:B------:R-:W-:Y:S01]  /*79d0*/  IMAD.MOV.U32 R114, RZ, RZ, R156 ;  /* 0x000000ffff727224 */ /* 0x000fe200078e009c */
[-C--:B------:R-:W-:Y:S01]  /*79e0*/  LEA.HI.X.SX32 R113, R111, R5.reuse, 0x2, P3 ;  /* 0x000000056f717211 */ /* 0x080fe200018f16ff */
[----:B------:R-:W-:Y:S01]  /*79f0*/  IMAD.MOV.U32 R156, RZ, RZ, R9 ;  /* 0x000000ffff9c7224 */ /* 0x000fe200078e0009 */
[----:B------:R-:W-:Y:S01]  /*7a00*/  LEA.HI.X.SX32 R9, R108, R5, 0x2, P1 ;  /* 0x000000056c097211 */ /* 0x000fe200008f16ff */
[----:B------:R-:W-:Y:S01]  /*7a10*/  IMAD R67, R67, UR5, RZ ;  /* 0x0000000543437c24 */ /* 0x000fe2000f8e02ff */
[----:B------:R-:W-:Y:S01]  /*7a20*/  LEA R112, P3, R107, R7, 0x2 ;  /* 0x000000076b707211 */ /* 0x000fe200078610ff */
[----:B------:R1:W-:Y:S01]  /*7a30*/  STL [R1+0x27c], R113 ;  /* 0x00027c7101007387 */ /* 0x0003e20000100800 */
[----:B------:R-:W-:-:S02]  /*7a40*/  IMAD R65, R65, UR5, RZ ;  /* 0x0000000541417c24 */ /* 0x000fc4000f8e02ff */
[----:B------:R-:W-:Y:S01]  /*7a50*/  IMAD R63, R63, UR5, RZ ;  /* 0x000000053f3f7c24 */ /* 0x000fe2000f8e02ff */
[----:B------:R2:W-:Y:S01]  /*7a60*/  STL.64 [R1+0x110], R8 ;  /* 0x0001100801007387 */ /* 0x0005e20000100a00 */
[----:B------:R-:W-:Y:S02]  /*7a70*/  IMAD R61, R61, UR5, RZ ;  /* 0x000000053d3d7c24 */ /* 0x000fe4000f8e02ff */
[----:B------:R-:W-:Y:S02]  /*7a80*/  IMAD R59, R59, UR5, RZ ;  /* 0x000000053b3b7c24 */ /* 0x000fe4000f8e02ff */
[----:B------:R-:W-:Y:S01]  /*7a90*/  IMAD R57, R57, UR5, RZ ;  /* 0x0000000539397c24 */ /* 0x000fe2000f8e02ff */
[----:B-1----:R-:W-:Y:S01]  /*7aa0*/  LEA.HI.X.SX32 R113, R107, R5, 0x2, P3 ;  /* 0x000000056b717211 */ /* 0x002fe200018f16ff */
[----:B------:R-:W-:Y:S02]  /*7ab0*/  IMAD R55, R55, UR5, RZ ;  /* 0x0000000537377c24 */ /* 0x000fe4000f8e02ff */
[----:B------:R-:W-:-:S02]  /*7ac0*/  IMAD R53, R53, UR5, RZ ;  /* 0x0000000535357c24 */ /* 0x000fc4000f8e02ff */
[----:B------:R-:W-:Y:S01]  /*7ad0*/  IMAD R51, R51, UR5, RZ ;  /* 0x0000000533337c24 */ /* 0x000fe2000f8e02ff */
[----:B--2---:R-:W-:Y:S01]  /*7ae0*/  LEA R8, P1, R105, R7, 0x2 ;  /* 0x0000000769087211 */ /* 0x004fe200078210ff */
[----:B------:R1:W-:Y:S01]  /*7af0*/  STL.64 [R1+0x108], R112 ;  /* 0x0001087001007387 */ /* 0x0003e20000100a00 */
[----:B------:R-:W-:Y:S02]  /*7b00*/  IMAD R49, R49, UR5, RZ ;  /* 0x0000000531317c24 */ /* 0x000fe4000f8e02ff */
[----:B------:R-:W-:Y:S01]  /*7b10*/  LEA.HI.X.SX32 R9, R105, R5, 0x2, P1 ;  /* 0x0000000569097211 */ /* 0x000fe200008f16ff */
[----:B------:R-:W-:Y:S02]  /*7b20*/  IMAD R47, R47, UR5, RZ ;  /* 0x000000052f2f7c24 */ /* 0x000fe4000f8e02ff */
[----:B------:R-:W-:Y:S02]  /*7b30*/  IMAD R45, R45, UR5, RZ ;  /* 0x000000052d2d7c24 */ /* 0x000fe4000f8e02ff */
[----:B------:R2:W-:Y:S01]  /*7b40*/  STL.64 [R1+0x100], R8 ;  /* 0x0001000801007387 */ /* 0x0005e20000100a00 */
[----:B------:R-:W-:-:S02]  /*7b50*/  IMAD R43, R43, UR5, RZ ;  /* 0x000000052b2b7c24 */ /* 0x000fc4000f8e02ff */
[----:B------:R-:W-:Y:S01]  /*7b60*/  IMAD R41, R41, UR5, RZ ;  /* 0x0000000529297c24 */ /* 0x000fe2000f8e02ff */
[----:B-1----:R-:W-:Y:S01]  /*7b70*/  LEA R112, P3, R103, R7, 0x2 ;  /* 0x0000000767707211 */ /* 0x002fe200078610ff */
[----:B------:R-:W-:Y:S02]  /*7b80*/  IMAD R39, R39, UR5, RZ ;  /* 0x0000000527277c24 */ /* 0x000fe4000f8e02ff */
[----:B------:R-:W-:Y:S01]  /*7b90*/  IMAD R37, R37, UR5, RZ ;  /* 0x0000000525257c24 */ /* 0x000fe2000f8e02ff */
[----:B------:R-:W-:Y:S01]  /*7ba0*/  LEA.HI.X.SX32 R113, R103, R5, 0x2, P3 ;  /* 0x0000000567717211 */ /* 0x000fe200018f16ff */
[----:B------:R-:W-:Y:S02]  /*7bb0*/  IMAD R35, R35, UR5, RZ ;  /* 0x0000000523237c24 */ /* 0x000fe4000f8e02ff */
[----:B------:R-:W-:Y:S01]  /*7bc0*/  IMAD R33, R33, UR5, RZ ;  /* 0x0000000521217c24 */ /* 0x000fe2000f8e02ff */
[----:B--2---:R-:W-:Y:S01]  /*7bd0*/  LEA R8, P1, R101, R7, 0x2 ;  /* 0x0000000765087211 */ /* 0x004fe200078210ff */
[----:B------:R1:W-:Y:S01]  /*7be0*/  STL.64 [R1+0xf8], R112 ;  /* 0x0000f87001007387 */ /* 0x0003e20000100a00 */
[----:B------:R-:W-:-:S02]  /*7bf0*/  IMAD R31, R31, UR5, RZ ;  /* 0x000000051f1f7c24 */ /* 0x000fc4000f8e02ff */
[----:B------:R-:W-:Y:S01]  /*7c00*/  LEA.HI.X.SX32 R9, R101, R5, 0x2, P1 ;  /* 0x0000000565097211 */ /* 0x000fe200008f16ff */
[----:B------:R-:W-:Y:S02]  /*7c10*/  IMAD R29, R29, UR5, RZ ;  /* 0x000000051d1d7c24 */ /* 0x000fe4000f8e02ff */
[----:B------:R-:W-:Y:S02]  /*7c20*/  IMAD R27, R27, UR5, RZ ;  /* 0x000000051b1b7c24 */ /* 0x000fe4000f8e02ff */
[----:B------:R2:W-:Y:S01]  /*7c30*/  STL.64 [R1+0xf0], R8 ;  /* 0x0000f00801007387 */ /* 0x0005e20000100a00 */
[----:B------:R-:W-:Y:S02]  /*7c40*/  IMAD R24, R24, UR5, RZ ;  /* 0x0000000518187c24 */ /* 0x000fe4000f8e02ff */
[----:B------:R-:W-:Y:S01]  /*7c50*/  IMAD R21, R21, UR5, RZ ;  /* 0x0000000515157c24 */ /* 0x000fe2000f8e02ff */
[----:B-1----:R-:W-:Y:S01]  /*7c60*/  LEA R112, P3, R99, R7, 0x2 ;  /* 0x0000000763707211 */ /* 0x002fe200078610ff */
[----:B------:R-:W-:-:S02]  /*7c70*/  IMAD R20, R20, UR5, RZ ;  /* 0x0000000514147c24 */ /* 0x000fc4000f8e02ff */
[----:B------:R-:W-:Y:S01]  /*7c80*/  IMAD R17, R17, UR5, RZ ;  /* 0x0000000511117c24 */ /* 0x000fe2000f8e02ff */
[----:B------:R-:W-:Y:S01]  /*7c90*/  LEA.HI.X.SX32 R113, R99, R5, 0x2, P3 ;  /* 0x0000000563717211 */ /* 0x000fe200018f16ff */
[----:B------:R-:W-:Y:S02]  /*7ca0*/  IMAD R16, R16, UR5, RZ ;  /* 0x0000000510107c24 */ /* 0x000fe4000f8e02ff */
[----:B------:R-:W-:Y:S01]  /*7cb0*/  IMAD R14, R14, UR5, RZ ;  /* 0x000000050e0e7c24 */ /* 0x000fe2000f8e02ff */
[----:B--2---:R-:W-:Y:S01]  /*7cc0*/  LEA R8, P1, R97, R7, 0x2 ;  /* 0x0000000761087211 */ /* 0x004fe200078210ff */
[----:B------:R1:W-:Y:S01]  /*7cd0*/  STL.64 [R1+0x180], R112 ;  /* 0x0001807001007387 */ /* 0x0003e20000100a00 */
[----:B------:R-:W-:Y:S02]  /*7ce0*/  IMAD R15, R15, UR5, RZ ;  /* 0x000000050f0f7c24 */ /* 0x000fe4000f8e02ff */
[----:B------:R-:W-:Y:S01]  /*7cf0*/  LEA.HI.X.SX32 R9, R97, R5, 0x2, P1 ;  /* 0x0000000561097211 */ /* 0x000fe200008f16ff */
[----:B------:R-:W-:-:S02]  /*7d00*/  IMAD R11, R11, UR5, RZ ;  /* 0x000000050b0b7c24 */ /* 0x000fc4000f8e02ff */
[----:B------:R-:W-:Y:S02]  /*7d10*/  IMAD R10, R10, UR5, RZ ;  /* 0x000000050a0a7c24 */ /* 0x000fe4000f8e02ff */
[----:B------:R2:W-:Y:S01]  /*7d20*/  STL.64 [R1+0x200], R8 ;  /* 0x0002000801007387 */ /* 0x0005e20000100a00 */
[----:B------:R-:W-:Y:S02]  /*7d30*/  IMAD R19, R19, UR5, RZ ;  /* 0x0000000513137c24 */ /* 0x000fe4000f8e02ff */
[----:B------:R-:W-:Y:S01]  /*7d40*/  IMAD R30, R30, UR5, RZ ;  /* 0x000000051e1e7c24 */ /* 0x000fe2000f8e02ff */
[C---:B-1----:R-:W-:Y:S01]  /*7d50*/  LEA R112, P3, R95.reuse, R7, 0x2 ;  /* 0x000000075f707211 */ /* 0x042fe200078610ff */
[----:B------:R-:W-:Y:S02]  /*7d60*/  IMAD R26, R26, UR5, RZ ;  /* 0x000000051a1a7c24 */ /* 0x000fe4000f8e02ff */
[----:B------:R-:W-:Y:S01]  /*7d70*/  IMAD R38, R38, UR5, RZ ;  /* 0x0000000526267c24 */ /* 0x000fe2000f8e02ff */
[----:B------:R-:W-:Y:S01]  /*7d80*/  LEA.HI.X.SX32 R113, R95, R5, 0x2, P3 ;  /* 0x000000055f717211 */ /* 0x000fe200018f16ff */
[----:B------:R-:W-:-:S02]  /*7d90*/  IMAD R50, R50, UR5, RZ ;  /* 0x0000000532327c24 */ /* 0x000fc4000f8e02ff */
[----:B------:R-:W-:Y:S01]  /*7da0*/  IMAD R62, R62, UR5, RZ ;  /* 0x000000053e3e7c24 */ /* 0x000fe2000f8e02ff */
[C---:B--2---:R-:W-:Y:S01]  /*7db0*/  LEA R8, P1, R93.reuse, R7, 0x2 ;  /* 0x000000075d087211 */ /* 0x044fe200078210ff */
        /* <DEDUP_REMOVED lines=8> */
[C---:B-1----:R-:W-:Y:S01]  /*7e40*/  LEA R112, P3, R91.reuse, R7, 0x2 ;  /* 0x000000075b707211 */ /* 0x042fe200078610ff */
[----:B------:R-:W-:Y:S02]  /*7e50*/  IMAD R98, R98, UR5, RZ ;  /* 0x0000000562627c24 */ /* 0x000fe4000f8e02ff */
[----:B------:R-:W-:Y:S01]  /*7e60*/  IMAD R78, R78, UR5, RZ ;  /* 0x000000054e4e7c24 */ /* 0x000fe2000f8e02ff */
[----:B------:R-:W-:Y:S01]  /*7e70*/  LEA.HI.X.SX32 R113, R91, R5, 0x2, P3 ;  /* 0x000000055b717211 */ /* 0x000fe200018f16ff */
[----:B------:R-:W-:Y:S02]  /*7e80*/  IMAD R100, R100, UR5, RZ ;  /* 0x0000000564647c24 */ /* 0x000fe4000f8e02ff */
[----:B------:R-:W-:Y:S01]  /*7e90*/  IMAD R94, R94, UR5, RZ ;  /* 0x000000055e5e7c24 */ /* 0x000fe2000f8e02ff */
[C---:B--2---:R-:W-:Y:S01]  /*7ea0*/  LEA R8, P1, R89.reuse, R7, 0x2 ;  /* 0x0000000759087211 */ /* 0x044fe200078210ff */
[----:B------:R1:W-:Y:S03]  /*7eb0*/  STL.64 [R1+0xd8], R112 ;  /* 0x0000d87001007387 */ /* 0x0003e60000100a00 */
[----:B------:R-:W-:Y:S01]  /*7ec0*/  LEA.HI.X.SX32 R9, R89, R5, 0x2, P1 ;  /* 0x0000000559097211 */ /* 0x000fe200008f16ff */
[----:B------:R-:W-:-:S02]  /*7ed0*/  IMAD.MOV.U32 R240, RZ, RZ, R242 ;  /* 0x000000fffff07224 */ /* 0x000fc400078e00f2 */
[----:B------:R-:W-:Y:S02]  /*7ee0*/  IMAD.MOV.U32 R242, RZ, RZ, R156 ;  /* 0x000000fffff27224 */ /* 0x000fe400078e009c */
[----:B------:R2:W-:Y:S01]  /*7ef0*/  STL.64 [R1+0xd0], R8 ;  /* 0x0000d00801007387 */ /* 0x0005e20000100a00 */
[----:B-1----:R-:W-:Y:S02]  /*7f00*/  IMAD.MOV.U32 R113, RZ, RZ, R115 ;  /* 0x000000ffff717224 */ /* 0x002fe400078e0073 */
[----:B------:R-:W-:Y:S01]  /*7f10*/  IMAD.MOV.U32 R115, RZ, RZ, R248 ;  /* 0x000000ffff737224 */ /* 0x000fe200078e00f8 */
[-C--:B------:R-:W-:Y:S01]  /*7f20*/  LEA R248, P3, R87, R7.reuse, 0x2 ;  /* 0x0000000757f87211 */ /* 0x080fe200078610ff */
[----:B------:R-:W-:Y:S01]  /*7f30*/  IMAD.MOV.U32 R156, RZ, RZ, R249 ;  /* 0x000000ffff9c7224 */ /* 0x000fe200078e00f9 */
[----:B--2---:R-:W-:Y:S02]  /*7f40*/  LEA R8, P1, R85, R7, 0x2 ;  /* 0x0000000755087211 */ /* 0x004fe400078210ff */
[----:B------:R-:W-:-:S02]  /*7f50*/  LEA.HI.X.SX32 R249, R87, R5, 0x2, P3 ;  /* 0x0000000557f97211 */ /* 0x000fc400018f16ff */
[----:B------:R-:W-:-:S03]  /*7f60*/  LEA.HI.X.SX32 R9, R85, R5, 0x2, P1 ;  /* 0x0000000555097211 */ /* 0x000fc600008f16ff */
[----:B------:R1:W-:Y:S04]  /*7f70*/  STL.64 [R1+0xc8], R248 ;  /* 0x0000c8f801007387 */ /* 0x0003e80000100a00 */
[----:B------:R2:W-:Y:S01]  /*7f80*/  STL.64 [R1+0xc0], R8 ;  /* 0x0000c00801007387 */ /* 0x0005e20000100a00 */
[-C--:B-1----:R-:W-:Y:S02]  /*7f90*/  LEA R248, P3, R83, R7.reuse, 0x2 ;  /* 0x0000000753f87211 */ /* 0x082fe400078610ff */
[----:B--2---:R-:W-:Y:S02]  /*7fa0*/  LEA R8, P1, R81, R7, 0x2 ;  /* 0x0000000751087211 */ /* 0x004fe400078210ff */
[-C--:B------:R-:W-:Y:S02]  /*7fb0*/  LEA.HI.X.SX32 R249, R83, R5.reuse, 0x2, P3 ;  /* 0x0000000553f97211 */ /* 0x080fe400018f16ff */
        /* <DEDUP_REMOVED lines=15> */
[----:B------:R-:W-:Y:S01]  /*80b0*/  IMAD.MOV.U32 R112, RZ, RZ, R240 ;  /* 0x000000ffff707224 */ /* 0x000fe200078e00f0 */
[-C--:B-1----:R-:W-:Y:S02]  /*80c0*/  LEA R248, P3, R71, R7.reuse, 0x2 ;  /* 0x0000000747f87211 */ /* 0x082fe400078610ff */
[----:B--2---:R-:W-:Y:S02]  /*80d0*/  LEA R8, P1, R69, R7, 0x2 ;  /* 0x0000000745087211 */ /* 0x004fe400078210ff */
[----:B------:R-:W-:-:S02]  /*80e0*/  LEA.HI.X.SX32 R249, R71, R5, 0x2, P3 ;  /* 0x0000000547f97211 */ /* 0x000fc400018f16ff */
[----:B------:R-:W-:Y:S01]  /*80f0*/  LEA.HI.X.SX32 R9, R69, R5, 0x2, P1 ;  /* 0x0000000545097211 */ /* 0x000fe200008f16ff */
[----:B------:R-:W-:Y:S02]  /*8100*/  IMAD.MOV.U32 R240, RZ, RZ, R242 ;  /* 0x000000fffff07224 */ /* 0x000fe400078e00f2 */
[----:B------:R1:W-:Y:S01]  /*8110*/  STL.64 [R1+0x98], R248 ;  /* 0x000098f801007387 */ /* 0x0003e20000100a00 */
[----:B------:R-:W-:Y:S01]  /*8120*/  IMAD.MOV.U32 R242, RZ, RZ, R22 ;  /* 0x000000fffff27224 */ /* 0x000fe200078e0016 */
[----:B------:R-:W-:Y:S01]  /*8130*/  LEA R22, P3, R67, R7, 0x2 ;  /* 0x0000000743167211 */ /* 0x000fe200078610ff */
[----:B------:R-:W-:Y:S02]  /*8140*/  IMAD.MOV.U32 R157, RZ, RZ, R113 ;  /* 0x000000ffff9d7224 */ /* 0x000fe400078e0071 */
[----:B------:R-:W-:Y:S02]  /*8150*/  IMAD.MOV.U32 R113, RZ, RZ, R115 ;  /* 0x000000ffff717224 */ /* 0x000fe400078e0073 */
[----:B------:R-:W-:-:S02]  /*8160*/  IMAD.MOV.U32 R115, RZ, RZ, R156 ;  /* 0x000000ffff737224 */ /* 0x000fc400078e009c */
[----:B------:R-:W-:Y:S01]  /*8170*/  IMAD.MOV.U32 R156, RZ, RZ, R23 ;  /* 0x000000ffff9c7224 */ /* 0x000fe200078e0017 */
[----:B-1----:R-:W2:Y:S01]  /*8180*/  LDL.LU.64 R248, [R1+0x900] ;  /* 0x0009000001f87983 */ /* 0x002ea20000300a00 */
[----:B------:R-:W-:-:S03]  /*8190*/  LEA.HI.X.SX32 R23, R67, R5, 0x2, P3 ;  /* 0x0000000543177211 */ /* 0x000fc600018f16ff */
[----:B------:R1:W-:Y:S04]  /*81a0*/  STL.64 [R1+0x90], R8 ;  /* 0x0000900801007387 */ /* 0x0003e80000100a00 */
[----:B------:R1:W-:Y:S02]  /*81b0*/  STL.64 [R1+0x190], R22 ;  /* 0x0001901601007387 */ /* 0x0003e40000100a00 */
[----:B-1----:R-:W-:-:S04]  /*81c0*/  LEA R8, P1, R65, R7, 0x2 ;  /* 0x0000000741087211 */ /* 0x002fc800078210ff */
[----:B------:R-:W-:Y:S02]  /*81d0*/  LEA.HI.X.SX32 R9, R65, R5, 0x2, P1 ;  /* 0x0000000541097211 */ /* 0x000fe400008f16ff */
[----:B------:R-:W-:-:S03]  /*81e0*/  LEA R22, P3, R63, R7, 0x2 ;  /* 0x000000073f167211 */ /* 0x000fc600078610ff */
[----:B------:R1:W-:Y:S01]  /*81f0*/  STL.64 [R1+0x210], R8 ;  /* 0x0002100801007387 */ /* 0x0003e20000100a00 */
[----:B------:R-:W-:Y:S02]  /*8200*/  LEA.HI.X.SX32 R23, R63, R5, 0x2, P3 ;  /* 0x000000053f177211 */ /* 0x000fe400018f16ff */
[----:B-1----:R-:W-:-:S03]  /*8210*/  LEA R8, P1, R61, R7, 0x2 ;  /* 0x000000073d087211 */ /* 0x002fc600078210ff */
[----:B------:R1:W-:Y:S01]  /*8220*/  STL.64 [R1+0x88], R22 ;  /* 0x0000881601007387 */ /* 0x0003e20000100a00 */
[----:B------:R-:W-:-:S05]  /*8230*/  LEA.HI.X.SX32 R9, R61, R5, 0x2, P1 ;  /* 0x000000053d097211 */ /* 0x000fca00008f16ff */
[----:B------:R3:W-:Y:S01]  /*8240*/  STL.64 [R1+0x80], R8 ;  /* 0x0000800801007387 */ /* 0x0007e20000100a00 */
[----:B-1----:R-:W-:-:S04]  /*8250*/  LEA R22, P3, R59, R7, 0x2 ;  /* 0x000000073b167211 */ /* 0x002fc800078610ff */
[----:B------:R-:W-:Y:S02]  /*8260*/  LEA.HI.X.SX32 R23, R59, R5, 0x2, P3 ;  /* 0x000000053b177211 */ /* 0x000fe400018f16ff */
[----:B---3--:R-:W-:-:S03]  /*8270*/  LEA R8, P1, R57, R7, 0x2 ;  /* 0x0000000739087211 */ /* 0x008fc600078210ff */
[----:B------:R1:W-:Y:S01]  /*8280*/  STL.64 [R1+0x78], R22 ;  /* 0x0000781601007387 */ /* 0x0003e20000100a00 */
[----:B------:R-:W-:-:S05]  /*8290*/  LEA.HI.X.SX32 R9, R57, R5, 0x2, P1 ;  /* 0x0000000539097211 */ /* 0x000fca00008f16ff */
[----:B------:R3:W-:Y:S01]  /*82a0*/  STL.64 [R1+0x70], R8 ;  /* 0x0000700801007387 */ /* 0x0007e20000100a00 */
[----:B-1----:R-:W-:-:S04]  /*82b0*/  LEA R22, P3, R55, R7, 0x2 ;  /* 0x0000000737167211 */ /* 0x002fc800078610ff */
[----:B------:R-:W-:Y:S02]  /*82c0*/  LEA.HI.X.SX32 R23, R55, R5, 0x2, P3 ;  /* 0x0000000537177211 */ /* 0x000fe400018f16ff */
[----:B---3--:R-:W-:-:S03]  /*82d0*/  LEA R8, P1, R53, R7, 0x2 ;  /* 0x0000000735087211 */ /* 0x008fc600078210ff */
[----:B------:R1:W-:Y:S01]  /*82e0*/  STL.64 [R1+0x68], R22 ;  /* 0x0000681601007387 */ /* 0x0003e20000100a00 */
[----:B------:R-:W-:Y:S01]  /*82f0*/  LEA.HI.X.SX32 R9, R53, R5, 0x2, P1 ;  /* 0x0000000535097211 */ /* 0x000fe200008f16ff */
[----:B------:R-:W-:-:S04]  /*8300*/  IMAD.MOV.U32 R111, RZ, RZ, R250 ;  /* 0x000000ffff6f7224 */ /* 0x000fc800078e00fa */
[----:B------:R3:W-:Y:S01]  /*8310*/  STL.64 [R1+0x60], R8 ;  /* 0x0000600801007387 */ /* 0x0007e20000100a00 */
[----:B-1----:R-:W-:-:S04]  /*8320*/  LEA R22, P3, R51, R7, 0x2 ;  /* 0x0000000733167211 */ /* 0x002fc800078610ff */
[----:B------:R-:W-:Y:S02]  /*8330*/  LEA.HI.X.SX32 R23, R51, R5, 0x2, P3 ;  /* 0x0000000533177211 */ /* 0x000fe400018f16ff */
[-C--:B---3--:R-:W-:Y:S02]  /*8340*/  LEA R8, P1, R49, R7.reuse, 0x2 ;  /* 0x0000000731087211 */ /* 0x088fe400078210ff */
[----:B------:R-:W-:Y:S02]  /*8350*/  LEA R250, P3, R47, R7, 0x2 ;  /* 0x000000072ffa7211 */ /* 0x000fe400078610ff */
[-C--:B------:R-:W-:Y:S01]  /*8360*/  LEA.HI.X.SX32 R9, R49, R5.reuse, 0x2, P1 ;  /* 0x0000000531097211 */ /* 0x080fe200008f16ff */
[----:B------:R-:W-:Y:S01]  /*8370*/  IMAD.MOV.U32 R108, RZ, RZ, R112 ;  /* 0x000000ffff6c7224 */ /* 0x000fe200078e0070 */
[----:B------:R1:W-:Y:S01]  /*8380*/  STL.64 [R1+0x198], R22 ;  /* 0x0001981601007387 */ /* 0x0003e20000100a00 */
[----:B------:R-:W-:Y:S01]  /*8390*/  IMAD.MOV.U32 R112, RZ, RZ, R251 ;  /* 0x000000ffff707224 */ /* 0x000fe200078e00fb */
[----:B------:R-:W-:-:S02]  /*83a0*/  LEA.HI.X.SX32 R251, R47, R5, 0x2, P3 ;  /* 0x000000052ffb7211 */ /* 0x000fc400018f16ff */
[----:B-1----:R-:W3:Y:S04]  /*83b0*/  LDL.LU.64 R22, [R1+0x8f8] ;  /* 0x0008f80001167983 */ /* 0x002ee80000300a00 */
[----:B------:R1:W-:Y:S04]  /*83c0*/  STL.64 [R1+0x218], R8 ;  /* 0x0002180801007387 */ /* 0x0003e80000100a00 */
[----:B------:R4:W-:Y:S01]  /*83d0*/  STL.64 [R1+0x58], R250 ;  /* 0x000058fa01007387 */ /* 0x0009e20000100a00 */
[-C--:B-1----:R-:W-:Y:S02]  /*83e0*/  LEA R8, P1, R45, R7.reuse, 0x2 ;  /* 0x000000072d087211 */ /* 0x082fe400078210ff */
[----:B----4-:R-:W-:-:S02]  /*83f0*/  LEA R250, P3, R43, R7, 0x2 ;  /* 0x000000072bfa7211 */ /* 0x010fc400078610ff */
[-C--:B------:R-:W-:Y:S02]  /*8400*/  LEA.HI.X.SX32 R9, R45, R5.reuse, 0x2, P1 ;  /* 0x000000052d097211 */ /* 0x080fe400008f16ff */
[----:B------:R-:W-:-:S03]  /*8410*/  LEA.HI.X.SX32 R251, R43, R5, 0x2, P3 ;  /* 0x000000052bfb7211 */ /* 0x000fc600018f16ff */
[----:B------:R1:W-:Y:S04]  /*8420*/  STL.64 [R1+0x50], R8 ;  /* 0x0000500801007387 */ /* 0x0003e80000100a00 */
[----:B------:R4:W-:Y:S01]  /*8430*/  STL.64 [R1+0x48], R250 ;  /* 0x000048fa01007387 */ /* 0x0009e20000100a00 */
[-C--:B-1----:R-:W-:Y:S02]  /*8440*/  LEA R8, P1, R41, R7.reuse, 0x2 ;  /* 0x0000000729087211 */ /* 0x082fe400078210ff */
[----:B----4-:R-:W-:Y:S02]  /*8450*/  LEA R250, P3, R39, R7, 0x2 ;  /* 0x0000000727fa7211 */ /* 0x010fe400078610ff */
        /* <DEDUP_REMOVED lines=8> */
[----:B------:R1:W-:Y:S01]  /*84e0*/  STL.64 [R1+0x30], R8 ;  /* 0x0000300801007387 */ /* 0x0003e20000100a00 */
[----:B------:R-:W-:Y:S02]  /*84f0*/  IMAD.MOV.U32 R107, RZ, RZ, R111 ;  /* 0x000000ffff6b7224 */ /* 0x000fe400078e006f */
[----:B------:R-:W-:Y:S01]  /*8500*/  IMAD.MOV.U32 R111, RZ, RZ, R12 ;  /* 0x000000ffff6f7224 */ /* 0x000fe200078e000c */
[----:B------:R4:W-:Y:S01]  /*8510*/  STL.64 [R1+0x1a0], R250 ;  /* 0x0001a0fa01007387 */ /* 0x0009e20000100a00 */
[----:B------:R-:W-:Y:S01]  /*8520*/  IMAD.MOV.U32 R105, RZ, RZ, R112 ;  /* 0x000000ffff697224 */ /* 0x000fe200078e0070 */
[-C--:B-1----:R-:W-:Y:S01]  /*8530*/  LEA R8, P1, R33, R7.reuse, 0x2 ;  /* 0x0000000721087211 */ /* 0x082fe200078210ff */
[----:B------:R-:W-:Y:S01]  /*8540*/  IMAD.MOV.U32 R112, RZ, RZ, R157 ;  /* 0x000000ffff707224 */ /* 0x000fe200078e009d */
[----:B----4-:R-:W-:Y:S02]  /*8550*/  LEA R250, P3, R31, R7, 0x2 ;  /* 0x000000071ffa7211 */ /* 0x010fe400078610ff */
[----:B------:R-:W-:-:S02]  /*8560*/  LEA.HI.X.SX32 R9, R33, R5, 0x2, P1 ;  /* 0x0000000521097211 */ /* 0x000fc400008f16ff */
[----:B------:R-:W-:Y:S01]  /*8570*/  LEA R12, P1, R29, R7, 0x2 ;  /* 0x000000071d0c7211 */ /* 0x000fe200078210ff */
[----:B------:R-:W-:Y:S01]  /*8580*/  IMAD.MOV.U32 R157, RZ, RZ, R13 ;  /* 0x000000ffff9d7224 */ /* 0x000fe200078e000d */
[-C--:B------:R-:W-:Y:S02]  /*8590*/  LEA.HI.X.SX32 R251, R31, R5.reuse, 0x2, P3 ;  /* 0x000000051ffb7211 */ /* 0x080fe400018f16ff */
[----:B------:R-:W-:Y:S01]  /*85a0*/  LEA.HI.X.SX32 R13, R29, R5, 0x2, P1 ;  /* 0x000000051d0d7211 */ /* 0x000fe200008f16ff */
[----:B------:R1:W-:Y:S04]  /*85b0*/  STL.64 [R1+0x220], R8 ;  /* 0x0002200801007387 */ /* 0x0003e80000100a00 */
[----:B-1----:R-:W4:Y:S04]  /*85c0*/  LDL.LU.64 R8, [R1+0x8f0] ;  /* 0x0008f00001087983 */ /* 0x002f280000300a00 */
[----:B------:R1:W-:Y:S04]  /*85d0*/  STL.64 [R1+0x28], R250 ;  /* 0x000028fa01007387 */ /* 0x0003e80000100a00 */
[----:B------:R1:W-:Y:S02]  /*85e0*/  STL.64 [R1+0x20], R12 ;  /* 0x0000200c01007387 */ /* 0x0003e40000100a00 */
[----:B-1----:R-:W-:-:S02]  /*85f0*/  LEA R250, P3, R27, R7, 0x2 ;  /* 0x000000071bfa7211 */ /* 0x002fc400078610ff */
[C---:B------:R-:W-:Y:S02]  /*8600*/  LEA R12, P1, R24.reuse, R7, 0x2 ;  /* 0x00000007180c7211 */ /* 0x040fe400078210ff */
[-C--:B------:R-:W-:Y:S02]  /*8610*/  LEA.HI.X.SX32 R251, R27, R5.reuse, 0x2, P3 ;  /* 0x000000051bfb7211 */ /* 0x080fe400018f16ff */
[----:B------:R-:W-:-:S03]  /*8620*/  LEA.HI.X.SX32 R13, R24, R5, 0x2, P1 ;  /* 0x00000005180d7211 */ /* 0x000fc600008f16ff */
[----:B------:R1:W-:Y:S04]  /*8630*/  STL.64 [R1+0x18], R250 ;  /* 0x000018fa01007387 */ /* 0x0003e80000100a00 */
[----:B------:R1:W-:Y:S02]  /*8640*/  STL.64 [R1+0x10], R12 ;  /* 0x0000100c01007387 */ /* 0x0003e40000100a00 */
[CC--:B-1----:R-:W-:Y:S02]  /*8650*/  LEA R250, P3, R21.reuse, R7.reuse, 0x2 ;  /* 0x0000000715fa7211 */ /* 0x0c2fe400078610ff */
[----:B------:R-:W-:Y:S02]  /*8660*/  LEA R12, P1, R20, R7, 0x2 ;  /* 0x00000007140c7211 */ /* 0x000fe400078210ff */
[----:B------:R-:W-:-:S02]  /*8670*/  LEA.HI.X.SX32 R251, R21, R5, 0x2, P3 ;  /* 0x0000000515fb7211 */ /* 0x000fc400018f16ff */
[----:B------:R-:W-:-:S03]  /*8680*/  LEA.HI.X.SX32 R13, R20, R5, 0x2, P1 ;  /* 0x00000005140d7211 */ /* 0x000fc600008f16ff */
[----:B------:R-:W-:Y:S04]  /*8690*/  STL.64 [R1+0x8], R250 ;  /* 0x000008fa01007387 */ /* 0x000fe80000100a00 */
[----:B------:R1:W-:Y:S04]  /*86a0*/  STL.64 [R1], R12 ;  /* 0x0000000c01007387 */ /* 0x0003e80000100a00 */
[----:B-1----:R-:W2:Y:S01]  /*86b0*/  LDL.LU.64 R12, [R1+0x8e8] ;  /* 0x0008e800010c7983 */ /* 0x002ea20000300a00 */
[----:B------:R-:W-:-:S04]  /*86c0*/  LEA R250, P3, R17, R7, 0x2 ;  /* 0x0000000711fa7211 */ /* 0x000fc800078610ff */
[----:B------:R-:W-:Y:S02]  /*86d0*/  LEA.HI.X.SX32 R251, R17, R5, 0x2, P3 ;  /* 0x0000000511fb7211 */ /* 0x000fe400018f16ff */
[----:B------:R-:W-:-:S03]  /*86e0*/  LEA R20, P1, R16, R7, 0x2 ;  /* 0x0000000710147211 */ /* 0x000fc600078210ff */
[----:B------:R1:W-:Y:S01]  /*86f0*/  STL.64 [R1+0x1a8], R250 ;  /* 0x0001a8fa01007387 */ /* 0x0003e20000100a00 */
[----:B------:R-:W-:Y:S01]  /*8700*/  LEA.HI.X.SX32 R21, R16, R5, 0x2, P1 ;  /* 0x0000000510157211 */ /* 0x000fe200008f16ff */
[----:B------:R-:W-:Y:S02]  /*8710*/  IMAD R91, R88, UR5, RZ ;  /* 0x00000005585b7c24 */ /* 0x000fe4000f8e02ff */
[----:B------:R-:W-:Y:S01]  /*8720*/  IMAD R88, R84, UR5, RZ ;  /* 0x0000000554587c24 */ /* 0x000fe2000f8e02ff */
[----:B-1----:R-:W-:Y:S01]  /*8730*/  LEA R250, P3, R14, R7, 0x2 ;  /* 0x000000070efa7211 */ /* 0x002fe200078610ff */
[----:B------:R-:W-:-:S03]  /*8740*/  IMAD R84, R80, UR5, RZ ;  /* 0x0000000550547c24 */ /* 0x000fc6000f8e02ff */
[----:B------:R-:W-:Y:S02]  /*8750*/  LEA.HI.X.SX32 R251, R14, R5, 0x2, P3 ;  /* 0x000000050efb7211 */ /* 0x000fe400018f16ff */
[----:B------:R-:W-:Y:S01]  /*8760*/  LEA R14, P3, R11, R7, 0x2 ;  /* 0x000000070b0e7211 */ /* 0x000fe200078610ff */
[----:B------:R-:W-:Y:S02]  /*8770*/  IMAD R80, R68, UR5, RZ ;  /* 0x0000000544507c24 */ /* 0x000fe4000f8e02ff */
[----:B------:R-:W-:Y:S01]  /*8780*/  IMAD R68, R18, UR5, RZ ;  /* 0x0000000512447c24 */ /* 0x000fe2000f8e02ff */
[----:B------:R1:W-:Y:S01]  /*8790*/  STL.64 [R1+0x228], R20 ;  /* 0x0002281401007387 */ /* 0x0003e20000100a00 */
[----:B------:R-:W-:Y:S02]  /*87a0*/  IMAD R85, R72, UR5, RZ ;  /* 0x0000000548557c24 */ /* 0x000fe4000f8e02ff */
[----:B------:R-:W-:Y:S02]  /*87b0*/  IMAD R75, R25, UR5, RZ ;  /* 0x00000005194b7c24 */ /* 0x000fe4000f8e02ff */
[----:B------:R-:W-:-:S02]  /*87c0*/  IMAD R72, R28, UR5, RZ ;  /* 0x000000051c487c24 */ /* 0x000fc4000f8e02ff */
[----:B------:R-:W-:Y:S02]  /*87d0*/  IMAD R77, R64, UR5, RZ ;  /* 0x00000005404d7c24 */ /* 0x000fe4000f8e02ff */
[----:B------:R-:W-:Y:S02]  /*87e0*/  IMAD R63, R32, UR5, RZ ;  /* 0x00000005203f7c24 */ /* 0x000fe4000f8e02ff */
[----:B------:R-:W-:Y:S02]  /*87f0*/  IMAD.MOV.U32 R103, RZ, RZ, R157 ;  /* 0x000000ffff677224 */ /* 0x000fe400078e009d */
[----:B------:R-:W-:Y:S02]  /*8800*/  IMAD.MOV.U32 R157, RZ, RZ, R246 ;  /* 0x000000ffff9d7224 */ /* 0x000fe400078e00f6 */
[----:B------:R-:W-:Y:S02]  /*8810*/  IMAD.MOV.U32 R101, RZ, RZ, R111 ;  /* 0x000000ffff657224 */ /* 0x000fe400078e006f */
[----:B------:R-:W-:-:S02]  /*8820*/  IMAD.MOV.U32 R111, RZ, RZ, R115 ;  /* 0x000000ffff6f7224 */ /* 0x000fc400078e0073 */
[----:B------:R-:W-:Y:S02]  /*8830*/  IMAD.MOV.U32 R115, RZ, RZ, R247 ;  /* 0x000000ffff737224 */ /* 0x000fe400078e00f7 */
[----:B------:R-:W-:Y:S02]  /*8840*/  IMAD R61, R36, UR5, RZ ;  /* 0x00000005243d7c24 */ /* 0x000fe4000f8e02ff */
[----:B------:R-:W-:Y:S02]  /*8850*/  IMAD R59, R40, UR5, RZ ;  /* 0x00000005283b7c24 */ /* 0x000fe4000f8e02ff */
[----:B------:R-:W-:Y:S02]  /*8860*/  IMAD R92, R92, UR5, RZ ;  /* 0x000000055c5c7c24 */ /* 0x000fe4000f8e02ff */
[----:B------:R-:W-:Y:S02]  /*8870*/  IMAD R104, R104, UR5, RZ ;  /* 0x0000000568687c24 */ /* 0x000fe4000f8e02ff */
[----:B------:R-:W-:-:S02]  /*8880*/  IMAD.MOV.U32 R99, RZ, RZ, R103 ;  /* 0x000000ffff637224 */ /* 0x000fc400078e0067 */
[----:B------:R-:W-:Y:S02]  /*8890*/  IMAD.MOV.U32 R103, RZ, RZ, R157 ;  /* 0x000000ffff677224 */ /* 0x000fe400078e009d */
[----:B------:R-:W-:Y:S02]  /*88a0*/  IMAD.MOV.U32 R157, RZ, RZ, R244 ;  /* 0x000000ffff9d7224 */ /* 0x000fe400078e00f4 */
[----:B------:R-:W-:Y:S02]  /*88b0*/  IMAD R96, R96, UR5, RZ ;  /* 0x0000000560607c24 */ /* 0x000fe4000f8e02ff */
[----:B------:R-:W-:Y:S02]  /*88c0*/  IMAD.MOV.U32 R97, RZ, RZ, R242 ;  /* 0x000000ffff617224 */ /* 0x000fe400078e00f2 */
[----:B------:R-:W-:Y:S02]  /*88d0*/  IMAD.MOV.U32 R242, RZ, RZ, R245 ;  /* 0x000000fffff27224 */ /* 0x000fe400078e00f5 */
[----:B------:R-:W-:-:S02]  /*88e0*/  IMAD R87, R76, UR5, RZ ;  /* 0x000000054c577c24 */ /* 0x000fc4000f8e02ff */
[----:B------:R-:W-:Y:S02]  /*88f0*/  IMAD.MOV.U32 R93, RZ, RZ, R95 ;  /* 0x000000ffff5d7224 */ /* 0x000fe400078e005f */
[----:B---3--:R-:W-:Y:S02]  /*8900*/  IMAD R64, R22, UR5, RZ ;  /* 0x0000000516407c24 */ /* 0x008fe4000f8e02ff */
[----:B------:R-:W-:Y:S02]  /*8910*/  IMAD R73, R23, UR5, RZ ;  /* 0x0000000517497c24 */ /* 0x000fe4000f8e02ff */
[----:B------:R-:W-:Y:S02]  /*8920*/  IMAD R76, R60, UR5, RZ ;  /* 0x000000053c4c7c24 */ /* 0x000fe4000f8e02ff */
[----:B------:R-:W-:Y:S02]  /*8930*/  IMAD R57, R44, UR5, RZ ;  /* 0x000000052c397c24 */ /* 0x000fe4000f8e02ff */
[----:B------:R-:W-:-:S02]  /*8940*/  IMAD R55, R48, UR5, RZ ;  /* 0x0000000530377c24 */ /* 0x000fc4000f8e02ff */
[----:B------:R-:W-:Y:S02]  /*8950*/  IMAD R60, R56, UR5, RZ ;  /* 0x00000005383c7c24 */ /* 0x000fe4000f8e02ff */
[----:B------:R-:W-:Y:S02]  /*8960*/  IMAD R56, R52, UR5, RZ ;  /* 0x0000000534387c24 */ /* 0x000fe4000f8e02ff */
[----:B------:R-:W-:Y:S02]  /*8970*/  IMAD R81, R90, UR5, RZ ;  /* 0x000000055a517c24 */ /* 0x000fe4000f8e02ff */
[----:B----4-:R-:W-:Y:S02]  /*8980*/  IMAD R69, R8, UR5, RZ ;  /* 0x0000000508457c24 */ /* 0x010fe4000f8e02ff */
[----:B------:R-:W-:Y:S02]  /*8990*/  IMAD R71, R9, UR5, RZ ;  /* 0x0000000509477c24 */ /* 0x000fe4000f8e02ff */
[----:B------:R-:W-:-:S02]  /*89a0*/  IMAD.MOV.U32 R9, RZ, RZ, R11 ;  /* 0x000000ffff097224 */ /* 0x000fc400078e000b */
[----:B--2---:R-:W-:Y:S01]  /*89b0*/  IMAD R65, R12, UR5, RZ ;  /* 0x000000050c417c24 */ /* 0x004fe2000f8e02ff */
[----:B------:R-:W-:Y:S01]  /*89c0*/  LEA R12, P1, R15, R7, 0x2 ;  /* 0x000000070f0c7211 */ /* 0x000fe200078210ff */
[----:B------:R-:W-:-:S03]  /*89d0*/  IMAD R67, R13, UR5, RZ ;  /* 0x000000050d437c24 */ /* 0x000fc6000f8e02ff */
[-C--:B------:R-:W-:Y:S02]  /*89e0*/  LEA.HI.X.SX32 R13, R15, R5.reuse, 0x2, P1 ;  /* 0x000000050f0d7211 */ /* 0x080fe400008f16ff */
[----:B------:R-:W-:Y:S02]  /*89f0*/  LEA.HI.X.SX32 R15, R11, R5, 0x2, P3 ;  /* 0x000000050b0f7211 */ /* 0x000fe400018f16ff */
[CC--:B------:R-:W-:Y:S02]  /*8a00*/  LEA R16, P1, R10.reuse, R7.reuse, 0x2 ;  /* 0x000000070a107211 */ /* 0x0c0fe400078210ff */
[C---:B------:R-:W-:Y:S02]  /*8a10*/  LEA R18, P3, R19.reuse, R7, 0x2 ;  /* 0x0000000713127211 */ /* 0x040fe400078610ff */
[-C--:B------:R-:W-:Y:S02]  /*8a20*/  LEA.HI.X.SX32 R17, R10, R5.reuse, 0x2, P1 ;  /* 0x000000050a117211 */ /* 0x080fe400008f16ff */
[----:B------:R-:W-:-:S02]  /*8a30*/  LEA.HI.X.SX32 R19, R19, R5, 0x2, P3 ;  /* 0x0000000513137211 */ /* 0x000fc400018f16ff */
[-C--:B------:R-:W-:Y:S02]  /*8a40*/  LEA R10, P3, R30, R7.reuse, 0x2 ;  /* 0x000000071e0a7211 */ /* 0x080fe400078610ff */
[----:B-1----:R-:W-:-:S03]  /*8a50*/  LEA R20, P1, R26, R7, 0x2 ;  /* 0x000000071a147211 */ /* 0x002fc600078210ff */
[----:B------:R1:W-:Y:S01]  /*8a60*/  STL [R1+0x1b0], R10 ;  /* 0x0001b00a01007387 */ /* 0x0003e20000100800 */
[----:B------:R-:W-:Y:S01]  /*8a70*/  IMAD.MOV.U32 R8, RZ, RZ, R10 ;  /* 0x000000ffff087224 */ /* 0x000fe200078e000a */
[----:B------:R-:W-:Y:S02]  /*8a80*/  LEA.HI.X.SX32 R21, R26, R5, 0x2, P1 ;  /* 0x000000051a157211 */ /* 0x000fe400008f16ff */
[----:B-1----:R-:W-:-:S04]  /*8a90*/  LEA R10, P1, R38, R7, 0x2 ;  /* 0x00000007260a7211 */ /* 0x002fc800078210ff */
[----:B------:R-:W-:Y:S02]  /*8aa0*/  LEA.HI.X.SX32 R11, R38, R5, 0x2, P1 ;  /* 0x00000005260b7211 */ /* 0x000fe400008f16ff */
[----:B------:R-:W-:Y:S02]  /*8ab0*/  LEA R24, P1, R50, R7, 0x2 ;  /* 0x0000000732187211 */ /* 0x000fe400078210ff */
[-C--:B------:R-:W-:Y:S02]  /*8ac0*/  LEA.HI.X.SX32 R9, R30, R5.reuse, 0x2, P3 ;  /* 0x000000051e097211 */ /* 0x080fe400018f16ff */
[----:B------:R-:W-:Y:S02]  /*8ad0*/  LEA.HI.X.SX32 R25, R50, R5, 0x2, P1 ;  /* 0x0000000532197211 */ /* 0x000fe400008f16ff */
[-C--:B------:R-:W-:Y:S02]  /*8ae0*/  LEA R28, P1, R62, R7.reuse, 0x2 ;  /* 0x000000073e1c7211 */ /* 0x080fe400078210ff */
[----:B------:R-:W-:-:S02]  /*8af0*/  LEA R22, P3, R42, R7, 0x2 ;  /* 0x000000072a167211 */ /* 0x000fc400078610ff */
[----:B------:R-:W-:Y:S02]  /*8b00*/  LEA.HI.X.SX32 R29, R62, R5, 0x2, P1 ;  /* 0x000000053e1d7211 */ /* 0x000fe400008f16ff */
[----:B------:R-:W-:Y:S02]  /*8b10*/  LEA R32, P1, R74, R7, 0x2 ;  /* 0x000000074a207211 */ /* 0x000fe400078210ff */
[----:B------:R-:W-:Y:S02]  /*8b20*/  LEA.HI.X.SX32 R23, R42, R5, 0x2, P3 ;  /* 0x000000052a177211 */ /* 0x000fe400018f16ff */
[----:B------:R-:W-:Y:S02]  /*8b30*/  LEA R26, P3, R54, R7, 0x2 ;  /* 0x00000007361a7211 */ /* 0x000fe400078610ff */
[----:B------:R-:W-:Y:S02]  /*8b40*/  LEA.HI.X.SX32 R33, R74, R5, 0x2, P1 ;  /* 0x000000054a217211 */ /* 0x000fe400008f16ff */
[----:B------:R-:W-:-:S02]  /*8b50*/  LEA R246, P1, R86, R7, 0x2 ;  /* 0x0000000756f67211 */ /* 0x000fc400078210ff */
[----:B------:R-:W-:Y:S02]  /*8b60*/  LEA.HI.X.SX32 R27, R54, R5, 0x2, P3 ;  /* 0x00000005361b7211 */ /* 0x000fe400018f16ff */
[----:B------:R-:W-:Y:S02]  /*8b70*/  LEA R30, P3, R70, R7, 0x2 ;  /* 0x00000007461e7211 */ /* 0x000fe400078610ff */
[----:B------:R-:W-:Y:S02]  /*8b80*/  LEA.HI.X.SX32 R247, R86, R5, 0x2, P1 ;  /* 0x0000000556f77211 */ /* 0x000fe400008f16ff */
[----:B------:R-:W-:Y:S02]  /*8b90*/  LEA R36, P1, R98, R7, 0x2 ;  /* 0x0000000762247211 */ /* 0x000fe400078210ff */
[----:B------:R-:W-:Y:S02]  /*8ba0*/  LEA.HI.X.SX32 R31, R70, R5, 0x2, P3 ;  /* 0x00000005461f7211 */ /* 0x000fe400018f16ff */
[----:B------:R-:W-:Y:S01]  /*8bb0*/  LEA R8, P3, R78, R7, 0x2 ;  /* 0x000000074e087211 */ /* 0x000fe200078610ff */
[----:B------:R1:W-:Y:S01]  /*8bc0*/  STL [R1+0x1b4], R9 ;  /* 0x0001b40901007387 */ /* 0x0003e20000100800 */
[----:B------:R-:W-:-:S02]  /*8bd0*/  LEA.HI.X.SX32 R37, R98, R5, 0x2, P1 ;  /* 0x0000000562257211 */ /* 0x000fc400008f16ff */
[C---:B------:R-:W-:Y:S01]  /*8be0*/  LEA R40, P1, R100.reuse, R7, 0x2 ;  /* 0x0000000764287211 */ /* 0x040fe200078210ff */
[----:B------:R2:W-:Y:S03]  /*8bf0*/  STL.64 [R1+0x230], R10 ;  /* 0x0002300a01007387 */ /* 0x0005e60000100a00 */
[-C--:B------:R-:W-:Y:S02]  /*8c00*/  LEA.HI.X.SX32 R41, R100, R5.reuse, 0x2, P1 ;  /* 0x0000000564297211 */ /* 0x080fe400008f16ff */
[----:B-1----:R-:W-:Y:S02]  /*8c10*/  LEA.HI.X.SX32 R9, R78, R5, 0x2, P3 ;  /* 0x000000054e097211 */ /* 0x002fe400018f16ff */
[-C--:B------:R-:W-:Y:S01]  /*8c20*/  LEA R244, P1, R92, R7.reuse, 0x2 ;  /* 0x000000075cf47211 */ /* 0x080fe200078210ff */
[----:B--2---:R-:W-:Y:S01]  /*8c30*/  IMAD R11, R34, UR5, RZ ;  /* 0x00000005220b7c24 */ /* 0x004fe2000f8e02ff */
[----:B------:R-:W-:-:S04]  /*8c40*/  LEA R34, P3, R94, R7, 0x2 ;  /* 0x000000075e227211 */ /* 0x000fc800078610ff */
[----:B------:R-:W-:Y:S02]  /*8c50*/  LEA.HI.X.SX32 R35, R94, R5, 0x2, P3 ;  /* 0x000000055e237211 */ /* 0x000fe400018f16ff */
[----:B------:R-:W-:Y:S02]  /*8c60*/  LEA R38, P3, R104, R7, 0x2 ;  /* 0x0000000768267211 */ /* 0x000fe400078610ff */
[-C--:B------:R-:W-:Y:S01]  /*8c70*/  LEA.HI.X.SX32 R245, R92, R5.reuse, 0x2, P1 ;  /* 0x000000055cf57211 */ /* 0x080fe200008f16ff */
[----:B------:R-:W-:Y:S01]  /*8c80*/  STL.64 [R1+0x1b8], R8 ;  /* 0x0001b80801007387 */ /* 0x000fe20000100a00 */
[----:B------:R-:W-:Y:S02]  /*8c90*/  LEA.HI.X.SX32 R39, R104, R5, 0x2, P3 ;  /* 0x0000000568277211 */ /* 0x000fe400018f16ff */
[C---:B------:R-:W-:Y:S01]  /*8ca0*/  LEA R42, P3, R96.reuse, R7, 0x2 ;  /* 0x00000007602a7211 */ /* 0x040fe200078610ff */
[----:B------:R1:W-:Y:S03]  /*8cb0*/  STL.64 [R1+0x238], R246 ;  /* 0x000238f601007387 */ /* 0x0003e60000100a00 */
[----:B------:R-:W-:-:S02]  /*8cc0*/  LEA.HI.X.SX32 R43, R96, R5, 0x2, P3 ;  /* 0x00000005602b7211 */ /* 0x000fc400018f16ff */
[----:B------:R-:W-:Y:S01]  /*8cd0*/  LEA R94, P3, R91, R7, 0x2 ;  /* 0x000000075b5e7211 */ /* 0x000fe200078610ff */
[----:B-1----:R-:W2:Y:S04]  /*8ce0*/  LDL.LU.64 R246, [R1+0x8e0] ;  /* 0x0008e00001f67983 */ /* 0x002ea80000300a00 */
[----:B------:R1:W-:Y:S01]  /*8cf0*/  STL.64 [R1+0x140], R244 ;  /* 0x000140f401007387 */ /* 0x0003e20000100a00 */
[----:B------:R-:W-:-:S03]  /*8d00*/  IMAD.MOV.U32 R92, RZ, RZ, R94 ;  /* 0x000000ffff5c7224 */ /* 0x000fc600078e005e */
[----:B-1----:R-:W3:Y:S04]  /*8d10*/  LDL.LU.64 R244, [R1+0x8d8] ;  /* 0x0008d80001f47983 */ /* 0x002ee80000300a00 */
[----:B------:R1:W-:Y:S01]  /*8d20*/  STL [R1+0x1c0], R94 ;  /* 0x0001c05e01007387 */ /* 0x0003e20000100800 */
[----:B------:R-:W-:Y:S01]  /*8d30*/  IMAD R10, R46, UR5, RZ ;  /* 0x000000052e0a7c24 */ /* 0x000fe2000f8e02ff */
[----:B-1----:R-:W-:-:S04]  /*8d40*/  LEA R94, P1, R88, R7, 0x2 ;  /* 0x00000007585e7211 */ /* 0x002fc800078210ff */
[----:B------:R-:W-:Y:S02]  /*8d50*/  LEA.HI.X.SX32 R95, R88, R5, 0x2, P1 ;  /* 0x00000005585f7211 */ /* 0x000fe400008f16ff */
[----:B------:R-:W-:Y:S02]  /*8d60*/  LEA R46, P1, R87, R7, 0x2 ;  /* 0x00000007572e7211 */ /* 0x000fe400078210ff */
[-C--:B------:R-:W-:Y:S02]  /*8d70*/  LEA.HI.X.SX32 R93, R91, R5.reuse, 0x2, P3 ;  /* 0x000000055b5d7211 */ /* 0x080fe400018f16ff */
[----:B------:R-:W-:Y:S02]  /*8d80*/  LEA.HI.X.SX32 R47, R87, R5, 0x2, P1 ;  /* 0x00000005572f7211 */ /* 0x000fe400008f16ff */
[-C--:B------:R-:W-:Y:S02]  /*8d90*/  LEA R50, P1, R80, R7.reuse, 0x2 ;  /* 0x0000000750327211 */ /* 0x080fe400078210ff */
[----:B------:R-:W-:-:S02]  /*8da0*/  LEA R44, P3, R84, R7, 0x2 ;  /* 0x00000007542c7211 */ /* 0x000fc400078610ff */
[-C--:B------:R-:W-:Y:S02]  /*8db0*/  LEA.HI.X.SX32 R51, R80, R5.reuse, 0x2, P1 ;  /* 0x0000000550337211 */ /* 0x080fe400008f16ff */
[----:B------:R-:W-:Y:S02]  /*8dc0*/  LEA.HI.X.SX32 R45, R84, R5, 0x2, P3 ;  /* 0x00000005542d7211 */ /* 0x000fe400018f16ff */
[CC--:B------:R-:W-:Y:S02]  /*8dd0*/  LEA R88, P1, R76.reuse, R7.reuse, 0x2 ;  /* 0x000000074c587211 */ /* 0x0c0fe400078210ff */
[C---:B------:R-:W-:Y:S02]  /*8de0*/  LEA R48, P3, R85.reuse, R7, 0x2 ;  /* 0x0000000755307211 */ /* 0x040fe400078610ff */
[-C--:B------:R-:W-:Y:S02]  /*8df0*/  LEA.HI.X.SX32 R89, R76, R5.reuse, 0x2, P1 ;  /* 0x000000054c597211 */ /* 0x080fe400008f16ff */
[----:B------:R-:W-:Y:S01]  /*8e00*/  LEA.HI.X.SX32 R49, R85, R5, 0x2, P3 ;  /* 0x0000000555317211 */ /* 0x000fe200018f16ff */
[----:B------:R-:W-:Y:S01]  /*8e10*/  STL [R1+0x1c4], R93 ;  /* 0x0001c45d01007387 */ /* 0x000fe20000100800 */
[----:B------:R-:W-:-:S03]  /*8e20*/  LEA R52, P3, R77, R7, 0x2 ;  /* 0x000000074d347211 */ /* 0x000fc600078610ff */
[----:B------:R-:W-:Y:S01]  /*8e30*/  STL.64 [R1+0x240], R94 ;  /* 0x0002405e01007387 */ /* 0x000fe20000100a00 */
[----:B------:R-:W-:-:S03]  /*8e40*/  LEA.HI.X.SX32 R53, R77, R5, 0x2, P3 ;  /* 0x000000054d357211 */ /* 0x000fc600018f16ff */
[----:B------:R1:W-:Y:S01]  /*8e50*/  STL.64 [R1+0x148], R88 ;  /* 0x0001485801007387 */ /* 0x0003e20000100a00 */
[----:B------:R-:W-:-:S04]  /*8e60*/  LEA R90, P3, R60, R7, 0x2 ;  /* 0x000000073c5a7211 */ /* 0x000fc800078610ff */
[----:B------:R-:W-:Y:S02]  /*8e70*/  LEA.HI.X.SX32 R91, R60, R5, 0x2, P3 ;  /* 0x000000053c5b7211 */ /* 0x000fe400018f16ff */
[CC--:B-1----:R-:W-:Y:S02]  /*8e80*/  LEA R88, P1, R56.reuse, R7.reuse, 0x2 ;  /* 0x0000000738587211 */ /* 0x0c2fe400078210ff */
[----:B------:R-:W-:Y:S02]  /*8e90*/  LEA R54, P3, R55, R7, 0x2 ;  /* 0x0000000737367211 */ /* 0x000fe400078610ff */
[----:B------:R-:W-:Y:S02]  /*8ea0*/  LEA.HI.X.SX32 R89, R56, R5, 0x2, P1 ;  /* 0x0000000538597211 */ /* 0x000fe400008f16ff */
[----:B------:R-:W-:Y:S01]  /*8eb0*/  LEA R56, P1, R57, R7, 0x2 ;  /* 0x0000000739387211 */ /* 0x000fe200078210ff */
[----:B------:R-:W-:Y:S01]  /*8ec0*/  IMAD R8, R58, UR5, RZ ;  /* 0x000000053a087c24 */ /* 0x000fe2000f8e02ff */
[----:B------:R-:W-:-:S02]  /*8ed0*/  LEA.HI.X.SX32 R55, R55, R5, 0x2, P3 ;  /* 0x0000000537377211 */ /* 0x000fc400018f16ff */
[----:B------:R-:W-:Y:S02]  /*8ee0*/  LEA.HI.X.SX32 R57, R57, R5, 0x2, P1 ;  /* 0x0000000539397211 */ /* 0x000fe400008f16ff */
[-C--:B------:R-:W-:Y:S02]  /*8ef0*/  LEA R60, P1, R61, R7.reuse, 0x2 ;  /* 0x000000073d3c7211 */ /* 0x080fe400078210ff */
[----:B------:R-:W-:Y:S02]  /*8f00*/  LEA R58, P3, R59, R7, 0x2 ;  /* 0x000000073b3a7211 */ /* 0x000fe400078610ff */
[-C--:B------:R-:W-:Y:S02]  /*8f10*/  LEA.HI.X.SX32 R61, R61, R5.reuse, 0x2, P1 ;  /* 0x000000053d3d7211 */ /* 0x080fe400008f16ff */
[----:B------:R-:W-:Y:S02]  /*8f20*/  LEA.HI.X.SX32 R59, R59, R5, 0x2, P3 ;  /* 0x000000053b3b7211 */ /* 0x000fe400018f16ff */
[----:B------:R-:W-:-:S02]  /*8f30*/  LEA R94, P1, R72, R7, 0x2 ;  /* 0x00000007485e7211 */ /* 0x000fc400078210ff */
[C---:B------:R-:W-:Y:S02]  /*8f40*/  LEA R62, P3, R63.reuse, R7, 0x2 ;  /* 0x000000073f3e7211 */ /* 0x040fe400078610ff */
[-C--:B------:R-:W-:Y:S02]  /*8f50*/  LEA.HI.X.SX32 R95, R72, R5.reuse, 0x2, P1 ;  /* 0x00000005485f7211 */ /* 0x080fe400008f16ff */
[----:B------:R-:W-:Y:S01]  /*8f60*/  LEA.HI.X.SX32 R63, R63, R5, 0x2, P3 ;  /* 0x000000053f3f7211 */ /* 0x000fe200018f16ff */
[----:B------:R-:W-:Y:S01]  /*8f70*/  STL.64 [R1+0x1c8], R90 ;  /* 0x0001c85a01007387 */ /* 0x000fe20000100a00 */
[----:B------:R-:W-:-:S03]  /*8f80*/  LEA R92, P3, R64, R7, 0x2 ;  /* 0x00000007405c7211 */ /* 0x000fc600078610ff */
[----:B------:R-:W-:Y:S01]  /*8f90*/  STL.64 [R1+0x248], R88 ;  /* 0x0002485801007387 */ /* 0x000fe20000100a00 */
[----:B------:R-:W-:-:S03]  /*8fa0*/  LEA.HI.X.SX32 R93, R64, R5, 0x2, P3 ;  /* 0x00000005405d7211 */ /* 0x000fc600018f16ff */
[----:B------:R1:W-:Y:S01]  /*8fb0*/  STL.64 [R1+0x150], R94 ;  /* 0x0001505e01007387 */ /* 0x0003e20000100a00 */
[----:B------:R-:W-:Y:S01]  /*8fc0*/  LEA R64, P3, R65, R7, 0x2 ;  /* 0x0000000741407211 */ /* 0x000fe200078610ff */
[----:B------:R-:W-:-:S03]  /*8fd0*/  IMAD R9, R66, UR5, RZ ;  /* 0x0000000542097c24 */ /* 0x000fc6000f8e02ff */
[----:B------:R-:W-:Y:S02]  /*8fe0*/  LEA.HI.X.SX32 R65, R65, R5, 0x2, P3 ;  /* 0x0000000541417211 */ /* 0x000fe400018f16ff */
[----:B-1----:R-:W-:-:S04]  /*8ff0*/  LEA R94, P1, R68, R7, 0x2 ;  /* 0x00000007445e7211 */ /* 0x002fc800078210ff */
[----:B------:R-:W-:Y:S02]  /*9000*/  LEA.HI.X.SX32 R95, R68, R5, 0x2, P1 ;  /* 0x00000005445f7211 */ /* 0x000fe400008f16ff */
[-C--:B------:R-:W-:Y:S02]  /*9010*/  LEA R66, P1, R67, R7.reuse, 0x2 ;  /* 0x0000000743427211 */ /* 0x080fe400078210ff */
[----:B------:R-:W-:Y:S02]  /*9020*/  LEA R68, P3, R69, R7, 0x2 ;  /* 0x0000000745447211 */ /* 0x000fe400078610ff */
[----:B------:R-:W-:Y:S02]  /*9030*/  LEA.HI.X.SX32 R67, R67, R5, 0x2, P1 ;  /* 0x0000000543437211 */ /* 0x000fe400008f16ff */
[----:B------:R-:W-:Y:S02]  /*9040*/  LEA R70, P1, R71, R7, 0x2 ;  /* 0x0000000747467211 */ /* 0x000fe400078210ff */
[----:B------:R-:W-:-:S02]  /*9050*/  LEA.HI.X.SX32 R69, R69, R5, 0x2, P3 ;  /* 0x0000000545457211 */ /* 0x000fc400018f16ff */
[----:B------:R-:W-:Y:S01]  /*9060*/  LEA R72, P3, R73, R7, 0x2 ;  /* 0x0000000749487211 */ /* 0x000fe200078610ff */
[----:B------:R1:W-:Y:S01]  /*9070*/  STL.64 [R1+0x1d0], R92 ;  /* 0x0001d05c01007387 */ /* 0x0003e20000100a00 */
[----:B------:R-:W-:Y:S01]  /*9080*/  IMAD.MOV.U32 R104, RZ, RZ, R97 ;  /* 0x000000ffff687224 */ /* 0x000fe200078e0061 */
[-C--:B------:R-:W-:Y:S01]  /*9090*/  LEA.HI.X.SX32 R71, R71, R5.reuse, 0x2, P1 ;  /* 0x0000000547477211 */ /* 0x080fe200008f16ff */
[----:B------:R-:W-:Y:S01]  /*90a0*/  IMAD.MOV.U32 R97, RZ, RZ, R114 ;  /* 0x000000ffff617224 */ /* 0x000fe200078e0072 */
[----:B------:R-:W-:Y:S01]  /*90b0*/  LEA.HI.X.SX32 R73, R73, R5, 0x2, P3 ;  /* 0x0000000549497211 */ /* 0x000fe200018f16ff */
[----:B------:R4:W-:Y:S01]  /*90c0*/  STL.64 [R1+0x250], R94 ;  /* 0x0002505e01007387 */ /* 0x0009e20000100a00 */
[-C--:B------:R-:W-:Y:S01]  /*90d0*/  LEA R114, P3, R11, R7.reuse, 0x2 ;  /* 0x000000070b727211 */ /* 0x080fe200078610ff */
[----:B------:R-:W-:Y:S02]  /*90e0*/  IMAD.MOV.U32 R98, RZ, RZ, R99 ;  /* 0x000000ffff627224 */ /* 0x000fe400078e0063 */
[----:B-1----:R-:W-:Y:S01]  /*90f0*/  IMAD R93, R248, UR5, RZ ;  /* 0x00000005f85d7c24 */ /* 0x002fe2000f8e02ff */
[----:B------:R-:W-:Y:S01]  /*9100*/  LEA R248, P1, R75, R7, 0x2 ;  /* 0x000000074bf87211 */ /* 0x000fe200078210ff */
[----:B------:R-:W-:Y:S01]  /*9110*/  IMAD.MOV.U32 R99, RZ, RZ, R115 ;  /* 0x000000ffff637224 */ /* 0x000fe200078e0073 */
[-C--:B------:R-:W-:Y:S01]  /*9120*/  LEA.HI.X.SX32 R115, R11, R5.reuse, 0x2, P3 ;  /* 0x000000050b737211 */ /* 0x080fe200018f16ff */
[----:B----4-:R-:W-:Y:S01]  /*9130*/  IMAD R95, R249, UR5, RZ ;  /* 0x00000005f95f7c24 */ /* 0x010fe2000f8e02ff */
[----:B------:R-:W-:-:S05]  /*9140*/  LEA.HI.X.SX32 R249, R75, R5, 0x2, P1 ;  /* 0x000000054bf97211 */ /* 0x000fca00008f16ff */
[----:B------:R-:W-:Y:S04]  /*9150*/  STL.64 [R1+0x158], R248 ;  /* 0x000158f801007387 */ /* 0x000fe80000100a00 */
[----:B------:R1:W-:Y:S04]  /*9160*/  STL.64 [R1+0x1d8], R114 ;  /* 0x0001d87201007387 */ /* 0x0003e80000100a00 */
[----:B-1----:R-:W4:Y:S01]  /*9170*/  LDL.LU.64 R114, [R1+0x8d0] ;  /* 0x0008d00001727983 */ /* 0x002f220000300a00 */
[-C--:B------:R-:W-:Y:S01]  /*9180*/  LEA R248, P1, R10, R7.reuse, 0x2 ;  /* 0x000000070af87211 */ /* 0x080fe200078210ff */
[----:B------:R-:W-:Y:S01]  /*9190*/  IMAD R79, R82, UR5, RZ ;  /* 0x00000005524f7c24 */ /* 0x000fe2000f8e02ff */
[----:B------:R-:W-:-:S02]  /*91a0*/  LEA R74, P3, R8, R7, 0x2 ;  /* 0x00000007084a7211 */ /* 0x000fc400078610ff */
[----:B------:R-:W-:Y:S02]  /*91b0*/  LEA.HI.X.SX32 R249, R10, R5, 0x2, P1 ;  /* 0x000000050af97211 */ /* 0x000fe400008f16ff */
[----:B------:R-:W-:Y:S01]  /*91c0*/  LEA R76, P1, R9, R7, 0x2 ;  /* 0x00000007094c7211 */ /* 0x000fe200078210ff */
[----:B------:R-:W-:Y:S01]  /*91d0*/  IMAD R83, R102, UR5, RZ ;  /* 0x0000000566537c24 */ /* 0x000fe2000f8e02ff */
[----:B------:R-:W-:Y:S02]  /*91e0*/  LEA.HI.X.SX32 R75, R8, R5, 0x2, P3 ;  /* 0x00000005084b7211 */ /* 0x000fe400018f16ff */
[----:B------:R-:W-:Y:S01]  /*91f0*/  LEA R78, P3, R79, R7, 0x2 ;  /* 0x000000074f4e7211 */ /* 0x000fe200078610ff */
[----:B------:R-:W-:Y:S01]  /*9200*/  IMAD R84, R106, UR5, RZ ;  /* 0x000000056a547c24 */ /* 0x000fe2000f8e02ff */
[----:B------:R-:W-:Y:S02]  /*9210*/  LEA.HI.X.SX32 R77, R9, R5, 0x2, P1 ;  /* 0x00000005094d7211 */ /* 0x000fe400008f16ff */
[----:B------:R-:W-:Y:S01]  /*9220*/  LEA R80, P1, R81, R7, 0x2 ;  /* 0x0000000751507211 */ /* 0x000fe200078210ff */
[----:B------:R-:W-:Y:S01]  /*9230*/  IMAD R85, R109, UR5, RZ ;  /* 0x000000056d557c24 */ /* 0x000fe2000f8e02ff */
[----:B------:R-:W-:-:S02]  /*9240*/  LEA.HI.X.SX32 R79, R79, R5, 0x2, P3 ;  /* 0x000000054f4f7211 */ /* 0x000fc400018f16ff */
[----:B------:R-:W-:Y:S01]  /*9250*/  LEA R82, P3, R83, R7, 0x2 ;  /* 0x0000000753527211 */ /* 0x000fe200078610ff */
[----:B------:R-:W-:Y:S01]  /*9260*/  IMAD R86, R110, UR5, RZ ;  /* 0x000000056e567c24 */ /* 0x000fe2000f8e02ff */
[----:B------:R-:W-:Y:S02]  /*9270*/  LEA.HI.X.SX32 R81, R81, R5, 0x2, P1 ;  /* 0x0000000551517211 */ /* 0x000fe400008f16ff */
[C---:B------:R-:W-:Y:S01]  /*9280*/  LEA R10, P1, R84.reuse, R7, 0x2 ;  /* 0x00000007540a7211 */ /* 0x040fe200078210ff */
[----:B------:R-:W-:Y:S01]  /*9290*/  IMAD R87, R241, UR5, RZ ;  /* 0x00000005f1577c24 */ /* 0x000fe2000f8e02ff */
[----:B------:R-:W-:Y:S01]  /*92a0*/  LEA.HI.X.SX32 R83, R83, R5, 0x2, P3 ;  /* 0x0000000553537211 */ /* 0x000fe200018f16ff */
[----:B------:R-:W-:Y:S01]  /*92b0*/  IMAD.MOV.U32 R100, RZ, RZ, R107 ;  /* 0x000000ffff647224 */ /* 0x000fe200078e006b */
[----:B------:R-:W-:Y:S01]  /*92c0*/  LEA R8, P3, R85, R7, 0x2 ;  /* 0x0000000755087211 */ /* 0x000fe200078610ff */
[----:B------:R-:W-:Y:S01]  /*92d0*/  IMAD.MOV.U32 R107, RZ, RZ, R156 ;  /* 0x000000ffff6b7224 */ /* 0x000fe200078e009c */
[----:B------:R-:W-:Y:S01]  /*92e0*/  LEA.HI.X.SX32 R11, R84, R5, 0x2, P1 ;  /* 0x00000005540b7211 */ /* 0x000fe200008f16ff */
[----:B------:R-:W-:Y:S01]  /*92f0*/  IMAD R90, R243, UR5, RZ ;  /* 0x00000005f35a7c24 */ /* 0x000fe2000f8e02ff */
[----:B------:R-:W-:Y:S01]  /*9300*/  LEA R156, P1, R86, R7, 0x2 ;  /* 0x00000007569c7211 */ /* 0x000fe200078210ff */
[----:B------:R-:W-:Y:S01]  /*9310*/  IMAD R96, R104, UR5, RZ ;  /* 0x0000000568607c24 */ /* 0x000fe2000f8e02ff */
[----:B------:R-:W-:Y:S01]  /*9320*/  LEA.HI.X.SX32 R9, R85, R5, 0x2, P3 ;  /* 0x0000000555097211 */ /* 0x000fe200018f16ff */
[----:B------:R-:W-:Y:S01]  /*9330*/  IMAD.MOV.U32 R104, RZ, RZ, R99 ;  /* 0x000000ffff687224 */ /* 0x000fe200078e0063 */
[----:B------:R-:W-:Y:S01]  /*9340*/  LEA R84, P3, R87, R7, 0x2 ;  /* 0x0000000757547211 */ /* 0x000fe200078610ff */
[----:B------:R-:W-:-:S02]  /*9350*/  IMAD R99, R101, UR5, RZ ;  /* 0x0000000565637c24 */ /* 0x000fc4000f8e02ff */
[----:B------:R-:W-:Y:S01]  /*9360*/  IMAD R101, R157, UR5, RZ ;  /* 0x000000059d657c24 */ /* 0x000fe2000f8e02ff */
[----:B------:R-:W-:Y:S02]  /*9370*/  LEA.HI.X.SX32 R157, R86, R5, 0x2, P1 ;  /* 0x00000005569d7211 */ /* 0x000fe400008f16ff */
[C---:B------:R-:W-:Y:S02]  /*9380*/  LEA R86, P1, R90.reuse, R7, 0x2 ;  /* 0x000000075a567211 */ /* 0x040fe400078210ff */
[-C--:B------:R-:W-:Y:S02]  /*9390*/  LEA.HI.X.SX32 R85, R87, R5.reuse, 0x2, P3 ;  /* 0x0000000557557211 */ /* 0x080fe400018f16ff */
[----:B------:R-:W-:Y:S01]  /*93a0*/  LEA.HI.X.SX32 R87, R90, R5, 0x2, P1 ;  /* 0x000000055a577211 */ /* 0x000fe200008f16ff */
[----:B------:R-:W-:Y:S01]  /*93b0*/  STL.64 [R1+0x258], R248 ;  /* 0x000258f801007387 */ /* 0x000fe20000100a00 */
[----:B------:R-:W-:-:S03]  /*93c0*/  IMAD R94, R252, UR5, RZ ;  /* 0x00000005fc5e7c24 */ /* 0x000fc6000f8e02ff */
[----:B------:R1:W-:Y:S01]  /*93d0*/  STL.64 [R1+0x160], R10 ;  /* 0x0001600a01007387 */ /* 0x0003e20000100a00 */
[----:B------:R-:W-:-:S03]  /*93e0*/  IMAD R98, R98, UR5, RZ ;  /* 0x0000000562627c24 */ /* 0x000fc6000f8e02ff */
[----:B------:R1:W-:Y:S04]  /*93f0*/  STL.64 [R1+0x1e0], R8 ;  /* 0x0001e00801007387 */ /* 0x0003e80000100a00 */
[----:B------:R-:W-:Y:S01]  /*9400*/  STL.64 [R1+0x260], R156 ;  /* 0x0002609c01007387 */ /* 0x000fe20000100a00 */
[----:B-1----:R-:W-:-:S03]  /*9410*/  IMAD R11, R104, UR5, RZ ;  /* 0x00000005680b7c24 */ /* 0x002fc6000f8e02ff */
[----:B------:R1:W-:Y:S01]  /*9420*/  STL.64 [R1+0x800], R156 ;  /* 0x0008009c01007387 */ /* 0x0003e20000100a00 */
[----:B------:R-:W-:Y:S02]  /*9430*/  IMAD R10, R105, UR5, RZ ;  /* 0x00000005690a7c24 */ /* 0x000fe4000f8e02ff */
[----:B------:R-:W-:Y:S02]  /*9440*/  IMAD R97, R97, UR5, RZ ;  /* 0x0000000561617c24 */ /* 0x000fe4000f8e02ff */
[----:B------:R-:W-:Y:S02]  /*9450*/  IMAD R103, R103, UR5, RZ ;  /* 0x0000000567677c24 */ /* 0x000fe4000f8e02ff */
[----:B------:R-:W-:Y:S02]  /*9460*/  IMAD R9, R100, UR5, RZ ;  /* 0x0000000564097c24 */ /* 0x000fe4000f8e02ff */
[----:B------:R-:W-:Y:S02]  /*9470*/  IMAD R8, R107, UR5, RZ ;  /* 0x000000056b087c24 */ /* 0x000fe4000f8e02ff */
[----:B------:R-:W-:-:S02]  /*9480*/  IMAD R107, R108, UR5, RZ ;  /* 0x000000056c6b7c24 */ /* 0x000fc4000f8e02ff */
[----:B--2---:R-:W-:-:S05]  /*9490*/  IMAD R91, R247, UR5, RZ ;  /* 0x00000005f75b7c24 */ /* 0x004fca000f8e02ff */
[----:B------:R-:W-:Y:S01]  /*94a0*/  LEA R90, P1, R91, R7, 0x2 ;  /* 0x000000075b5a7211 */ /* 0x000fe200078210ff */
[----:B---3--:R-:W-:-:S05]  /*94b0*/  IMAD R89, R244, UR5, RZ ;  /* 0x00000005f4597c24 */ /* 0x008fca000f8e02ff */
[----:B------:R-:W-:Y:S02]  /*94c0*/  LEA R88, P3, R89, R7, 0x2 ;  /* 0x0000000759587211 */ /* 0x000fe400078610ff */
[-C--:B------:R-:W-:Y:S02]  /*94d0*/  LEA.HI.X.SX32 R91, R91, R5.reuse, 0x2, P1 ;  /* 0x000000055b5b7211 */ /* 0x080fe400008f16ff */
[----:B------:R-:W-:Y:S02]  /*94e0*/  LEA.HI.X.SX32 R89, R89, R5, 0x2, P3 ;  /* 0x0000000559597211 */ /* 0x000fe400018f16ff */
[-C--:B------:R-:W-:Y:S02]  /*94f0*/  LEA R92, P3, R93, R7.reuse, 0x2 ;  /* 0x000000075d5c7211 */ /* 0x080fe400078610ff */
[----:B------:R-:W-:Y:S02]  /*9500*/  LEA R104, P1, R95, R7, 0x2 ;  /* 0x000000075f687211 */ /* 0x000fe400078210ff */
[----:B------:R-:W-:-:S02]  /*9510*/  LEA.HI.X.SX32 R93, R93, R5, 0x2, P3 ;  /* 0x000000055d5d7211 */ /* 0x000fc400018f16ff */
[C---:B-1----:R-:W-:Y:S02]  /*9520*/  LEA R156, P3, R94.reuse, R7, 0x2 ;  /* 0x000000075e9c7211 */ /* 0x042fe400078610ff */
[-C--:B------:R-:W-:Y:S02]  /*9530*/  LEA.HI.X.SX32 R105, R95, R5.reuse, 0x2, P1 ;  /* 0x000000055f697211 */ /* 0x080fe400008f16ff */
[----:B------:R-:W-:Y:S02]  /*9540*/  LEA.HI.X.SX32 R157, R94, R5, 0x2, P3 ;  /* 0x000000055e9d7211 */ /* 0x000fe400018f16ff */
[C---:B------:R-:W-:Y:S01]  /*9550*/  LEA R94, P3, R98.reuse, R7, 0x2 ;  /* 0x00000007625e7211 */ /* 0x040fe200078610ff */
[----:B------:R1:W-:Y:S03]  /*9560*/  STL.64 [R1+0x168], R104 ;  /* 0x0001686801007387 */ /* 0x0003e60000100a00 */
[----:B------:R-:W-:-:S02]  /*9570*/  LEA.HI.X.SX32 R95, R98, R5, 0x2, P3 ;  /* 0x00000005625f7211 */ /* 0x000fc400018f16ff */
[-C--:B------:R-:W-:Y:S02]  /*9580*/  LEA R98, P3, R99, R7.reuse, 0x2 ;  /* 0x0000000763627211 */ /* 0x080fe400078610ff */
[----:B-1----:R-:W-:-:S04]  /*9590*/  LEA R104, P1, R96, R7, 0x2 ;  /* 0x0000000760687211 */ /* 0x002fc800078210ff */
[----:B------:R-:W-:Y:S02]  /*95a0*/  LEA.HI.X.SX32 R105, R96, R5, 0x2, P1 ;  /* 0x0000000560697211 */ /* 0x000fe400008f16ff */
[----:B------:R-:W-:Y:S02]  /*95b0*/  LEA R96, P1, R97, R7, 0x2 ;  /* 0x0000000761607211 */ /* 0x000fe400078210ff */
[----:B------:R-:W-:Y:S02]  /*95c0*/  LEA.HI.X.SX32 R99, R99, R5, 0x2, P3 ;  /* 0x0000000563637211 */ /* 0x000fe400018f16ff */
[----:B------:R-:W-:Y:S02]  /*95d0*/  LEA R102, P3, R103, R7, 0x2 ;  /* 0x0000000767667211 */ /* 0x000fe400078610ff */
[----:B------:R-:W-:Y:S01]  /*95e0*/  LEA.HI.X.SX32 R97, R97, R5, 0x2, P1 ;  /* 0x0000000561617211 */ /* 0x000fe200008f16ff */
[----:B------:R1:W-:Y:S01]  /*95f0*/  STL.64 [R1+0x1e8], R156 ;  /* 0x0001e89c01007387 */ /* 0x0003e20000100a00 */
[----:B------:R-:W-:-:S02]  /*9600*/  LEA R100, P1, R101, R7, 0x2 ;  /* 0x0000000765647211 */ /* 0x000fc400078210ff */
[-C--:B------:R-:W-:Y:S01]  /*9610*/  LEA.HI.X.SX32 R103, R103, R5.reuse, 0x2, P3 ;  /* 0x0000000567677211 */ /* 0x080fe200018f16ff */
[----:B------:R2:W-:Y:S01]  /*9620*/  STL.64 [R1+0x268], R104 ;  /* 0x0002686801007387 */ /* 0x0005e20000100a00 */
[----:B------:R-:W-:Y:S02]  /*9630*/  LEA.HI.X.SX32 R101, R101, R5, 0x2, P1 ;  /* 0x0000000565657211 */ /* 0x000fe400008f16ff */
[CC--:B-1----:R-:W-:Y:S02]  /*9640*/  LEA R156, P1, R11.reuse, R7.reuse, 0x2 ;  /* 0x000000070b9c7211 */ /* 0x0c2fe400078210ff */
[C---:B--2---:R-:W-:Y:S02]  /*9650*/  LEA R104, P3, R10.reuse, R7, 0x2 ;  /* 0x000000070a687211 */ /* 0x044fe400078610ff */
[-C--:B------:R-:W-:Y:S02]  /*9660*/  LEA.HI.X.SX32 R157, R11, R5.reuse, 0x2, P1 ;  /* 0x000000050b9d7211 */ /* 0x080fe400008f16ff */
[----:B------:R-:W-:Y:S01]  /*9670*/  LEA.HI.X.SX32 R105, R10, R5, 0x2, P3 ;  /* 0x000000050a697211 */ /* 0x000fe200018f16ff */
[----:B------:R-:W-:-:S02]  /*9680*/  IMAD R10, R242, UR5, RZ ;  /* 0x00000005f20a7c24 */ /* 0x000fc4000f8e02ff */
[----:B------:R-:W1:Y:S01]  /*9690*/  S2R R242, SR_TID.X ;  /* 0x0000000000f27919 */ /* 0x000e620000002100 */
[----:B------:R2:W-:Y:S01]  /*96a0*/  STL.64 [R1+0x170], R156 ;  /* 0x0001709c01007387 */ /* 0x0005e20000100a00 */
[----:B------:R-:W-:Y:S02]  /*96b0*/  IMAD R109, R111, UR5, RZ ;  /* 0x000000056f6d7c24 */ /* 0x000fe4000f8e02ff */
[----:B------:R-:W-:Y:S01]  /*96c0*/  IMAD R111, R112, UR5, RZ ;  /* 0x00000005706f7c24 */ /* 0x000fe2000f8e02ff */
[----:B--2---:R-:W-:-:S04]  /*96d0*/  LEA R156, P1, R9, R7, 0x2 ;  /* 0x00000007099c7211 */ /* 0x004fc800078210ff */
[----:B------:R-:W-:Y:S02]  /*96e0*/  LEA.HI.X.SX32 R157, R9, R5, 0x2, P1 ;  /* 0x00000005099d7211 */ /* 0x000fe400008f16ff */
[----:B------:R-:W-:Y:S01]  /*96f0*/  LEA R106, P1, R107, R7, 0x2 ;  /* 0x000000076b6a7211 */ /* 0x000fe200078210ff */
[----:B------:R-:W-:-:S03]  /*9700*/  IMAD R9, R113, UR5, RZ ;  /* 0x0000000571097c24 */ /* 0x000fc6000f8e02ff */
[----:B------:R-:W-:Y:S02]  /*9710*/  LEA.HI.X.SX32 R107, R107, R5, 0x2, P1 ;  /* 0x000000056b6b7211 */ /* 0x000fe400008f16ff */
[C---:B------:R-:W-:Y:S01]  /*9720*/  LEA R110, P1, R111.reuse, R7, 0x2 ;  /* 0x000000076f6e7211 */ /* 0x040fe200078210ff */
[----:B------:R2:W-:Y:S03]  /*9730*/  STL.64 [R1+0x1f8], R104 ;  /* 0x0001f86801007387 */ /* 0x0005e60000100a00 */
[----:B------:R-:W-:Y:S01]  /*9740*/  LEA.HI.X.SX32 R111, R111, R5, 0x2, P1 ;  /* 0x000000056f6f7211 */ /* 0x000fe200008f16ff */
[----:B------:R3:W-:Y:S01]  /*9750*/  STL.64 [R1+0x270], R156 ;  /* 0x0002709c01007387 */ /* 0x0007e20000100a00 */
[----:B------:R-:W-:Y:S01]  /*9760*/  IMAD R11, R240, UR5, RZ ;  /* 0x00000005f00b7c24 */ /* 0x000fe2000f8e02ff */
[-C--:B--2---:R-:W-:Y:S02]  /*9770*/  LEA R104, P3, R8, R7.reuse, 0x2 ;  /* 0x0000000708687211 */ /* 0x084fe400078610ff */
[----:B---3--:R-:W-:-:S02]  /*9780*/  LEA R156, P1, R9, R7, 0x2 ;  /* 0x00000007099c7211 */ /* 0x008fc400078210ff */
[-C--:B------:R-:W-:Y:S02]  /*9790*/  LEA.HI.X.SX32 R105, R8, R5.reuse, 0x2, P3 ;  /* 0x0000000508697211 */ /* 0x080fe400018f16ff */
[----:B------:R-:W-:Y:S02]  /*97a0*/  LEA.HI.X.SX32 R157, R9, R5, 0x2, P1 ;  /* 0x00000005099d7211 */ /* 0x000fe400008f16ff */
[C---:B------:R-:W-:Y:S01]  /*97b0*/  LEA R108, P3, R109.reuse, R7, 0x2 ;  /* 0x000000076d6c7211 */ /* 0x040fe200078610ff */
[----:B------:R-:W-:Y:S02]  /*97c0*/  ULEA UR7, UR4, UR7, 0x18 ;  /* 0x0000000704077291 */ /* 0x000fe4000f8ec03f */
[----:B------:R2:W-:Y:S01]  /*97d0*/  STL.64 [R1+0x178], R156 ;  /* 0x0001789c01007387 */ /* 0x0005e20000100a00 */
[----:B------:R-:W-:Y:S01]  /*97e0*/  LEA.HI.X.SX32 R109, R109, R5, 0x2, P3 ;  /* 0x000000056d6d7211 */ /* 0x000fe200018f16ff */
[----:B------:R-:W-:Y:S01]  /*97f0*/  ULDC UR4, c[0x0][0x230] ;  /* 0x00008c0000047ab9 */ /* 0x000fe20000000800 */
[----:B------:R-:W-:-:S02]  /*9800*/  LEA R112, P3, R11, R7, 0x2 ;  /* 0x000000070b707211 */ /* 0x000fc400078610ff */
[----:B-1----:R-:W-:Y:S02]  /*9810*/  LOP3.LUT R249, R242, 0x7f, RZ, 0xc0, !PT ;  /* 0x0000007ff2f97812 */ /* 0x002fe400078ec0ff */
[----:B------:R-:W-:Y:S02]  /*9820*/  LEA.HI.X.SX32 R113, R11, R5, 0x2, P3 ;  /* 0x000000050b717211 */ /* 0x000fe400018f16ff */
[----:B--2---:R-:W-:Y:S01]  /*9830*/  LEA R156, P1, R10, R7, 0x2 ;  /* 0x000000070a9c7211 */ /* 0x004fe200078210ff */
[----:B------:R-:W-:Y:S01]  /*9840*/  VIADD R248, R0, UR7 ;  /* 0x0000000700f87c36 */ /* 0x000fe20008000000 */
[----:B------:R-:W-:Y:S02]  /*9850*/  SEL R8, R6, RZ, !P0 ;  /* 0x000000ff06087207 */ /* 0x000fe40004000000 */
[----:B------:R-:W-:Y:S02]  /*9860*/  LEA.HI.X.SX32 R157, R10, R5, 0x2, P1 ;  /* 0x000000050a9d7211 */ /* 0x000fe400008f16ff */
[----:B------:R-:W-:-:S02]  /*9870*/  ISETP.GE.AND P1, PT, R249, R4, PT ;  /* 0x00000004f900720c */ /* 0x000fc40003f26270 */
[----:B------:R-:W-:Y:S02]  /*9880*/  LOP3.LUT R11, R3, 0x60, RZ, 0xfc, !PT ;  /* 0x00000060030b7812 */ /* 0x000fe400078efcff */
[----:B------:R-:W-:Y:S02]  /*9890*/  ISETP.NE.U32.AND P3, PT, R239, RZ, PT ;  /* 0x000000ffef00720c */ /* 0x000fe40003f65070 */
[----:B------:R-:W-:Y:S02]  /*98a0*/  LOP3.LUT R7, R3, 0x62, RZ, 0xfc, !PT ;  /* 0x0000006203077812 */ /* 0x000fe400078efcff */
[----:B------:R-:W-:Y:S02]  /*98b0*/  SEL R9, R6, RZ, !P1 ;  /* 0x000000ff06097207 */ /* 0x000fe40004800000 */
[----:B------:R-:W-:Y:S02]  /*98c0*/  ISETP.NE.U32.AND P0, PT, R8, RZ, PT ;  /* 0x000000ff0800720c */ /* 0x000fe40003f05070 */
[----:B------:R-:W-:-:S02]  /*98d0*/  ISETP.GE.AND P1, PT, R11, R4, PT ;  /* 0x000000040b00720c */ /* 0x000fc40003f26270 */
[----:B------:R-:W-:Y:S02]  /*98e0*/  ISETP.NE.U32.AND P5, PT, R238, RZ, PT ;  /* 0x000000ffee00720c */ /* 0x000fe40003fa5070 */
[----:B------:R-:W-:Y:S02]  /*98f0*/  LOP3.LUT R8, R3, 0x4, RZ, 0xfc, !PT ;  /* 0x0000000403087812 */ /* 0x000fe400078efcff */
[----:B------:R-:W-:Y:S01]  /*9900*/  SEL R5, R6, RZ, !P1 ;  /* 0x000000ff06057207 */ /* 0x000fe20004800000 */
[----:B------:R-:W-:Y:S01]  /*9910*/  @!PT LDS RZ, [RZ] ;  /* 0x00000000fffff984 */ /* 0x000fe20000000800 */
[----:B------:R-:W-:Y:S01]  /*9920*/  @!PT LDS RZ, [RZ] ;  /* 0x00000000fffff984 */ /* 0x000fe20000000800 */
[----:B------:R-:W-:Y:S01]  /*9930*/  @!PT LDS RZ, [RZ] ;  /* 0x00000000fffff984 */ /* 0x000fe20000000800 */
[----:B----4-:R1:W-:Y:S01]  /*9940*/  LDGSTS.E [R248+0x40000], desc[UR16][R114.64], P6 ;  /* 0x4000000072f87fae */ /* 0x0103e2000b121850 */
[-C--:B------:R-:W-:Y:S02]  /*9950*/  ISETP.GE.AND P6, PT, R7, R4.reuse, PT ;  /* 0x000000040700720c */ /* 0x080fe40003fc6270 */
[----:B------:R-:W-:Y:S01]  /*9960*/  LOP3.LUT R7, R3, 0x6, RZ, 0xfc, !PT ;  /* 0x0000000603077812 */ /* 0x000fe200078efcff */
[----:B------:R-:W-:Y:S01]  /*9970*/  STL.64 [R1+0x1f0], R156 ;  /* 0x0001f09c01007387 */ /* 0x000fe20000100a00 */
[----:B------:R-:W-:-:S02]  /*9980*/  ISETP.GE.AND P1, PT, R8, R4, PT ;  /* 0x000000040800720c */ /* 0x000fc40003f26270 */
[C---:B------:R-:W-:Y:S01]  /*9990*/  SEL R8, R6.reuse, RZ, !P6 ;  /* 0x000000ff06087207 */ /* 0x040fe20007000000 */
[----:B------:R1:W-:Y:S01]  /*99a0*/  STL.64 [R1+0x808], R114 ;  /* 0x0008087201007387 */ /* 0x0003e20000100a00 */
[----:B------:R-:W-:Y:S02]  /*99b0*/  ISETP.GE.AND P6, PT, R7, R4, PT ;  /* 0x000000040700720c */ /* 0x000fe40003fc6270 */
[----:B------:R-:W-:Y:S01]  /*99c0*/  SEL R7, R6, RZ, !P1 ;  /* 0x000000ff06077207 */ /* 0x000fe20004800000 */
[----:B------:R-:W-:Y:S01]  /*99d0*/  LDGSTS.E [R248+0x40008], desc[UR16][R116.64], P4 ;  /* 0x4000800074f87fae */ /* 0x000fe2000a121850 */
[----:B------:R-:W-:Y:S02]  /*99e0*/  ISETP.NE.U32.AND P4, PT, R5, RZ, PT ;  /* 0x000000ff0500720c */ /* 0x000fe40003f85070 */
[----:B------:R-:W-:Y:S01]  /*99f0*/  ISETP.NE.U32.AND P1, PT, R8, RZ, PT ;  /* 0x000000ff0800720c */ /* 0x000fe20003f25070 */
[----:B------:R-:W-:Y:S01]  /*9a00*/  LDGSTS.E [R248+0x42000], desc[UR16][R146.64], P2 ;  /* 0x4200000092f87fae */ /* 0x000fe20009121850 */
[----:B------:R-:W-:-:S02]  /*9a10*/  LOP3.LUT R11, R3, 0x26, RZ, 0xfc, !PT ;  /* 0x00000026030b7812 */ /* 0x000fc400078efcff */
[----:B-1----:R-:W-:Y:S01]  /*9a20*/  LOP3.LUT R114, R3, 0x24, RZ, 0xfc, !PT ;  /* 0x0000002403727812 */ /* 0x002fe200078efcff */
[----:B------:R-:W-:Y:S01]  /*9a30*/  LDGSTS.E [R248+0x42008], desc[UR16][R148.64], P3 ;  /* 0x4200800094f87fae */ /* 0x000fe20009921850 */
[----:B------:R-:W-:Y:S02]  /*9a40*/  SEL R5, R6, RZ, !P6 ;  /* 0x000000ff06057207 */ /* 0x000fe40007000000 */
[----:B------:R-:W-:Y:S01]  /*9a50*/  ISETP.NE.U32.AND P6, PT, R7, RZ, PT ;  /* 0x000000ff0700720c */ /* 0x000fe20003fc5070 */
[----:B------:R-:W-:Y:S01]  /*9a60*/  LDGSTS.E [R248+0x44000], desc[UR16][R182.64], P5 ;  /* 0x44000000b6f87fae */ /* 0x000fe2000a921850 */
[-C--:B------:R-:W-:Y:S02]  /*9a70*/  ISETP.GE.AND P3, PT, R114, R4.reuse, PT ;  /* 0x000000047200720c */ /* 0x080fe40003f66270 */
[----:B------:R-:W-:Y:S01]  /*9a80*/  LOP3.LUT R10, R3, 0x44, RZ, 0xfc, !PT ;  /* 0x00000044030a7812 */ /* 0x000fe200078efcff */
[----:B------:R-:W-:Y:S01]  /*9a90*/  LDGSTS.E [R248+0x44008], desc[UR16][R184.64], P0 ;  /* 0x44008000b8f87fae */ /* 0x000fe20008121850 */
[----:B------:R-:W-:-:S02]  /*9aa0*/  ISETP.GE.AND P5, PT, R11, R4, PT ;  /* 0x000000040b00720c */ /* 0x000fc40003fa6270 */
[----:B------:R-:W-:Y:S01]  /*9ab0*/  ISETP.NE.U32.AND P2, PT, R5, RZ, PT ;  /* 0x000000ff0500720c */ /* 0x000fe20003f45070 */
[----:B------:R-:W-:Y:S01]  /*9ac0*/  LDGSTS.E [R248+0x46000], desc[UR16][R210.64], P4 ;  /* 0x46000000d2f87fae */ /* 0x000fe2000a121850 */
[----:B------:R-:W-:Y:S02]  /*9ad0*/  LOP3.LUT R7, R3, 0x46, RZ, 0xfc, !PT ;  /* 0x0000004603077812 */ /* 0x000fe400078efcff */
[----:B------:R-:W-:Y:S01]  /*9ae0*/  LOP3.LUT R115, R0, 0x10, RZ, 0x3c, !PT ;  /* 0x0000001000737812 */ /* 0x000fe200078e3cff */
[----:B------:R-:W-:Y:S01]  /*9af0*/  LDGSTS.E [R248+0x46008], desc[UR16][R212.64], P1 ;  /* 0x46008000d4f87fae */ /* 0x000fe20008921850 */
[----:B------:R-:W-:Y:S02]  /*9b00*/  SEL R5, R6, RZ, !P3 ;  /* 0x000000ff06057207 */ /* 0x000fe40005800000 */
[-C--:B------:R-:W-:Y:S02]  /*9b10*/  ISETP.GE.AND P3, PT, R10, R4.reuse, PT ;  /* 0x000000040a00720c */ /* 0x080fe40003f66270 */
[----:B------:R-:W-:Y:S01]  /*9b20*/  SEL R8, R6, RZ, !P5 ;  /* 0x000000ff06087207 */ /* 0x000fe20006800000 */
[----:B------:R-:W-:Y:S01]  /*9b30*/  VIADD R247, R115, UR7 ;  /* 0x0000000773f77c36 */ /* 0x000fe20008000000 */
[----:B------:R-:W-:-:S02]  /*9b40*/  ISETP.GE.AND P5, PT, R7, R4, PT ;  /* 0x000000040700720c */ /* 0x000fc40003fa6270 */
[----:B------:R-:W-:Y:S02]  /*9b50*/  LOP3.LUT R114, R3, 0x64, RZ, 0xfc, !PT ;  /* 0x0000006403727812 */ /* 0x000fe400078efcff */
[----:B------:R-:W-:Y:S01]  /*9b60*/  ISETP.NE.U32.AND P0, PT, R5, RZ, PT ;  /* 0x000000ff0500720c */ /* 0x000fe20003f05070 */
[----:B------:R-:W-:Y:S01]  /*9b70*/  LDGSTS.E [R247+0x40000], desc[UR16][R118.64], P6 ;  /* 0x4000000076f77fae */ /* 0x000fe2000b121850 */
[----:B------:R-:W-:Y:S02]  /*9b80*/  SEL R7, R6, RZ, !P3 ;  /* 0x000000ff06077207 */ /* 0x000fe40005800000 */
[----:B------:R-:W-:Y:S01]  /*9b90*/  ISETP.NE.U32.AND P3, PT, R8, RZ, PT ;  /* 0x000000ff0800720c */ /* 0x000fe20003f65070 */
[----:B------:R-:W-:Y:S01]  /*9ba0*/  STL.64 [R1+0x810], R116 ;  /* 0x0008107401007387 */ /* 0x000fe20000100a00 */
[----:B------:R-:W-:Y:S02]  /*9bb0*/  LOP3.LUT R11, R3, 0x66, RZ, 0xfc, !PT ;  /* 0x00000066030b7812 */ /* 0x000fe400078efcff */
[----:B------:R-:W-:Y:S01]  /*9bc0*/  SEL R5, R6, RZ, !P5 ;  /* 0x000000ff06057207 */ /* 0x000fe20006800000 */
[----:B------:R-:W-:Y:S01]  /*9bd0*/  LDGSTS.E [R247+0x40008], desc[UR16][R120.64], P2 ;  /* 0x4000800078f77fae */ /* 0x000fe20009121850 */
[----:B------:R-:W-:-:S02]  /*9be0*/  ISETP.GE.AND P1, PT, R114, R4, PT ;  /* 0x000000047200720c */ /* 0x000fc40003f26270 */
[----:B------:R-:W-:Y:S02]  /*9bf0*/  ISETP.NE.U32.AND P5, PT, R7, RZ, PT ;  /* 0x000000ff0700720c */ /* 0x000fe40003fa5070 */
[----:B------:R-:W-:Y:S01]  /*9c00*/  LOP3.LUT R10, R3, 0x8, RZ, 0xfc, !PT ;  /* 0x00000008030a7812 */ /* 0x000fe200078efcff */
[----:B------:R-:W-:Y:S01]  /*9c10*/  STL.64 [R1+0x818], R146 ;  /* 0x0008189201007387 */ /* 0x000fe20000100a00 */
[----:B------:R-:W-:Y:S02]  /*9c20*/  ISETP.GE.AND P6, PT, R11, R4, PT ;  /* 0x000000040b00720c */ /* 0x000fe40003fc6270 */
[----:B------:R-:W-:Y:S01]  /*9c30*/  ISETP.NE.U32.AND P4, PT, R5, RZ, PT ;  /* 0x000000ff0500720c */ /* 0x000fe20003f85070 */
[----:B------:R-:W-:Y:S01]  /*9c40*/  LDGSTS.E [R247+0x42000], desc[UR16][R150.64], P0 ;  /* 0x4200000096f77fae */ /* 0x000fe20008121850 */
[----:B------:R-:W-:Y:S02]  /*9c50*/  LOP3.LUT R7, R3, 0xa, RZ, 0xfc, !PT ;  /* 0x0000000a03077812 */ /* 0x000fe400078efcff */
[----:B------:R-:W-:-:S02]  /*9c60*/  SEL R5, R6, RZ, !P1 ;  /* 0x000000ff06057207 */ /* 0x000fc40004800000 */
[----:B------:R-:W-:Y:S01]  /*9c70*/  LOP3.LUT R114, R3, 0x28, RZ, 0xfc, !PT ;  /* 0x0000002803727812 */ /* 0x000fe200078efcff */
[----:B------:R-:W-:Y:S01]  /*9c80*/  STL.64 [R1+0x820], R148 ;  /* 0x0008209401007387 */ /* 0x000fe20000100a00 */
[-C--:B------:R-:W-:Y:S02]  /*9c90*/  ISETP.GE.AND P1, PT, R10, R4.reuse, PT ;  /* 0x000000040a00720c */ /* 0x080fe40003f26270 */
[C---:B------:R-:W-:Y:S01]  /*9ca0*/  SEL R8, R6.reuse, RZ, !P6 ;  /* 0x000000ff06087207 */ /* 0x040fe20007000000 */
[----:B------:R-:W-:Y:S01]  /*9cb0*/  LDGSTS.E [R247+0x42008], desc[UR16][R154.64], P3 ;  /* 0x420080009af77fae */ /* 0x000fe20009921850 */
[----:B------:R-:W-:Y:S02]  /*9cc0*/  ISETP.GE.AND P6, PT, R7, R4, PT ;  /* 0x000000040700720c */ /* 0x000fe40003fc6270 */
[----:B------:R-:W-:Y:S02]  /*9cd0*/  SEL R7, R6, RZ, !P1 ;  /* 0x000000ff06077207 */ /* 0x000fe40004800000 */
[----:B------:R-:W-:Y:S01]  /*9ce0*/  ISETP.NE.U32.AND P2, PT, R5, RZ, PT ;  /* 0x000000ff0500720c */ /* 0x000fe20003f45070 */
[----:B------:R-:W-:Y:S01]  /*9cf0*/  STL.64 [R1+0x828], R182 ;  /* 0x000828b601007387 */ /* 0x000fe20000100a00 */
[----:B------:R-:W-:-:S02]  /*9d00*/  ISETP.NE.U32.AND P1, PT, R8, RZ, PT ;  /* 0x000000ff0800720c */ /* 0x000fc40003f25070 */
[----:B------:R-:W-:Y:S02]  /*9d10*/  SEL R5, R6, RZ, !P6 ;  /* 0x000000ff06057207 */ /* 0x000fe40007000000 */
[----:B------:R-:W-:Y:S01]  /*9d20*/  LOP3.LUT R11, R3, 0x2a, RZ, 0xfc, !PT ;  /* 0x0000002a030b7812 */ /* 0x000fe200078efcff */
[----:B------:R-:W-:Y:S01]  /*9d30*/  STL.64 [R1+0x830], R184 ;  /* 0x000830b801007387 */ /* 0x000fe20000100a00 */
[-C--:B------:R-:W-:Y:S02]  /*9d40*/  ISETP.GE.AND P3, PT, R114, R4.reuse, PT ;  /* 0x000000047200720c */ /* 0x080fe40003f66270 */
[----:B------:R-:W-:Y:S01]  /*9d50*/  ISETP.NE.U32.AND P6, PT, R7, RZ, PT ;  /* 0x000000ff0700720c */ /* 0x000fe20003fc5070 */
[----:B------:R-:W-:Y:S01]  /*9d60*/  STL.64 [R1+0x838], R210 ;  /* 0x000838d201007387 */ /* 0x000fe20000100a00 */
[----:B------:R-:W-:Y:S02]  /*9d70*/  LOP3.LUT R10, R3, 0x48, RZ, 0xfc, !PT ;  /* 0x00000048030a7812 */ /* 0x000fe400078efcff */
[----:B------:R-:W-:Y:S01]  /*9d80*/  ISETP.NE.U32.AND P0, PT, R5, RZ, PT ;  /* 0x000000ff0500720c */ /* 0x000fe20003f05070 */
[----:B------:R-:W-:Y:S01]  /*9d90*/  LDGSTS.E [R247+0x44000], desc[UR16][R186.64], P5 ;  /* 0x44000000baf77fae */ /* 0x000fe2000a921850 */
[----:B------:R-:W-:-:S02]  /*9da0*/  ISETP.GE.AND P5, PT, R11, R4, PT ;  /* 0x000000040b00720c */ /* 0x000fc40003fa6270 */
[----:B------:R-:W-:Y:S01]  /*9db0*/  LOP3.LUT R7, R3, 0x4a, RZ, 0xfc, !PT ;  /* 0x0000004a03077812 */ /* 0x000fe200078efcff */
[----:B------:R1:W-:Y:S01]  /*9dc0*/  STL [R1+0x6c0], R115 ;  /* 0x0006c07301007387 */ /* 0x0003e20000100800 */
[----:B------:R-:W-:Y:S02]  /*9dd0*/  SEL R5, R6, RZ, !P3 ;  /* 0x000000ff06057207 */ /* 0x000fe40005800000 */
[-C--:B------:R-:W-:Y:S01]  /*9de0*/  ISETP.GE.AND P3, PT, R10, R4.reuse, PT ;  /* 0x000000040a00720c */ /* 0x080fe20003f66270 */
[----:B------:R-:W-:Y:S01]  /*9df0*/  LDGSTS.E [R247+0x44008], desc[UR16][R188.64], P4 ;  /* 0x44008000bcf77fae */ /* 0x000fe2000a121850 */
[----:B------:R-:W-:Y:S02]  /*9e00*/  SEL R8, R6, RZ, !P5 ;  /* 0x000000ff06087207 */ /* 0x000fe40006800000 */
[----:B-1----:R-:W-:Y:S01]  /*9e10*/  LOP3.LUT R115, R0, 0x20, RZ, 0x3c, !PT ;  /* 0x0000002000737812 */ /* 0x002fe200078e3cff */
[----:B------:R-:W-:Y:S01]  /*9e20*/  LDGSTS.E [R247+0x46000], desc[UR16][R214.64], P2 ;  /* 0x46000000d6f77fae */ /* 0x000fe20009121850 */
[----:B------:R-:W-:-:S02]  /*9e30*/  ISETP.GE.AND P5, PT, R7, R4, PT ;  /* 0x000000040700720c */ /* 0x000fc40003fa6270 */
[----:B------:R-:W-:Y:S01]  /*9e40*/  SEL R7, R6, RZ, !P3 ;  /* 0x000000ff06077207 */ /* 0x000fe20005800000 */
[----:B------:R-:W-:Y:S01]  /*9e50*/  VIADD R244, R115, UR7 ;  /* 0x0000000773f47c36 */ /* 0x000fe20008000000 */
[----:B------:R-:W-:Y:S01]  /*9e60*/  LOP3.LUT R114, R3, 0x68, RZ, 0xfc, !PT ;  /* 0x0000006803727812 */ /* 0x000fe200078efcff */
[----:B------:R-:W-:Y:S01]  /*9e70*/  LDGSTS.E [R247+0x46008], desc[UR16][R216.64], P1 ;  /* 0x46008000d8f77fae */ /* 0x000fe20008921850 */
[----:B------:R-:W-:Y:S02]  /*9e80*/  ISETP.NE.U32.AND P4, PT, R5, RZ, PT ;  /* 0x000000ff0500720c */ /* 0x000fe40003f85070 */
[----:B------:R-:W-:Y:S01]  /*9e90*/  ISETP.NE.U32.AND P3, PT, R8, RZ, PT ;  /* 0x000000ff0800720c */ /* 0x000fe20003f65070 */
[----:B------:R-:W-:Y:S01]  /*9ea0*/  LDGSTS.E [R244+0x40000], desc[UR16][R122.64], P6 ;  /* 0x400000007af47fae */ /* 0x000fe2000b121850 */
[----:B------:R-:W-:Y:S02]  /*9eb0*/  LOP3.LUT R11, R3, 0x6a, RZ, 0xfc, !PT ;  /* 0x0000006a030b7812 */ /* 0x000fe400078efcff */
[----:B------:R-:W-:Y:S01]  /*9ec0*/  SEL R5, R6, RZ, !P5 ;  /* 0x000000ff06057207 */ /* 0x000fe20006800000 */
[----:B------:R-:W-:Y:S01]  /*9ed0*/  STL.64 [R1+0x840], R212 ;  /* 0x000840d401007387 */ /* 0x000fe20000100a00 */
[----:B------:R-:W-:-:S02]  /*9ee0*/  ISETP.NE.U32.AND P5, PT, R7, RZ, PT ;  /* 0x000000ff0700720c */ /* 0x000fc40003fa5070 */
[-C--:B------:R-:W-:Y:S01]  /*9ef0*/  ISETP.GE.AND P1, PT, R114, R4.reuse, PT ;  /* 0x000000047200720c */ /* 0x080fe20003f26270 */
[----:B------:R-:W-:Y:S01]  /*9f00*/  LDGSTS.E [R244+0x40008], desc[UR16][R124.64], P0 ;  /* 0x400080007cf47fae */ /* 0x000fe20008121850 */
[----:B------:R-:W-:Y:S02]  /*9f10*/  LOP3.LUT R10, R3, 0xc, RZ, 0xfc, !PT ;  /* 0x0000000c030a7812 */ /* 0x000fe400078efcff */
[-C--:B------:R-:W-:Y:S02]  /*9f20*/  ISETP.GE.AND P6, PT, R11, R4.reuse, PT ;  /* 0x000000040b00720c */ /* 0x080fe40003fc6270 */
[----:B------:R-:W-:Y:S01]  /*9f30*/  ISETP.NE.U32.AND P2, PT, R5, RZ, PT ;  /* 0x000000ff0500720c */ /* 0x000fe20003f45070 */
[----:B------:R-:W-:Y:S01]  /*9f40*/  STL.64 [R1+0x848], R118 ;  /* 0x0008487601007387 */ /* 0x000fe20000100a00 */
[----:B------:R-:W-:Y:S02]  /*9f50*/  LOP3.LUT R7, R3, 0xe, RZ, 0xfc, !PT ;  /* 0x0000000e03077812 */ /* 0x000fe400078efcff */
[----:B------:R-:W-:Y:S01]  /*9f60*/  SEL R5, R6, RZ, !P1 ;  /* 0x000000ff06057207 */ /* 0x000fe20004800000 */
[----:B------:R-:W-:Y:S01]  /*9f70*/  LDGSTS.E [R244+0x42000], desc[UR16][R158.64], P4 ;  /* 0x420000009ef47fae */ /* 0x000fe2000a121850 */
[----:B------:R-:W-:-:S02]  /*9f80*/  ISETP.GE.AND P1, PT, R10, R4, PT ;  /* 0x000000040a00720c */ /* 0x000fc40003f26270 */
[C---:B------:R-:W-:Y:S01]  /*9f90*/  SEL R8, R6.reuse, RZ, !P6 ;  /* 0x000000ff06087207 */ /* 0x040fe20007000000 */
[----:B------:R-:W-:Y:S01]  /*9fa0*/  STL.64 [R1+0x850], R120 ;  /* 0x0008507801007387 */ /* 0x000fe20000100a00 */
[----:B------:R-:W-:Y:S02]  /*9fb0*/  ISETP.GE.AND P6, PT, R7, R4, PT ;  /* 0x000000040700720c */ /* 0x000fe40003fc6270 */
[----:B------:R-:W-:Y:S01]  /*9fc0*/  LOP3.LUT R114, R3, 0x2c, RZ, 0xfc, !PT ;  /* 0x0000002c03727812 */ /* 0x000fe200078efcff */
[----:B------:R-:W-:Y:S01]  /*9fd0*/  STL.64 [R1+0x858], R150 ;  /* 0x0008589601007387 */ /* 0x000fe20000100a00 */
[----:B------:R-:W-:Y:S02]  /*9fe0*/  ISETP.NE.U32.AND P0, PT, R5, RZ, PT ;  /* 0x000000ff0500720c */ /* 0x000fe40003f05070 */
[----:B------:R-:W-:Y:S01]  /*9ff0*/  SEL R7, R6, RZ, !P1 ;  /* 0x000000ff06077207 */ /* 0x000fe20004800000 */
[----:B------:R-:W-:Y:S01]  /*a000*/  STL.64 [R1+0x860], R154 ;  /* 0x0008609a01007387 */ /* 0x000fe20000100a00 */
[----:B------:R-:W-:-:S02]  /*a010*/  ISETP.NE.U32.AND P1, PT, R8, RZ, PT ;  /* 0x000000ff0800720c */ /* 0x000fc40003f25070 */
[----:B------:R-:W-:Y:S01]  /*a020*/  LOP3.LUT R11, R3, 0x2e, RZ, 0xfc, !PT ;  /* 0x0000002e030b7812 */ /* 0x000fe200078efcff */
[----:B------:R-:W-:Y:S01]  /*a030*/  LDGSTS.E [R244+0x42008], desc[UR16][R160.64], P3 ;  /* 0x42008000a0f47fae */ /* 0x000fe20009921850 */
[----:B------:R-:W-:Y:S02]  /*a040*/  SEL R5, R6, RZ, !P6 ;  /* 0x000000ff06057207 */ /* 0x000fe40007000000 */
[----:B------:R-:W-:Y:S01]  /*a050*/  ISETP.GE.AND P3, PT, R114, R4, PT ;  /* 0x000000047200720c */ /* 0x000fe20003f66270 */
[----:B------:R-:W-:Y:S01]  /*a060*/  STL.64 [R1+0x868], R186 ;  /* 0x000868ba01007387 */ /* 0x000fe20000100a00 */
[----:B------:R-:W-:Y:S02]  /*a070*/  ISETP.NE.U32.AND P6, PT, R7, RZ, PT ;  /* 0x000000ff0700720c */ /* 0x000fe40003fc5070 */
[----:B------:R-:W-:Y:S01]  /*a080*/  LOP3.LUT R10, R3, 0x4c, RZ, 0xfc, !PT ;  /* 0x0000004c030a7812 */ /* 0x000fe200078efcff */
[----:B------:R-:W-:Y:S01]  /*a090*/  STL.64 [R1+0x870], R188 ;  /* 0x000870bc01007387 */ /* 0x000fe20000100a00 */
[----:B------:R-:W-:-:S03]  /*a0a0*/  ISETP.NE.U32.AND P4, PT, R5, RZ, PT ;  /* 0x000000ff0500720c */ /* 0x000fc60003f85070 */
[----:B------:R-:W-:Y:S01]  /*a0b0*/  LDGSTS.E [R244+0x44000], desc[UR16][R190.64], P5 ;  /* 0x44000000bef47fae */ /* 0x000fe2000a921850 */
[----:B------:R-:W-:Y:S02]  /*a0c0*/  ISETP.GE.AND P5, PT, R11, R4, PT ;  /* 0x000000040b00720c */ /* 0x000fe40003fa6270 */
[----:B------:R-:W-:Y:S01]  /*a0d0*/  LOP3.LUT R7, R3, 0x4e, RZ, 0xfc, !PT ;  /* 0x0000004e03077812 */ /* 0x000fe200078efcff */
[----:B------:R-:W-:Y:S01]  /*a0e0*/  STL.64 [R1+0x878], R214 ;  /* 0x000878d601007387 */ /* 0x000fe20000100a00 */
[----:B------:R-:W-:-:S03]  /*a0f0*/  SEL R5, R6, RZ, !P3 ;  /* 0x000000ff06057207 */ /* 0x000fc60005800000 */
[----:B------:R1:W-:Y:S01]  /*a100*/  STL [R1+0x6bc], R115 ;  /* 0x0006bc7301007387 */ /* 0x0003e20000100800 */
[-C--:B------:R-:W-:Y:S02]  /*a110*/  ISETP.GE.AND P3, PT, R10, R4.reuse, PT ;  /* 0x000000040a00720c */ /* 0x080fe40003f66270 */
[----:B------:R-:W-:Y:S01]  /*a120*/  SEL R8, R6, RZ, !P5 ;  /* 0x000000ff06087207 */ /* 0x000fe20006800000 */
[----:B------:R-:W-:Y:S01]  /*a130*/  LDGSTS.E [R244+0x44008], desc[UR16][R192.64], P2 ;  /* 0x44008000c0f47fae */ /* 0x000fe20009121850 */
[----:B------:R-:W-:Y:S02]  /*a140*/  ISETP.GE.AND P5, PT, R7, R4, PT ;  /* 0x000000040700720c */ /* 0x000fe40003fa6270 */
[----:B-1----:R-:W-:Y:S01]  /*a150*/  LOP3.LUT R115, R0, 0x30, RZ, 0x3c, !PT ;  /* 0x0000003000737812 */ /* 0x002fe200078e3cff */
[----:B------:R-:W-:Y:S01]  /*a160*/  LDGSTS.E [R244+0x46000], desc[UR16][R218.64], P0 ;  /* 0x46000000daf47fae */ /* 0x000fe20008121850 */
[----:B------:R-:W-:Y:S02]  /*a170*/  LOP3.LUT R114, R3, 0x6c, RZ, 0xfc, !PT ;  /* 0x0000006c03727812 */ /* 0x000fe400078efcff */
[----:B------:R-:W-:Y:S01]  /*a180*/  SEL R7, R6, RZ, !P3 ;  /* 0x000000ff06077207 */ /* 0x000fe20005800000 */
[----:B------:R-:W-:Y:S01]  /*a190*/  VIADD R243, R115, UR7 ;  /* 0x0000000773f37c36 */ /* 0x000fe20008000000 */
[----:B------:R-:W-:Y:S01]  /*a1a0*/  ISETP.NE.U32.AND P2, PT, R5, RZ, PT ;  /* 0x000000ff0500720c */ /* 0x000fe20003f45070 */
[----:B------:R-:W-:Y:S01]  /*a1b0*/  LDGSTS.E [R244+0x46008], desc[UR16][R220.64], P1 ;  /* 0x46008000dcf47fae */ /* 0x000fe20008921850 */
[----:B------:R-:W-:-:S02]  /*a1c0*/  ISETP.NE.U32.AND P3, PT, R8, RZ, PT ;  /* 0x000000ff0800720c */ /* 0x000fc40003f65070 */
[----:B------:R-:W-:Y:S01]  /*a1d0*/  SEL R5, R6, RZ, !P5 ;  /* 0x000000ff06057207 */ /* 0x000fe20006800000 */
[----:B------:R-:W-:Y:S01]  /*a1e0*/  LDGSTS.E [R243+0x40000], desc[UR16][R126.64], P6 ;  /* 0x400000007ef37fae */ /* 0x000fe2000b121850 */
[----:B------:R-:W-:Y:S02]  /*a1f0*/  LOP3.LUT R11, R3, 0x6e, RZ, 0xfc, !PT ;  /* 0x0000006e030b7812 */ /* 0x000fe400078efcff */
[----:B------:R-:W-:Y:S01]  /*a200*/  ISETP.GE.AND P1, PT, R114, R4, PT ;  /* 0x000000047200720c */ /* 0x000fe20003f26270 */
[----:B------:R-:W-:Y:S01]  /*a210*/  STL.64 [R1+0x880], R216 ;  /* 0x000880d801007387 */ /* 0x000fe20000100a00 */
[----:B------:R-:W-:Y:S02]  /*a220*/  ISETP.NE.U32.AND P5, PT, R7, RZ, PT ;  /* 0x000000ff0700720c */ /* 0x000fe40003fa5070 */
[----:B------:R-:W-:Y:S01]  /*a230*/  LOP3.LUT R10, R3, 0x10, RZ, 0xfc, !PT ;  /* 0x00000010030a7812 */ /* 0x000fe200078efcff */
[----:B------:R-:W-:Y:S01]  /*a240*/  LDGSTS.E [R243+0x40008], desc[UR16][R128.64], P4 ;  /* 0x4000800080f37fae */ /* 0x000fe2000a121850 */
[----:B------:R-:W-:-:S02]  /*a250*/  ISETP.NE.U32.AND P0, PT, R5, RZ, PT ;  /* 0x000000ff0500720c */ /* 0x000fc40003f05070 */
[-C--:B------:R-:W-:Y:S01]  /*a260*/  ISETP.GE.AND P6, PT, R11, R4.reuse, PT ;  /* 0x000000040b00720c */ /* 0x080fe20003fc6270 */
[----:B------:R-:W-:Y:S01]  /*a270*/  STL.64 [R1+0x888], R122 ;  /* 0x0008887a01007387 */ /* 0x000fe20000100a00 */
[----:B------:R-:W-:Y:S02]  /*a280*/  LOP3.LUT R7, R3, 0x12, RZ, 0xfc, !PT ;  /* 0x0000001203077812 */ /* 0x000fe400078efcff */
[----:B------:R-:W-:Y:S01]  /*a290*/  SEL R5, R6, RZ, !P1 ;  /* 0x000000ff06057207 */ /* 0x000fe20004800000 */
[----:B------:R-:W-:Y:S01]  /*a2a0*/  LDGSTS.E [R243+0x42000], desc[UR16][R162.64], P2 ;  /* 0x42000000a2f37fae */ /* 0x000fe20009121850 */
[-C--:B------:R-:W-:Y:S02]  /*a2b0*/  ISETP.GE.AND P1, PT, R10, R4.reuse, PT ;  /* 0x000000040a00720c */ /* 0x080fe40003f26270 */
[----:B------:R-:W-:Y:S01]  /*a2c0*/  SEL R8, R6, RZ, !P6 ;  /* 0x000000ff06087207 */ /* 0x000fe20007000000 */
[----:B------:R-:W-:Y:S01]  /*a2d0*/  STL.64 [R1+0x890], R124 ;  /* 0x0008907c01007387 */ /* 0x000fe20000100a00 */
[----:B------:R-:W-:-:S02]  /*a2e0*/  ISETP.GE.AND P6, PT, R7, R4, PT ;  /* 0x000000040700720c */ /* 0x000fc40003fc6270 */
[----:B------:R-:W-:Y:S01]  /*a2f0*/  SEL R7, R6, RZ, !P1 ;  /* 0x000000ff06077207 */ /* 0x000fe20004800000 */
[----:B------:R-:W-:Y:S01]  /*a300*/  STL.64 [R1+0x898], R158 ;  /* 0x0008989e01007387 */ /* 0x000fe20000100a00 */
[----:B------:R-:W-:Y:S02]  /*a310*/  LOP3.LUT R114, R3, 0x30, RZ, 0xfc, !PT ;  /* 0x0000003003727812 */ /* 0x000fe400078efcff */
[----:B------:R-:W-:Y:S01]  /*a320*/  ISETP.NE.U32.AND P4, PT, R5, RZ, PT ;  /* 0x000000ff0500720c */ /* 0x000fe20003f85070 */
[----:B------:R-:W-:Y:S01]  /*a330*/  STL.64 [R1+0x8a0], R160 ;  /* 0x0008a0a001007387 */ /* 0x000fe20000100a00 */
[----:B------:R-:W-:Y:S02]  /*a340*/  ISETP.NE.U32.AND P1, PT, R8, RZ, PT ;  /* 0x000000ff0800720c */ /* 0x000fe40003f25070 */
[----:B------:R-:W-:Y:S01]  /*a350*/  LOP3.LUT R11, R3, 0x32, RZ, 0xfc, !PT ;  /* 0x00000032030b7812 */ /* 0x000fe200078efcff */
[----:B------:R-:W-:Y:S01]  /*a360*/  STL.64 [R1+0x8a8], R190 ;  /* 0x0008a8be01007387 */ /* 0x000fe20000100a00 */
[----:B------:R-:W-:-:S02]  /*a370*/  SEL R5, R6, RZ, !P6 ;  /* 0x000000ff06057207 */ /* 0x000fc40007000000 */
[----:B------:R-:W-:Y:S01]  /*a380*/  ISETP.NE.U32.AND P6, PT, R7, RZ, PT ;  /* 0x000000ff0700720c */ /* 0x000fe20003fc5070 */
[----:B------:R-:W-:Y:S01]  /*a390*/  LDGSTS.E [R243+0x42008], desc[UR16][R164.64], P3 ;  /* 0x42008000a4f37fae */ /* 0x000fe20009921850 */
[----:B------:R-:W-:Y:S02]  /*a3a0*/  ISETP.GE.AND P3, PT, R114, R4, PT ;  /* 0x000000047200720c */ /* 0x000fe40003f66270 */
[----:B------:R-:W-:Y:S01]  /*a3b0*/  LOP3.LUT R10, R3, 0x50, RZ, 0xfc, !PT ;  /* 0x00000050030a7812 */ /* 0x000fe200078efcff */
[----:B------:R-:W-:Y:S01]  /*a3c0*/  STL.64 [R1+0x8b0], R192 ;  /* 0x0008b0c001007387 */ /* 0x000fe20000100a00 */
[----:B------:R-:W-:-:S03]  /*a3d0*/  ISETP.NE.U32.AND P2, PT, R5, RZ, PT ;  /* 0x000000ff0500720c */ /* 0x000fc60003f45070 */
[----:B------:R-:W-:Y:S01]  /*a3e0*/  STL.64 [R1+0x8b8], R218 ;  /* 0x0008b8da01007387 */ /* 0x000fe20000100a00 */
[----:B------:R-:W-:-:S03]  /*a3f0*/  LOP3.LUT R7, R3, 0x52, RZ, 0xfc, !PT ;  /* 0x0000005203077812 */ /* 0x000fc600078efcff */
[----:B------:R-:W-:Y:S01]  /*a400*/  LDGSTS.E [R243+0x44000], desc[UR16][R194.64], P5 ;  /* 0x44000000c2f37fae */ /* 0x000fe2000a921850 */
[----:B------:R-:W-:-:S03]  /*a410*/  ISETP.GE.AND P5, PT, R11, R4, PT ;  /* 0x000000040b00720c */ /* 0x000fc60003fa6270 */
[----:B------:R1:W-:Y:S01]  /*a420*/  STL [R1+0x6b8], R115 ;  /* 0x0006b87301007387 */ /* 0x0003e20000100800 */
[----:B------:R-:W-:Y:S02]  /*a430*/  SEL R5, R6, RZ, !P3 ;  /* 0x000000ff06057207 */ /* 0x000fe40005800000 */
[-C--:B------:R-:W-:Y:S01]  /*a440*/  ISETP.GE.AND P3, PT, R10, R4.reuse, PT ;  /* 0x000000040a00720c */ /* 0x080fe20003f66270 */
[----:B------:R-:W-:Y:S01]  /*a450*/  LDGSTS.E [R243+0x44008], desc[UR16][R196.64], P0 ;  /* 0x44008000c4f37fae */ /* 0x000fe20008121850 */
[----:B------:R-:W-:Y:S02]  /*a460*/  SEL R8, R6, RZ, !P5 ;  /* 0x000000ff06087207 */ /* 0x000fe40006800000 */
[----:B-1----:R-:W-:Y:S01]  /*a470*/  LOP3.LUT R115, R0, 0x40, RZ, 0x3c, !PT ;  /* 0x0000004000737812 */ /* 0x002fe200078e3cff */
[----:B------:R-:W-:Y:S01]  /*a480*/  LDGSTS.E [R243+0x46000], desc[UR16][R222.64], P4 ;  /* 0x46000000def37fae */ /* 0x000fe2000a121850 */
[----:B------:R-:W-:Y:S02]  /*a490*/  ISETP.GE.AND P5, PT, R7, R4, PT ;  /* 0x000000040700720c */ /* 0x000fe40003fa6270 */
[----:B------:R-:W-:Y:S01]  /*a4a0*/  LOP3.LUT R114, R3, 0x70, RZ, 0xfc, !PT ;  /* 0x0000007003727812 */ /* 0x000fe200078efcff */
[----:B------:R-:W-:Y:S01]  /*a4b0*/  VIADD R242, R115, UR7 ;  /* 0x0000000773f27c36 */ /* 0x000fe20008000000 */
[----:B------:R-:W-:Y:S01]  /*a4c0*/  ISETP.NE.U32.AND P0, PT, R5, RZ, PT ;  /* 0x000000ff0500720c */ /* 0x000fe20003f05070 */
[----:B------:R-:W-:Y:S01]  /*a4d0*/  LDGSTS.E [R243+0x46008], desc[UR16][R224.64], P1 ;  /* 0x46008000e0f37fae */ /* 0x000fe20008921850 */
[----:B------:R-:W-:-:S02]  /*a4e0*/  SEL R7, R6, RZ, !P3 ;  /* 0x000000ff06077207 */ /* 0x000fc40005800000 */
[----:B------:R-:W-:Y:S01]  /*a4f0*/  ISETP.NE.U32.AND P3, PT, R8, RZ, PT ;  /* 0x000000ff0800720c */ /* 0x000fe20003f65070 */
[----:B------:R-:W-:Y:S01]  /*a500*/  LDGSTS.E [R242+0x40000], desc[UR16][R130.64], P6 ;  /* 0x4000000082f27fae */ /* 0x000fe2000b121850 */
[----:B------:R-:W-:Y:S02]  /*a510*/  LOP3.LUT R11, R3, 0x72, RZ, 0xfc, !PT ;  /* 0x00000072030b7812 */ /* 0x000fe400078efcff */
[----:B------:R-:W-:Y:S01]  /*a520*/  SEL R5, R6, RZ, !P5 ;  /* 0x000000ff06057207 */ /* 0x000fe20006800000 */
[----:B------:R-:W-:Y:S01]  /*a530*/  LDGSTS.E [R242+0x40008], desc[UR16][R132.64], P2 ;  /* 0x4000800084f27fae */ /* 0x000fe20009121850 */
[----:B------:R-:W-:Y:S02]  /*a540*/  ISETP.GE.AND P1, PT, R114, R4, PT ;  /* 0x000000047200720c */ /* 0x000fe40003f26270 */
[----:B------:R-:W-:Y:S01]  /*a550*/  ISETP.NE.U32.AND P5, PT, R7, RZ, PT ;  /* 0x000000ff0700720c */ /* 0x000fe20003fa5070 */
[----:B------:R-:W-:Y:S01]  /*a560*/  LDGSTS.E [R242+0x42000], desc[UR16][R166.64], P0 ;  /* 0x42000000a6f27fae */ /* 0x000fe20008121850 */
[----:B------:R-:W-:-:S02]  /*a570*/  LOP3.LUT R10, R3, 0x14, RZ, 0xfc, !PT ;  /* 0x00000014030a7812 */ /* 0x000fc400078efcff */
[-C--:B------:R-:W-:Y:S01]  /*a580*/  ISETP.GE.AND P6, PT, R11, R4.reuse, PT ;  /* 0x000000040b00720c */ /* 0x080fe20003fc6270 */
[----:B------:R-:W-:Y:S01]  /*a590*/  LDGSTS.E [R242+0x42008], desc[UR16][R168.64], P3 ;  /* 0x42008000a8f27fae */ /* 0x000fe20009921850 */
[----:B------:R-:W-:Y:S02]  /*a5a0*/  ISETP.NE.U32.AND P4, PT, R5, RZ, PT ;  /* 0x000000ff0500720c */ /* 0x000fe40003f85070 */
[----:B------:R-:W-:Y:S02]  /*a5b0*/  LOP3.LUT R7, R3, 0x16, RZ, 0xfc, !PT ;  /* 0x0000001603077812 */ /* 0x000fe400078efcff */
[----:B------:R-:W-:Y:S02]  /*a5c0*/  SEL R5, R6, RZ, !P1 ;  /* 0x000000ff06057207 */ /* 0x000fe40004800000 */
[----:B------:R-:W-:Y:S01]  /*a5d0*/  ISETP.GE.AND P1, PT, R10, R4, PT ;  /* 0x000000040a00720c */ /* 0x000fe20003f26270 */
[----:B------:R-:W-:Y:S01]  /*a5e0*/  STL.64 [R1+0x8c8], R244 ;  /* 0x0008c8f401007387 */ /* 0x000fe20000100a00 */
[----:B------:R-:W-:-:S02]  /*a5f0*/  SEL R8, R6, RZ, !P6 ;  /* 0x000000ff06087207 */ /* 0x000fc40007000000 */
[----:B------:R-:W-:Y:S01]  /*a600*/  ISETP.GE.AND P6, PT, R7, R4, PT ;  /* 0x000000040700720c */ /* 0x000fe20003fc6270 */
[----:B------:R-:W-:Y:S01]  /*a610*/  LDGSTS.E [R242+0x44000], desc[UR16][R198.64], P5 ;  /* 0x44000000c6f27fae */ /* 0x000fe2000a921850 */
[----:B------:R-:W-:Y:S02]  /*a620*/  LOP3.LUT R114, R3, 0x34, RZ, 0xfc, !PT ;  /* 0x0000003403727812 */ /* 0x000fe400078efcff */
[C---:B------:R-:W-:Y:S02]  /*a630*/  SEL R7, R6.reuse, RZ, !P1 ;  /* 0x000000ff06077207 */ /* 0x040fe40004800000 */
[----:B------:R-:W-:Y:S02]  /*a640*/  ISETP.NE.U32.AND P2, PT, R5, RZ, PT ;  /* 0x000000ff0500720c */ /* 0x000fe40003f45070 */
[----:B------:R-:W-:Y:S01]  /*a650*/  LOP3.LUT R11, R3, 0x36, RZ, 0xfc, !PT ;  /* 0x00000036030b7812 */ /* 0x000fe200078efcff */
[----:B------:R-:W-:Y:S01]  /*a660*/  STL.64 [R1+0x8c0], R220 ;  /* 0x0008c0dc01007387 */ /* 0x000fe20000100a00 */
[----:B------:R-:W-:-:S02]  /*a670*/  SEL R5, R6, RZ, !P6 ;  /* 0x000000ff06057207 */ /* 0x000fc40007000000 */
[----:B------:R-:W-:Y:S01]  /*a680*/  ISETP.NE.U32.AND P1, PT, R8, RZ, PT ;  /* 0x000000ff0800720c */ /* 0x000fe20003f25070 */
[----:B------:R-:W-:Y:S01]  /*a690*/  LDGSTS.E [R242+0x44008], desc[UR16][R200.64], P4 ;  /* 0x44008000c8f27fae */ /* 0x000fe2000a121850 */
[-C--:B------:R-:W-:Y:S02]  /*a6a0*/  ISETP.GE.AND P3, PT, R114, R4.reuse, PT ;  /* 0x000000047200720c */ /* 0x080fe40003f66270 */
[----:B------:R-:W-:Y:S02]  /*a6b0*/  ISETP.NE.U32.AND P6, PT, R7, RZ, PT ;  /* 0x000000ff0700720c */ /* 0x000fe40003fc5070 */
[----:B------:R-:W-:Y:S01]  /*a6c0*/  LOP3.LUT R10, R3, 0x54, RZ, 0xfc, !PT ;  /* 0x00000054030a7812 */ /* 0x000fe200078efcff */
[----:B------:R1:W-:Y:S01]  /*a6d0*/  STL [R1+0x6b4], R115 ;  /* 0x0006b47301007387 */ /* 0x0003e20000100800 */
[----:B------:R-:W-:Y:S02]  /*a6e0*/  ISETP.NE.U32.AND P0, PT, R5, RZ, PT ;  /* 0x000000ff0500720c */ /* 0x000fe40003f05070 */
[----:B------:R-:W-:Y:S01]  /*a6f0*/  ISETP.GE.AND P5, PT, R11, R4, PT ;  /* 0x000000040b00720c */ /* 0x000fe20003fa6270 */
[----:B------:R-:W-:Y:S01]  /*a700*/  LDGSTS.E [R242+0x46000], desc[UR16][R226.64], P2 ;  /* 0x46000000e2f27fae */ /* 0x000fe20009121850 */
[----:B------:R-:W-:-:S02]  /*a710*/  LOP3.LUT R7, R3, 0x56, RZ, 0xfc, !PT ;  /* 0x0000005603077812 */ /* 0x000fc400078efcff */
[----:B------:R-:W-:Y:S01]  /*a720*/  SEL R5, R6, RZ, !P3 ;  /* 0x000000ff06057207 */ /* 0x000fe20005800000 */
[----:B------:R-:W-:Y:S01]  /*a730*/  LDGSTS.E [R242+0x46008], desc[UR16][R228.64], P1 ;  /* 0x46008000e4f27fae */ /* 0x000fe20008921850 */
[-C--:B------:R-:W-:Y:S02]  /*a740*/  ISETP.GE.AND P3, PT, R10, R4.reuse, PT ;  /* 0x000000040a00720c */ /* 0x080fe40003f66270 */
[----:B-1----:R-:W-:Y:S02]  /*a750*/  LOP3.LUT R115, R0, 0x50, RZ, 0x3c, !PT ;  /* 0x0000005000737812 */ /* 0x002fe400078e3cff */
[C---:B------:R-:W-:Y:S02]  /*a760*/  SEL R8, R6.reuse, RZ, !P5 ;  /* 0x000000ff06087207 */ /* 0x040fe40006800000 */
[----:B------:R-:W-:Y:S01]  /*a770*/  ISETP.GE.AND P4, PT, R7, R4, PT ;  /* 0x000000040700720c */ /* 0x000fe20003f86270 */
[----:B------:R-:W-:Y:S01]  /*a780*/  VIADD R241, R115, UR7 ;  /* 0x0000000773f17c36 */ /* 0x000fe20008000000 */
[----:B------:R-:W-:-:S02]  /*a790*/  SEL R7, R6, RZ, !P3 ;  /* 0x000000ff06077207 */ /* 0x000fc40005800000 */
[----:B------:R-:W-:Y:S02]  /*a7a0*/  ISETP.NE.U32.AND P5, PT, R5, RZ, PT ;  /* 0x000000ff0500720c */ /* 0x000fe40003fa5070 */
[----:B------:R-:W-:Y:S01]  /*a7b0*/  ISETP.NE.U32.AND P3, PT, R8, RZ, PT ;  /* 0x000000ff0800720c */ /* 0x000fe20003f65070 */
[----:B------:R-:W-:Y:S01]  /*a7c0*/  LDGSTS.E [R241+0x40000], desc[UR16][R134.64], P6 ;  /* 0x4000000086f17fae */ /* 0x000fe2000b121850 */
[C---:B------:R-:W-:Y:S02]  /*a7d0*/  LOP3.LUT R114, R3.reuse, 0x74, RZ, 0xfc, !PT ;  /* 0x0000007403727812 */ /* 0x040fe400078efcff */
[----:B------:R-:W-:Y:S01]  /*a7e0*/  LOP3.LUT R11, R3, 0x76, RZ, 0xfc, !PT ;  /* 0x00000076030b7812 */ /* 0x000fe200078efcff */
[----:B------:R-:W-:Y:S01]  /*a7f0*/  LDGSTS.E [R241+0x40008], desc[UR16][R136.64], P0 ;  /* 0x4000800088f17fae */ /* 0x000fe20008121850 */
[----:B------:R-:W-:Y:S02]  /*a800*/  SEL R5, R6, RZ, !P4 ;  /* 0x000000ff06057207 */ /* 0x000fe40006000000 */
[----:B------:R-:W-:-:S02]  /*a810*/  ISETP.NE.U32.AND P4, PT, R7, RZ, PT ;  /* 0x000000ff0700720c */ /* 0x000fc40003f85070 */
[-C--:B------:R-:W-:Y:S01]  /*a820*/  ISETP.GE.AND P1, PT, R114, R4.reuse, PT ;  /* 0x000000047200720c */ /* 0x080fe20003f26270 */
[----:B------:R-:W-:Y:S01]  /*a830*/  LDGSTS.E [R241+0x42000], desc[UR16][R170.64], P5 ;  /* 0x42000000aaf17fae */ /* 0x000fe2000a921850 */
[----:B------:R-:W-:Y:S02]  /*a840*/  ISETP.GE.AND P6, PT, R11, R4, PT ;  /* 0x000000040b00720c */ /* 0x000fe40003fc6270 */
[C---:B------:R-:W-:Y:S01]  /*a850*/  LOP3.LUT R10, R3.reuse, 0x18, RZ, 0xfc, !PT ;  /* 0x00000018030a7812 */ /* 0x040fe200078efcff */
[----:B------:R-:W-:Y:S01]  /*a860*/  LDGSTS.E [R241+0x42008], desc[UR16][R172.64], P3 ;  /* 0x42008000acf17fae */ /* 0x000fe20009921850 */
[----:B------:R-:W-:Y:S02]  /*a870*/  LOP3.LUT R7, R3, 0x1a, RZ, 0xfc, !PT ;  /* 0x0000001a03077812 */ /* 0x000fe400078efcff */
[----:B------:R-:W-:Y:S02]  /*a880*/  ISETP.NE.U32.AND P2, PT, R5, RZ, PT ;  /* 0x000000ff0500720c */ /* 0x000fe40003f45070 */
[C---:B------:R-:W-:Y:S01]  /*a890*/  SEL R5, R6.reuse, RZ, !P1 ;  /* 0x000000ff06057207 */ /* 0x040fe20004800000 */
[----:B------:R-:W-:Y:S01]  /*a8a0*/  LDGSTS.E [R241+0x44000], desc[UR16][R202.64], P4 ;  /* 0x44000000caf17fae */ /* 0x000fe2000a121850 */
[----:B------:R-:W-:-:S02]  /*a8b0*/  SEL R8, R6, RZ, !P6 ;  /* 0x000000ff06087207 */ /* 0x000fc40007000000 */
[-C--:B------:R-:W-:Y:S02]  /*a8c0*/  ISETP.GE.AND P1, PT, R10, R4.reuse, PT ;  /* 0x000000040a00720c */ /* 0x080fe40003f26270 */
[----:B------:R-:W-:Y:S02]  /*a8d0*/  ISETP.GE.AND P6, PT, R7, R4, PT ;  /* 0x000000040700720c */ /* 0x000fe40003fc6270 */
[----:B------:R-:W-:Y:S02]  /*a8e0*/  LOP3.LUT R114, R3, 0x38, RZ, 0xfc, !PT ;  /* 0x0000003803727812 */ /* 0x000fe400078efcff */
[----:B------:R-:W-:Y:S01]  /*a8f0*/  ISETP.NE.U32.AND P0, PT, R5, RZ, PT ;  /* 0x000000ff0500720c */ /* 0x000fe20003f05070 */
[----:B------:R1:W-:Y:S01]  /*a900*/  STL [R1+0x6b0], R115 ;  /* 0x0006b07301007387 */ /* 0x0003e20000100800 */
[----:B------:R-:W-:Y:S02]  /*a910*/  LOP3.LUT R11, R3, 0x3a, RZ, 0xfc, !PT ;  /* 0x0000003a030b7812 */ /* 0x000fe400078efcff */
[C---:B------:R-:W-:Y:S01]  /*a920*/  SEL R7, R6.reuse, RZ, !P1 ;  /* 0x000000ff06077207 */ /* 0x040fe20004800000 */
[----:B------:R-:W-:Y:S01]  /*a930*/  LDGSTS.E [R241+0x44008], desc[UR16][R204.64], P2 ;  /* 0x44008000ccf17fae */ /* 0x000fe20009121850 */
[----:B------:R-:W-:-:S02]  /*a940*/  SEL R5, R6, RZ, !P6 ;  /* 0x000000ff06057207 */ /* 0x000fc40007000000 */
[----:B------:R-:W-:Y:S02]  /*a950*/  ISETP.NE.U32.AND P1, PT, R8, RZ, PT ;  /* 0x000000ff0800720c */ /* 0x000fe40003f25070 */
[-C--:B------:R-:W-:Y:S02]  /*a960*/  ISETP.GE.AND P3, PT, R114, R4.reuse, PT ;  /* 0x000000047200720c */ /* 0x080fe40003f66270 */
[----:B------:R-:W-:Y:S01]  /*a970*/  LOP3.LUT R10, R3, 0x58, RZ, 0xfc, !PT ;  /* 0x00000058030a7812 */ /* 0x000fe200078efcff */
[----:B------:R-:W-:Y:S01]  /*a980*/  LDGSTS.E [R241+0x46000], desc[UR16][R230.64], P0 ;  /* 0x46000000e6f17fae */ /* 0x000fe20008121850 */
[----:B------:R-:W-:Y:S02]  /*a990*/  ISETP.GE.AND P4, PT, R11, R4, PT ;  /* 0x000000040b00720c */ /* 0x000fe40003f86270 */
[----:B------:R-:W-:Y:S02]  /*a9a0*/  ISETP.NE.U32.AND P6, PT, R7, RZ, PT ;  /* 0x000000ff0700720c */ /* 0x000fe40003fc5070 */
[----:B------:R-:W-:-:S02]  /*a9b0*/  ISETP.NE.U32.AND P5, PT, R5, RZ, PT ;  /* 0x000000ff0500720c */ /* 0x000fc40003fa5070 */
[----:B------:R-:W-:Y:S01]  /*a9c0*/  SEL R5, R6, RZ, !P3 ;  /* 0x000000ff06057207 */ /* 0x000fe20005800000 */
[----:B------:R-:W-:Y:S01]  /*a9d0*/  LDGSTS.E [R241+0x46008], desc[UR16][R232.64], P1 ;  /* 0x46008000e8f17fae */ /* 0x000fe20008921850 */
[----:B------:R-:W-:Y:S02]  /*a9e0*/  LOP3.LUT R252, R3, 0x5a, RZ, 0xfc, !PT ;  /* 0x0000005a03fc7812 */ /* 0x000fe400078efcff */
[-C--:B------:R-:W-:Y:S02]  /*a9f0*/  ISETP.GE.AND P3, PT, R10, R4.reuse, PT ;  /* 0x000000040a00720c */ /* 0x080fe40003f66270 */
[----:B------:R-:W-:Y:S02]  /*aa00*/  SEL R8, R6, RZ, !P4 ;  /* 0x000000ff06087207 */ /* 0x000fe40006000000 */
[----:B-1----:R-:W-:Y:S02]  /*aa10*/  LOP3.LUT R115, R0, 0x60, RZ, 0x3c, !PT ;  /* 0x0000006000737812 */ /* 0x002fe400078e3cff */
[----:B------:R-:W-:-:S02]  /*aa20*/  ISETP.GE.AND P2, PT, R252, R4, PT ;  /* 0x00000004fc00720c */ /* 0x000fc40003f46270 */
[----:B------:R-:W-:Y:S02]  /*aa30*/  ISETP.NE.U32.AND P4, PT, R5, RZ, PT ;  /* 0x000000ff0500720c */ /* 0x000fe40003f85070 */
[----:B------:R-:W-:Y:S01]  /*aa40*/  SEL R7, R6, RZ, !P3 ;  /* 0x000000ff06077207 */ /* 0x000fe20005800000 */
[----:B------:R-:W-:Y:S01]  /*aa50*/  VIADD R240, R115, UR7 ;  /* 0x0000000773f07c36 */ /* 0x000fe20008000000 */
[----:B------:R-:W-:Y:S02]  /*aa60*/  ISETP.NE.U32.AND P3, PT, R8, RZ, PT ;  /* 0x000000ff0800720c */ /* 0x000fe40003f65070 */
[----:B------:R-:W-:Y:S02]  /*aa70*/  LOP3.LUT R114, R3, 0x78, RZ, 0xfc, !PT ;  /* 0x0000007803727812 */ /* 0x000fe400078efcff */
[----:B------:R-:W-:Y:S01]  /*aa80*/  SEL R5, R6, RZ, !P2 ;  /* 0x000000ff06057207 */ /* 0x000fe20005000000 */
[----:B------:R-:W-:Y:S01]  /*aa90*/  LDGSTS.E [R240+0x40000], desc[UR16][R138.64], P6 ;  /* 0x400000008af07fae */ /* 0x000fe2000b121850 */
[----:B------:R-:W-:-:S02]  /*aaa0*/  ISETP.NE.U32.AND P0, PT, R7, RZ, PT ;  /* 0x000000ff0700720c */ /* 0x000fc40003f05070 */
[C---:B------:R-:W-:Y:S01]  /*aab0*/  LOP3.LUT R11, R3.reuse, 0x7a, RZ, 0xfc, !PT ;  /* 0x0000007a030b7812 */ /* 0x040fe200078efcff */
[----:B------:R-:W-:Y:S01]  /*aac0*/  LDGSTS.E [R240+0x40008], desc[UR16][R140.64], P5 ;  /* 0x400080008cf07fae */ /* 0x000fe2000a921850 */
[-C--:B------:R-:W-:Y:S02]  /*aad0*/  ISETP.GE.AND P1, PT, R114, R4.reuse, PT ;  /* 0x000000047200720c */ /* 0x080fe40003f26270 */
[----:B------:R-:W-:Y:S01]  /*aae0*/  LOP3.LUT R7, R3, 0x1e, RZ, 0xfc, !PT ;  /* 0x0000001e03077812 */ /* 0x000fe200078efcff */
[----:B------:R-:W-:Y:S01]  /*aaf0*/  LDGSTS.E [R240+0x42000], desc[UR16][R174.64], P4 ;  /* 0x42000000aef07fae */ /* 0x000fe2000a121850 */
[----:B------:R-:W-:Y:S02]  /*ab00*/  ISETP.NE.U32.AND P2, PT, R5, RZ, PT ;  /* 0x000000ff0500720c */ /* 0x000fe40003f45070 */
[----:B------:R-:W-:Y:S01]  /*ab10*/  ISETP.GE.AND P6, PT, R11, R4, PT ;  /* 0x000000040b00720c */ /* 0x000fe20003fc6270 */
[----:B------:R-:W-:Y:S01]  /*ab20*/  LDGSTS.E [R240+0x42008], desc[UR16][R176.64], P3 ;  /* 0x42008000b0f07fae */ /* 0x000fe20009921850 */
[----:B------:R-:W-:-:S02]  /*ab30*/  LOP3.LUT R10, R3, 0x1c, RZ, 0xfc, !PT ;  /* 0x0000001c030a7812 */ /* 0x000fc400078efcff */
[C---:B------:R-:W-:Y:S01]  /*ab40*/  SEL R5, R6.reuse, RZ, !P1 ;  /* 0x000000ff06057207 */ /* 0x040fe20004800000 */
[----:B------:R-:W-:Y:S01]  /*ab50*/  LDGSTS.E [R240+0x44000], desc[UR16][R206.64], P0 ;  /* 0x44000000cef07fae */ /* 0x000fe20008121850 */
[-C--:B------:R-:W-:Y:S02]  /*ab60*/  ISETP.GE.AND P5, PT, R7, R4.reuse, PT ;  /* 0x000000040700720c */ /* 0x080fe40003fa6270 */
[----:B------:R-:W-:Y:S02]  /*ab70*/  LOP3.LUT R114, R3, 0x3c, RZ, 0xfc, !PT ;  /* 0x0000003c03727812 */ /* 0x000fe400078efcff */
[----:B------:R-:W-:Y:S01]  /*ab80*/  SEL R8, R6, RZ, !P6 ;  /* 0x000000ff06087207 */ /* 0x000fe20007000000 */
[----:B------:R1:W-:Y:S01]  /*ab90*/  STL [R1+0x6ac], R115 ;  /* 0x0006ac7301007387 */ /* 0x0003e20000100800 */
[----:B------:R-:W-:Y:S02]  /*aba0*/  ISETP.GE.AND P1, PT, R10, R4, PT ;  /* 0x000000040a00720c */ /* 0x000fe40003f26270 */
[----:B------:R-:W-:Y:S01]  /*abb0*/  ISETP.NE.U32.AND P6, PT, R5, RZ, PT ;  /* 0x000000ff0500720c */ /* 0x000fe20003fc5070 */
[----:B------:R-:W2:Y:S01]  /*abc0*/  LDL.64 R116, [R1+0x138] ;  /* 0x0001380001747983 */ /* 0x000ea20000100a00 */
[----:B------:R-:W-:-:S02]  /*abd0*/  SEL R5, R6, RZ, !P5 ;  /* 0x000000ff06057207 */ /* 0x000fc40006800000 */
[C---:B------:R-:W-:Y:S01]  /*abe0*/  LOP3.LUT R11, R3.reuse, 0x3e, RZ, 0xfc, !PT ;  /* 0x0000003e030b7812 */ /* 0x040fe200078efcff */
[----:B------:R-:W-:Y:S01]  /*abf0*/  LDGSTS.E [R240+0x44008], desc[UR16][R208.64], P2 ;  /* 0x44008000d0f07fae */ /* 0x000fe20009121850 */
[-C--:B------:R-:W-:Y:S02]  /*ac00*/  ISETP.GE.AND P3, PT, R114, R4.reuse, PT ;  /* 0x000000047200720c */ /* 0x080fe40003f66270 */
[----:B------:R-:W-:Y:S02]  /*ac10*/  LOP3.LUT R10, R3, 0x5c, RZ, 0xfc, !PT ;  /* 0x0000005c030a7812 */ /* 0x000fe400078efcff */
[----:B------:R-:W-:Y:S02]  /*ac20*/  SEL R7, R6, RZ, !P1 ;  /* 0x000000ff06077207 */ /* 0x000fe40004800000 */
[----:B------:R-:W-:Y:S01]  /*ac30*/  ISETP.NE.U32.AND P4, PT, R5, RZ, PT ;  /* 0x000000ff0500720c */ /* 0x000fe20003f85070 */
[----:B------:R-:W-:Y:S01]  /*ac40*/  LDGSTS.E [R240+0x46000], desc[UR16][R234.64], P6 ;  /* 0x46000000eaf07fae */ /* 0x000fe2000b121850 */
[----:B------:R-:W-:-:S02]  /*ac50*/  ISETP.GE.AND P0, PT, R11, R4, PT ;  /* 0x000000040b00720c */ /* 0x000fc40003f06270 */
[----:B------:R-:W-:Y:S02]  /*ac60*/  SEL R5, R6, RZ, !P3 ;  /* 0x000000ff06057207 */ /* 0x000fe40005800000 */
[----:B------:R-:W-:Y:S02]  /*ac70*/  ISETP.GE.AND P3, PT, R10, R4, PT ;  /* 0x000000040a00720c */ /* 0x000fe40003f66270 */
[----:B------:R-:W-:Y:S02]  /*ac80*/  ISETP.NE.U32.AND P5, PT, R7, RZ, PT ;  /* 0x000000ff0700720c */ /* 0x000fe40003fa5070 */
[C---:B------:R-:W-:Y:S02]  /*ac90*/  SEL R7, R6.reuse, RZ, !P0 ;  /* 0x000000ff06077207 */ /* 0x040fe40004000000 */
[----:B------:R-:W-:Y:S02]  /*aca0*/  ISETP.NE.U32.AND P0, PT, R5, RZ, PT ;  /* 0x000000ff0500720c */ /* 0x000fe40003f05070 */
[----:B------:R-:W-:-:S02]  /*acb0*/  SEL R5, R6, RZ, !P3 ;  /* 0x000000ff06057207 */ /* 0x000fc40005800000 */
[----:B------:R-:W-:Y:S02]  /*acc0*/  ISETP.NE.U32.AND P1, PT, R8, RZ, PT ;  /* 0x000000ff0800720c */ /* 0x000fe40003f25070 */
[----:B------:R-:W-:Y:S02]  /*acd0*/  ISETP.NE.U32.AND P3, PT, R5, RZ, PT ;  /* 0x000000ff0500720c */ /* 0x000fe40003f65070 */
[----:B------:R-:W-:-:S05]  /*ace0*/  LOP3.LUT R5, R0, 0x70, RZ, 0x3c, !PT ;  /* 0x0000007000057812 */ /* 0x000fca00078e3cff */
[----:B------:R3:W-:Y:S01]  /*acf0*/  STL [R1+0x690], R5 ;  /* 0x0006900501007387 */ /* 0x0007e20000100800 */
[----:B------:R-:W-:-:S03]  /*ad00*/  VIADD R239, R5, UR7 ;  /* 0x0000000705ef7c36 */ /* 0x000fc60008000000 */
[----:B-1----:R-:W4:Y:S01]  /*ad10*/  LDL.64 R114, [R1+0x130] ;  /* 0x0001300001727983 */ /* 0x002f220000100a00 */
[----:B------:R-:W-:-:S03]  /*ad20*/  LOP3.LUT R10, R3, 0x5e, RZ, 0xfc, !PT ;  /* 0x0000005e030a7812 */ /* 0x000fc600078efcff */
[----:B------:R-:W-:Y:S04]  /*ad30*/  LDGSTS.E [R240+0x46008], desc[UR16][R236.64], P1 ;  /* 0x46008000ecf07fae */ /* 0x000fe80008921850 */
[----:B------:R-:W-:Y:S01]  /*ad40*/  LDGSTS.E [R239+0x40000], desc[UR16][R142.64], P5 ;  /* 0x400000008eef7fae */ /* 0x000fe2000a921850 */
[----:B------:R-:W-:-:S03]  /*ad50*/  ISETP.GE.AND P5, PT, R10, R4, PT ;  /* 0x000000040a00720c */ /* 0x000fc60003fa6270 */
[----:B------:R-:W4:Y:S04]  /*ad60*/  LDL.64 R10, [R1+0x128] ;  /* 0x00012800010a7983 */ /* 0x000f280000100a00 */
[----:B------:R-:W4:Y:S01]  /*ad70*/  LDL.64 R156, [R1+0x120] ;  /* 0x00012000019c7983 */ /* 0x000f220000100a00 */
[----:B------:R-:W-:Y:S01]  /*ad80*/  UIADD3 UR4, UR4, -0x80, URZ ;  /* 0xffffff8004047890 */ /* 0x000fe2000fffe03f */
[----:B------:R-:W-:Y:S02]  /*ad90*/  ISETP.NE.U32.AND P2, PT, R7, RZ, PT ;  /* 0x000000ff0700720c */ /* 0x000fe40003f45070 */
[----:B------:R-:W-:Y:S01]  /*ada0*/  LOP3.LUT R8, R3, 0x7c, RZ, 0xfc, !PT ;  /* 0x0000007c03087812 */ /* 0x000fe200078efcff */
[----:B------:R-:W-:Y:S02]  /*adb0*/  LDGSTS.E [R239+0x40008], desc[UR16][R144.64], P4 ;  /* 0x4000800090ef7fae */ /* 0x000fe4000a121850 */
[----:B------:R-:W-:-:S02]  /*adc0*/  ISETP.GE.AND P6, PT, R249, UR4, PT ;  /* 0x00000004f9007c0c */ /* 0x000fc4000bfc6270 */
[----:B------:R-:W-:Y:S01]  /*add0*/  LOP3.LUT R7, R3, 0x7e, RZ, 0xfc, !PT ;  /* 0x0000007e03077812 */ /* 0x000fe200078efcff */
[----:B------:R-:W-:Y:S01]  /*ade0*/  LDGSTS.E [R239+0x42000], desc[UR16][R178.64], P0 ;  /* 0x42000000b2ef7fae */ /* 0x000fe20008121850 */
[----:B------:R-:W-:Y:S02]  /*adf0*/  ISETP.GT.AND P1, PT, R246, 0xff, PT ;  /* 0x000000fff600780c */ /* 0x000fe40003f24270 */
[----:B---3--:R-:W-:Y:S01]  /*ae00*/  SEL R5, RZ, 0x4, P6 ;  /* 0x00000004ff057807 */ /* 0x008fe20003000000 */
[----:B------:R-:W3:Y:S01]  /*ae10*/  LDL.64 R150, [R1+0x118] ;  /* 0x0001180001967983 */ /* 0x000ee20000100a00 */
[-C--:B------:R-:W-:Y:S02]  /*ae20*/  ISETP.GE.AND P6, PT, R8, R4.reuse, PT ;  /* 0x000000040800720c */ /* 0x080fe40003fc6270 */
[----:B------:R-:W-:Y:S01]  /*ae30*/  ISETP.GE.AND P0, PT, R7, R4, PT ;  /* 0x000000040700720c */ /* 0x000fe20003f06270 */
[----:B------:R-:W3:Y:S01]  /*ae40*/  LDL.64 R120, [R1+0xe8] ;  /* 0x0000e80001787983 */ /* 0x000ee20000100a00 */
[----:B------:R-:W-:-:S02]  /*ae50*/  SEL R4, R5, RZ, P1 ;  /* 0x000000ff05047207 */ /* 0x000fc40000800000 */
[----:B------:R-:W-:Y:S01]  /*ae60*/  SEL R5, R6, RZ, !P5 ;  /* 0x000000ff06057207 */ /* 0x000fe20006800000 */
[----:B------:R-:W3:Y:S04]  /*ae70*/  LDL.64 R118, [R1+0xb8] ;  /* 0x0000b80001767983 */ /* 0x000ee80000100a00 */
[----:B------:R-:W3:Y:S04]  /*ae80*/  LDL.64 R182, [R1+0x88] ;  /* 0x0000880001b67983 */ /* 0x000ee80000100a00 */
[----:B------:R-:W3:Y:S04]  /*ae90*/  LDL.64 R148, [R1+0x58] ;  /* 0x0000580001947983 */ /* 0x000ee80000100a00 */
[----:B------:R-:W3:Y:S01]  /*aea0*/  LDL.64 R146, [R1+0x28] ;  /* 0x0000280001927983 */ /* 0x000ee20000100a00 */
[----:B------:R-:W-:-:S03]  /*aeb0*/  LOP3.LUT R249, R3, 0x2, RZ, 0xfc, !PT ;  /* 0x0000000203f97812 */ /* 0x000fc600078efcff */
[----:B------:R-:W-:Y:S01]  /*aec0*/  LDGSTS.E [R239+0x42008], desc[UR16][R180.64], P2 ;  /* 0x42008000b4ef7fae */ /* 0x000fe20009121850 */
[----:B------:R-:W-:Y:S02]  /*aed0*/  ISETP.NE.U32.AND P2, PT, R5, RZ, PT ;  /* 0x000000ff0500720c */ /* 0x000fe40003f45070 */
[----:B------:R-:W-:Y:S01]  /*aee0*/  ISETP.NE.U32.AND P5, PT, R4, RZ, PT ;  /* 0x000000ff0400720c */ /* 0x000fe20003fa5070 */
[----:B------:R-:W3:Y:S01]  /*aef0*/  LDL.64 R212, [R1+0x110] ;  /* 0x0001100001d47983 */ /* 0x000ee20000100a00 */
[C---:B------:R-:W-:Y:S02]  /*af00*/  SEL R4, R6.reuse, RZ, !P6 ;  /* 0x000000ff06047207 */ /* 0x040fe40007000000 */
[----:B------:R-:W-:Y:S01]  /*af10*/  ISETP.GE.AND P6, PT, R249, UR4, PT ;  /* 0x00000004f9007c0c */ /* 0x000fe2000bfc6270 */
[----:B------:R-:W3:Y:S01]  /*af20*/  LDL.64 R210, [R1+0xe0] ;  /* 0x0000e00001d27983 */ /* 0x000ee20000100a00 */
[----:B------:R-:W-:Y:S02]  /*af30*/  SEL R6, R6, RZ, !P0 ;  /* 0x000000ff06067207 */ /* 0x000fe40004000000 */
[----:B------:R-:W-:Y:S01]  /*af40*/  ISETP.NE.U32.AND P0, PT, R4, RZ, PT ;  /* 0x000000ff0400720c */ /* 0x000fe20003f05070 */
[----:B------:R-:W3:Y:S01]  /*af50*/  LDL.64 R184, [R1+0xb0] ;  /* 0x0000b00001b87983 */ /* 0x000ee20000100a00 */
[----:B------:R-:W-:-:S02]  /*af60*/  SEL R7, RZ, 0x4, P6 ;  /* 0x00000004ff077807 */ /* 0x000fc40003000000 */
[----:B------:R-:W-:Y:S01]  /*af70*/  ISETP.NE.U32.AND P6, PT, R6, RZ, PT ;  /* 0x000000ff0600720c */ /* 0x000fe20003fc5070 */
[----:B--2---:R-:W-:Y:S04]  /*af80*/  LDGSTS.E [R239+0x44000], desc[UR16][R116.64], P3 ;  /* 0x4400000074ef7fae */ /* 0x004fe80009921850 */
[----:B------:R-:W2:Y:S04]  /*af90*/  LDL.64 R116, [R1+0x80] ;  /* 0x0000800001747983 */ /* 0x000ea80000100a00 */
[----:B----4-:R-:W-:Y:S04]  /*afa0*/  LDGSTS.E [R239+0x44008], desc[UR16][R114.64], P2 ;  /* 0x4400800072ef7fae */ /* 0x010fe80009121850 */
[----:B------:R-:W4:Y:S04]  /*afb0*/  LDL.64 R114, [R1+0x50] ;  /* 0x0000500001727983 */ /* 0x000f280000100a00 */
[----:B------:R1:W-:Y:S04]  /*afc0*/  LDGSTS.E [R239+0x46000], desc[UR16][R10.64], P0 ;  /* 0x460000000aef7fae */ /* 0x0003e80008121850 */
[----:B------:R-:W-:Y:S01]  /*afd0*/  LDGSTS.E [R239+0x46008], desc[UR16][R156.64], P6 ;  /* 0x460080009cef7fae */ /* 0x000fe2000b121850 */
[----:B------:R-:W1:Y:S01]  /*afe0*/  S2R R249, SR_TID.X ;  /* 0x0000000000f97919 */ /* 0x000e620000002100 */
[----:B------:R-:W-:-:S02]  /*aff0*/  ISETP.GE.AND P3, PT, R3, UR4, PT ;  /* 0x0000000403007c0c */ /* 0x000fc4000bf66270 */
[----:B------:R-:W-:Y:S01]  /*b000*/  LOP3.LUT R238, R3, 0x20, RZ, 0xfc, !PT ;  /* 0x0000002003ee7812 */ /* 0x000fe200078efcff */
[----:B------:R-:W0:Y:S04]  /*b010*/  LDGDEPBAR ;  /* 0x00000000000079af */ /* 0x000e280000000000 */
[----:B------:R-:W4:Y:S01]  /*b020*/  LDL.64 R156, [R1+0x20] ;  /* 0x00002000019c7983 */ /* 0x000f220000100a00 */
[----:B------:R-:W-:Y:S02]  /*b030*/  SEL R4, RZ, 0x4, P3 ;  /* 0x00000004ff047807 */ /* 0x000fe40001800000 */
[----:B------:R-:W-:Y:S02]  /*b040*/  ISETP.GE.AND P3, PT, R238, UR4, PT ;  /* 0x00000004ee007c0c */ /* 0x000fe4000bf66270 */
[----:B------:R-:W-:-:S02]  /*b050*/  SEL R5, R4, RZ, P1 ;  /* 0x000000ff04057207 */ /* 0x000fc40000800000 */
[----:B------:R-:W-:Y:S02]  /*b060*/  SEL R4, R7, RZ, P1 ;  /* 0x000000ff07047207 */ /* 0x000fe40000800000 */
[----:B------:R-:W-:Y:S02]  /*b070*/  SEL R6, RZ, 0x4, P3 ;  /* 0x00000004ff067807 */ /* 0x000fe40001800000 */
[----:B------:R-:W-:Y:S02]  /*b080*/  ISETP.NE.U32.AND P2, PT, R5, RZ, PT ;  /* 0x000000ff0500720c */ /* 0x000fe40003f45070 */
[----:B------:R-:W-:Y:S02]  /*b090*/  ISETP.NE.U32.AND P3, PT, R4, RZ, PT ;  /* 0x000000ff0400720c */ /* 0x000fe40003f65070 */
[----:B------:R-:W-:Y:S02]  /*b0a0*/  SEL R4, R6, RZ, P1 ;  /* 0x000000ff06047207 */ /* 0x000fe40000800000 */
[----:B------:R-:W-:Y:S01]  /*b0b0*/  ISETP.NE.U32.AND P4, PT, R9, RZ, PT ;  /* 0x000000ff0900720c */ /* 0x000fe20003f85070 */
[----:B-1----:R-:W-:-:S04]  /*b0c0*/  IMAD R8, R249, 0x80, R249 ;  /* 0x00000080f9087824 */ /* 0x002fc800078e02f9 */
[----:B------:R-:W-:Y:S01]  /*b0d0*/  IMAD.SHL.U32 R5, R8, 0x4, RZ ;  /* 0x0000000408057824 */ /* 0x000fe200078e00ff */
[----:B------:R-:W-:-:S04]  /*b0e0*/  ISETP.NE.U32.AND P0, PT, R4, RZ, PT ;  /* 0x000000ff0400720c */ /* 0x000fc80003f05070 */
[----:B------:R-:W-:-:S05]  /*b0f0*/  LOP3.LUT R4, R5, 0xc07c, RZ, 0xc0, !PT ;  /* 0x0000c07c05047812 */ /* 0x000fca00078ec0ff */
[----:B------:R-:W-:-:S05]  /*b100*/  VIADD R238, R4, UR7 ;  /* 0x0000000704ee7c36 */ /* 0x000fca0008000000 */
[----:B---3--:R-:W-:Y:S04]  /*b110*/  LDGSTS.E [R238], desc[UR16][R150.64], P4 ;  /* 0x0000000096ee7fae */ /* 0x008fe8000a121850 */
[----:B------:R-:W-:Y:S04]  /*b120*/  LDGSTS.E [R238+0x400], desc[UR16][R120.64], P4 ;  /* 0x0040000078ee7fae */ /* 0x000fe8000a121850 */
[----:B------:R-:W-:Y:S01]  /*b130*/  LDGSTS.E [R238+0x800], desc[UR16][R118.64], P4 ;  /* 0x0080000076ee7fae */ /* 0x000fe2000a121850 */
[----:B------:R-:W-:-:S03]  /*b140*/  LOP3.LUT R11, R4, 0x10, RZ, 0x3c, !PT ;  /* 0x00000010040b7812 */ /* 0x000fc600078e3cff */
[----:B------:R-:W-:Y:S04]  /*b150*/  LDGSTS.E [R238+0xc00], desc[UR16][R182.64], P4 ;  /* 0x00c00000b6ee7fae */ /* 0x000fe8000a121850 */
[----:B------:R-:W3:Y:S04]  /*b160*/  LDL.64 R150, [R1+0x108] ;  /* 0x0001080001967983 */ /* 0x000ee80000100a00 */
[----:B------:R-:W-:Y:S04]  /*b170*/  LDGSTS.E [R238+0x1000], desc[UR16][R148.64], P4 ;  /* 0x0100000094ee7fae */ /* 0x000fe8000a121850 */
[----:B------:R-:W3:Y:S04]  /*b180*/  LDL.64 R120, [R1+0xd8] ;  /* 0x0000d80001787983 */ /* 0x000ee80000100a00 */
[----:B------:R-:W-:Y:S04]  /*b190*/  LDGSTS.E [R238+0x1400], desc[UR16][R146.64], P4 ;  /* 0x0140000092ee7fae */ /* 0x000fe8000a121850 */
[----:B------:R-:W3:Y:S04]  /*b1a0*/  LDL.64 R118, [R1+0xa8] ;  /* 0x0000a80001767983 */ /* 0x000ee80000100a00 */
[----:B------:R-:W3:Y:S04]  /*b1b0*/  LDL.64 R182, [R1+0x78] ;  /* 0x0000780001b67983 */ /* 0x000ee80000100a00 */
[----:B------:R-:W-:Y:S04]  /*b1c0*/  LDGSTS.E [R238+0x1800], desc[UR16][R250.64], P4 ;  /* 0x01800000faee7fae */ /* 0x000fe8000a121850 */
[----:B------:R-:W3:Y:S04]  /*b1d0*/  LDL.64 R148, [R1+0x48] ;  /* 0x0000480001947983 */ /* 0x000ee80000100a00 */
[----:B------:R-:W-:Y:S01]  /*b1e0*/  LDGSTS.E [R238+0x1c00], desc[UR16][R22.64], P4 ;  /* 0x01c0000016ee7fae */ /* 0x000fe2000a121850 */
[----:B------:R-:W-:-:S03]  /*b1f0*/  VIADD R11, R11, UR7 ;  /* 0x000000070b0b7c36 */ /* 0x000fc60008000000 */
[----:B------:R-:W3:Y:S04]  /*b200*/  LDL.64 R146, [R1+0x18] ;  /* 0x0000180001927983 */ /* 0x000ee80000100a00 */
[----:B------:R-:W-:Y:S04]  /*b210*/  LDGSTS.E [R238+0x2000], desc[UR16][R34.64], P4 ;  /* 0x0200000022ee7fae */ /* 0x000fe8000a121850 */
        /* <DEDUP_REMOVED lines=10> */
[----:B------:R-:W3:Y:S04]  /*b2c0*/  LDL.64 R212, [R1+0x100] ;  /* 0x0001000001d47983 */ /* 0x000ee80000100a00 */
[----:B------:R-:W3:Y:S04]  /*b2d0*/  LDL.64 R210, [R1+0xa0] ;  /* 0x0000a00001d27983 */ /* 0x000ee80000100a00 */
[----:B------:R-:W3:Y:S04]  /*b2e0*/  LDL.64 R184, [R1+0x40] ;  /* 0x0000400001b87983 */ /* 0x000ee80000100a00 */
[----:B--2---:R-:W-:Y:S04]  /*b2f0*/  LDGSTS.E [R11+0xc80], desc[UR16][R116.64], P4 ;  /* 0x00c80000740b7fae */ /* 0x004fe8000a121850 */
[----:B------:R-:W2:Y:S04]  /*b300*/  LDL.64 R116, [R1+0xd0] ;  /* 0x0000d00001747983 */ /* 0x000ea80000100a00 */
[----:B----4-:R-:W-:Y:S04]  /*b310*/  LDGSTS.E [R11+0x1080], desc[UR16][R114.64], P4 ;  /* 0x01080000720b7fae */ /* 0x010fe8000a121850 */
[----:B------:R-:W4:Y:S04]  /*b320*/  LDL.64 R114, [R1+0x70] ;  /* 0x0000700001727983 */ /* 0x000f280000100a00 */
[----:B------:R-:W-:Y:S01]  /*b330*/  LDGSTS.E [R11+0x1480], desc[UR16][R156.64], P4 ;  /* 0x014800009c0b7fae */ /* 0x000fe2000a121850 */
[----:B------:R-:W-:-:S03]  /*b340*/  LOP3.LUT R10, R4, 0x20, RZ, 0x3c, !PT ;  /* 0x00000020040a7812 */ /* 0x000fc600078e3cff */
[----:B------:R-:W-:Y:S04]  /*b350*/  LDGSTS.E [R11+0x1880], desc[UR16][R12.64], P4 ;  /* 0x018800000c0b7fae */ /* 0x000fe8000a121850 */
[----:B------:R-:W-:Y:S04]  /*b360*/  LDGSTS.E [R11+0x1c80], desc[UR16][R24.64], P4 ;  /* 0x01c80000180b7fae */ /* 0x000fe8000a121850 */
[----:B------:R-:W4:Y:S01]  /*b370*/  LDL.64 R156, [R1+0x10] ;  /* 0x00001000019c7983 */ /* 0x000f220000100a00 */
[----:B------:R-:W-:-:S03]  /*b380*/  VIADD R10, R10, UR7 ;  /* 0x000000070a0a7c36 */ /* 0x000fc60008000000 */
[----:B------:R-:W-:Y:S04]  /*b390*/  LDGSTS.E [R11+0x2080], desc[UR16][R36.64], P4 ;  /* 0x02080000240b7fae */ /* 0x000fe8000a121850 */
[----:B------:R-:W-:Y:S04]  /*b3a0*/  LDGSTS.E [R11+0x2480], desc[UR16][R46.64], P4 ;  /* 0x024800002e0b7fae */ /* 0x000fe8000a121850 */
[----:B------:R-:W-:Y:S04]  /*b3b0*/  LDGSTS.E [R11+0x2880], desc[UR16][R56.64], P4 ;  /* 0x02880000380b7fae */ /* 0x000fe8000a121850 */
[----:B------:R-:W-:Y:S04]  /*b3c0*/  LDGSTS.E [R11+0x2c80], desc[UR16][R66.64], P4 ;  /* 0x02c80000420b7fae */ /* 0x000fe8000a121850 */
[----:B------:R-:W-:Y:S04]  /*b3d0*/  LDGSTS.E [R11+0x3080], desc[UR16][R76.64], P4 ;  /* 0x030800004c0b7fae */ /* 0x000fe8000a121850 */
[----:B------:R-:W-:Y:S04]  /*b3e0*/  LDGSTS.E [R11+0x3480], desc[UR16][R86.64], P4 ;  /* 0x03480000560b7fae */ /* 0x000fe8000a121850 */
[----:B------:R-:W-:Y:S04]  /*b3f0*/  LDGSTS.E [R11+0x3880], desc[UR16][R96.64], P4 ;  /* 0x03880000600b7fae */ /* 0x000fe8000a121850 */
[----:B------:R-:W-:Y:S01]  /*b400*/  LDGSTS.E [R11+0x3c80], desc[UR16][R106.64], P4 ;  /* 0x03c800006a0b7fae */ /* 0x000fe2000a121850 */
[----:B------:R-:W-:-:S03]  /*b410*/  LOP3.LUT R9, R4, 0x30, RZ, 0x3c, !PT ;  /* 0x0000003004097812 */ /* 0x000fc600078e3cff */
[----:B---3--:R-:W-:Y:S04]  /*b420*/  LDGSTS.E [R10+0x100], desc[UR16][R150.64], P4 ;  /* 0x00100000960a7fae */ /* 0x008fe8000a121850 */
[----:B------:R-:W-:Y:S04]  /*b430*/  LDGSTS.E [R10+0x500], desc[UR16][R120.64], P4 ;  /* 0x00500000780a7fae */ /* 0x000fe8000a121850 */
[----:B------:R-:W-:Y:S04]  /*b440*/  LDGSTS.E [R10+0x900], desc[UR16][R118.64], P4 ;  /* 0x00900000760a7fae */ /* 0x000fe8000a121850 */
[----:B------:R-:W-:Y:S01]  /*b450*/  LDGSTS.E [R10+0xd00], desc[UR16][R182.64], P4 ;  /* 0x00d00000b60a7fae */ /* 0x000fe2000a121850 */
[----:B------:R-:W-:-:S03]  /*b460*/  VIADD R9, R9, UR7 ;  /* 0x0000000709097c36 */ /* 0x000fc60008000000 */
[----:B------:R-:W-:Y:S04]  /*b470*/  LDGSTS.E [R10+0x1100], desc[UR16][R148.64], P4 ;  /* 0x01100000940a7fae */ /* 0x000fe8000a121850 */
        /* <DEDUP_REMOVED lines=14> */
[----:B------:R-:W-:Y:S04]  /*b560*/  LDGSTS.E [R9+0x180], desc[UR16][R212.64], P4 ;  /* 0x00180000d4097fae */ /* 0x000fe8000a121850 */
[----:B------:R1:W-:Y:S04]  /*b570*/  STL.64 [R1+0x7a0], R10 ;  /* 0x0007a00a01007387 */ /* 0x0003e80000100a00 */
[----:B------:R-:W3:Y:S01]  /*b580*/  LDL.64 R188, [R1+0x38] ;  /* 0x0000380001bc7983 */ /* 0x000ee20000100a00 */
[----:B------:R-:W-:-:S03]  /*b590*/  LOP3.LUT R8, R4, 0x40, RZ, 0x3c, !PT ;  /* 0x0000004004087812 */ /* 0x000fc600078e3cff */
[----:B------:R-:W3:Y:S04]  /*b5a0*/  LDL.64 R186, [R1+0xc0] ;  /* 0x0000c00001ba7983 */ /* 0x000ee80000100a00 */
[----:B--2---:R-:W-:Y:S04]  /*b5b0*/  LDGSTS.E [R9+0x580], desc[UR16][R116.64], P4 ;  /* 0x0058000074097fae */ /* 0x004fe8000a121850 */
[----:B------:R-:W-:Y:S01]  /*b5c0*/  LDGSTS.E [R9+0x980], desc[UR16][R210.64], P4 ;  /* 0x00980000d2097fae */ /* 0x000fe2000a121850 */
[----:B------:R-:W-:-:S03]  /*b5d0*/  LOP3.LUT R7, R4, 0x50, RZ, 0x3c, !PT ;  /* 0x0000005004077812 */ /* 0x000fc600078e3cff */
[----:B------:R-:W2:Y:S04]  /*b5e0*/  LDL.64 R154, [R1+0x90] ;  /* 0x00009000019a7983 */ /* 0x000ea80000100a00 */
[----:B------:R-:W2:Y:S01]  /*b5f0*/  LDL.64 R116, [R1+0x68] ;  /* 0x0000680001747983 */ /* 0x000ea20000100a00 */
[----:B------:R-:W-:-:S03]  /*b600*/  VIADD R8, R8, UR7 ;  /* 0x0000000708087c36 */ /* 0x000fc60008000000 */
[----:B------:R-:W2:Y:S04]  /*b610*/  LDL.64 R150, [R1+0x60] ;  /* 0x0000600001967983 */ /* 0x000ea80000100a00 */
[----:B------:R-:W2:Y:S04]  /*b620*/  LDL.64 R120, [R1+0x30] ;  /* 0x0000300001787983 */ /* 0x000ea80000100a00 */
[----:B------:R-:W2:Y:S04]  /*b630*/  LDL.64 R118, [R1] ;  /* 0x0000000001767983 */ /* 0x000ea80000100a00 */
[----:B------:R-:W2:Y:S04]  /*b640*/  LDL.64 R212, [R1+0x140] ;  /* 0x0001400001d47983 */ /* 0x000ea80000100a00 */
[----:B------:R-:W2:Y:S04]  /*b650*/  LDL.64 R210, [R1+0x148] ;  /* 0x0001480001d27983 */ /* 0x000ea80000100a00 */
[----:B----4-:R-:W-:Y:S04]  /*b660*/  LDGSTS.E [R9+0xd80], desc[UR16][R114.64], P4 ;  /* 0x00d8000072097fae */ /* 0x010fe8000a121850 */
[----:B------:R-:W-:Y:S04]  /*b670*/  LDGSTS.E [R9+0x1180], desc[UR16][R184.64], P4 ;  /* 0x01180000b8097fae */ /* 0x000fe8000a121850 */
[----:B------:R-:W4:Y:S01]  /*b680*/  LDL.64 R114, [R1+0x8] ;  /* 0x0000080001727983 */ /* 0x000f220000100a00 */
[----:B------:R-:W-:-:S03]  /*b690*/  VIADD R7, R7, UR7 ;  /* 0x0000000707077c36 */ /* 0x000fc60008000000 */
[----:B------:R-:W4:Y:S04]  /*b6a0*/  LDL.64 R184, [R1+0x150] ;  /* 0x0001500001b87983 */ /* 0x000f280000100a00 */
[----:B------:R-:W-:Y:S04]  /*b6b0*/  LDGSTS.E [R9+0x1580], desc[UR16][R156.64], P4 ;  /* 0x015800009c097fae */ /* 0x000fe8000a121850 */
[----:B------:R-:W-:Y:S04]  /*b6c0*/  LDGSTS.E [R9+0x1980], desc[UR16][R16.64], P4 ;  /* 0x0198000010097fae */ /* 0x000fe8000a121850 */
[----:B------:R-:W-:Y:S04]  /*b6d0*/  LDGSTS.E [R9+0x1d80], desc[UR16][R28.64], P4 ;  /* 0x01d800001c097fae */ /* 0x000fe8000a121850 */
[----:B------:R-:W4:Y:S04]  /*b6e0*/  LDL.64 R156, [R1+0xf0] ;  /* 0x0000f000019c7983 */ /* 0x000f280000100a00 */
        /* <DEDUP_REMOVED lines=8> */
[----:B---3--:R-:W-:Y:S04]  /*b770*/  LDGSTS.E [R8+0x200], desc[UR16][R182.64], P4 ;  /* 0x00200000b6087fae */ /* 0x008fe8000a121850 */
[----:B------:R-:W3:Y:S04]  /*b780*/  LDL.64 R182, [R1+0x158] ;  /* 0x0001580001b67983 */ /* 0x000ee80000100a00 */
[----:B------:R-:W-:Y:S04]  /*b790*/  LDGSTS.E [R8+0x600], desc[UR16][R148.64], P4 ;  /* 0x0060000094087fae */ /* 0x000fe8000a121850 */
[----:B------:R-:W-:Y:S04]  /*b7a0*/  LDGSTS.E [R8+0xa00], desc[UR16][R146.64], P4 ;  /* 0x00a0000092087fae */ /* 0x000fe8000a121850 */
[----:B------:R-:W3:Y:S04]  /*b7b0*/  LDL.64 R148, [R1+0x160] ;  /* 0x0001600001947983 */ /* 0x000ee80000100a00 */
[----:B------:R-:W3:Y:S04]  /*b7c0*/  LDL.64 R146, [R1+0x168] ;  /* 0x0001680001927983 */ /* 0x000ee80000100a00 */
[----:B--2---:R-:W-:Y:S04]  /*b7d0*/  LDGSTS.E [R8+0xe00], desc[UR16][R116.64], P4 ;  /* 0x00e0000074087fae */ /* 0x004fe8000a121850 */
[----:B------:R-:W-:Y:S04]  /*b7e0*/  LDGSTS.E [R8+0x1200], desc[UR16][R188.64], P4 ;  /* 0x01200000bc087fae */ /* 0x000fe8000a121850 */
[----:B------:R-:W2:Y:S04]  /*b7f0*/  LDL.64 R116, [R1+0x170] ;  /* 0x0001700001747983 */ /* 0x000ea80000100a00 */
[----:B------:R3:W-:Y:S04]  /*b800*/  STL.64 [R1+0x6e0], R8 ;  /* 0x0006e00801007387 */ /* 0x0007e80000100a00 */
[----:B-1----:R-:W2:Y:S04]  /*b810*/  LDL.64 R10, [R1+0x188] ;  /* 0x00018800010a7983 */ /* 0x002ea80000100a00 */
[----:B------:R-:W2:Y:S04]  /*b820*/  LDL.64 R244, [R1+0x190] ;  /* 0x0001900001f47983 */ /* 0x000ea80000100a00 */
[----:B------:R-:W2:Y:S04]  /*b830*/  LDL.64 R220, [R1+0x198] ;  /* 0x0001980001dc7983 */ /* 0x000ea80000100a00 */
[----:B------:R-:W2:Y:S04]  /*b840*/  LDL.64 R218, [R1+0x1a0] ;  /* 0x0001a00001da7983 */ /* 0x000ea80000100a00 */
[----:B------:R-:W2:Y:S04]  /*b850*/  LDL.64 R192, [R1+0x1a8] ;  /* 0x0001a80001c07983 */ /* 0x000ea80000100a00 */
[----:B----4-:R-:W-:Y:S04]  /*b860*/  LDGSTS.E [R8+0x1600], desc[UR16][R114.64], P4 ;  /* 0x0160000072087fae */ /* 0x010fe8000a121850 */
        /* <DEDUP_REMOVED lines=11> */
[----:B------:R-:W4:Y:S04]  /*b920*/  LDL.64 R114, [R1+0x178] ;  /* 0x0001780001727983 */ /* 0x000f280000100a00 */
        /* <DEDUP_REMOVED lines=8> */
[----:B------:R-:W-:Y:S04]  /*b9b0*/  LDGSTS.E [R7+0x680], desc[UR16][R186.64], P4 ;  /* 0x00680000ba077fae */ /* 0x000fe8000a121850 */
[----:B------:R-:W4:Y:S04]  /*b9c0*/  LDL.64 R188, [R1+0x1e8] ;  /* 0x0001e80001bc7983 */ /* 0x000f280000100a00 */
[----:B------:R-:W-:Y:S04]  /*b9d0*/  LDGSTS.E [R7+0xa80], desc[UR16][R154.64], P4 ;  /* 0x00a800009a077fae */ /* 0x000fe8000a121850 */
[----:B------:R-:W4:Y:S01]  /*b9e0*/  LDL.64 R186, [R1+0x1f8] ;  /* 0x0001f80001ba7983 */ /* 0x000f220000100a00 */
[----:B------:R-:W-:-:S03]  /*b9f0*/  LOP3.LUT R6, R4, 0x60, RZ, 0x3c, !PT ;  /* 0x0000006004067812 */ /* 0x000fc600078e3cff */
[----:B------:R-:W-:Y:S04]  /*ba00*/  LDGSTS.E [R7+0xe80], desc[UR16][R150.64], P4 ;  /* 0x00e8000096077fae */ /* 0x000fe8000a121850 */
[----:B------:R-:W4:Y:S04]  /*ba10*/  LDL.64 R154, [R1+0x1f0] ;  /* 0x0001f000019a7983 */ /* 0x000f280000100a00 */
[----:B------:R-:W-:Y:S04]  /*ba20*/  LDGSTS.E [R7+0x1280], desc[UR16][R120.64], P4 ;  /* 0x0128000078077fae */ /* 0x000fe8000a121850 */
[----:B------:R-:W-:Y:S04]  /*ba30*/  LDGSTS.E [R7+0x1680], desc[UR16][R118.64], P4 ;  /* 0x0168000076077fae */ /* 0x000fe8000a121850 */
[----:B------:R-:W-:Y:S04]  /*ba40*/  LDGSTS.E [R7+0x1a80], desc[UR16][R20.64], P4 ;  /* 0x01a8000014077fae */ /* 0x000fe8000a121850 */
[----:B------:R-:W4:Y:S04]  /*ba50*/  LDL.64 R150, [R1+0x200] ;  /* 0x0002000001967983 */ /* 0x000f280000100a00 */
[----:B------:R-:W-:Y:S04]  /*ba60*/  LDGSTS.E [R7+0x1e80], desc[UR16][R32.64], P4 ;  /* 0x01e8000020077fae */ /* 0x000fe8000a121850 */
[----:B------:R-:W4:Y:S01]  /*ba70*/  LDL.64 R120, [R1+0x208] ;  /* 0x0002080001787983 */ /* 0x000f220000100a00 */
[----:B------:R-:W-:-:S03]  /*ba80*/  VIADD R6, R6, UR7 ;  /* 0x0000000706067c36 */ /* 0x000fc60008000000 */
[----:B------:R-:W-:Y:S04]  /*ba90*/  LDGSTS.E [R7+0x2280], desc[UR16][R212.64], P4 ;  /* 0x02280000d4077fae */ /* 0x000fe8000a121850 */
[----:B------:R-:W4:Y:S04]  /*baa0*/  LDL.64 R118, [R1+0x210] ;  /* 0x0002100001767983 */ /* 0x000f280000100a00 */
[----:B------:R-:W-:Y:S04]  /*bab0*/  LDGSTS.E [R7+0x2680], desc[UR16][R210.64], P4 ;  /* 0x02680000d2077fae */ /* 0x000fe8000a121850 */
[----:B------:R-:W4:Y:S04]  /*bac0*/  LDL.64 R212, [R1+0x218] ;  /* 0x0002180001d47983 */ /* 0x000f280000100a00 */
[----:B------:R-:W-:Y:S04]  /*bad0*/  LDGSTS.E [R7+0x2a80], desc[UR16][R184.64], P4 ;  /* 0x02a80000b8077fae */ /* 0x000fe8000a121850 */
[----:B------:R-:W4:Y:S04]  /*bae0*/  LDL.64 R210, [R1+0x220] ;  /* 0x0002200001d27983 */ /* 0x000f280000100a00 */
[----:B---3--:R-:W-:Y:S04]  /*baf0*/  LDGSTS.E [R7+0x2e80], desc[UR16][R182.64], P4 ;  /* 0x02e80000b6077fae */ /* 0x008fe8000a121850 */
[----:B------:R-:W3:Y:S04]  /*bb00*/  LDL.64 R184, [R1+0x228] ;  /* 0x0002280001b87983 */ /* 0x000ee80000100a00 */
[----:B------:R-:W-:Y:S04]  /*bb10*/  LDGSTS.E [R7+0x3280], desc[UR16][R148.64], P4 ;  /* 0x0328000094077fae */ /* 0x000fe8000a121850 */
[----:B------:R-:W3:Y:S04]  /*bb20*/  LDL.64 R182, [R1+0x230] ;  /* 0x0002300001b67983 */ /* 0x000ee80000100a00 */
[----:B------:R-:W-:Y:S04]  /*bb30*/  LDGSTS.E [R7+0x3680], desc[UR16][R146.64], P4 ;  /* 0x0368000092077fae */ /* 0x000fe8000a121850 */
[----:B------:R-:W3:Y:S04]  /*bb40*/  LDL.64 R148, [R1+0x238] ;  /* 0x0002380001947983 */ /* 0x000ee80000100a00 */
[----:B------:R-:W3:Y:S04]  /*bb50*/  LDL.64 R8, [R1+0x270] ;  /* 0x0002700001087983 */ /* 0x000ee80000100a00 */
[----:B------:R-:W3:Y:S04]  /*bb60*/  LDL.64 R146, [R1+0x240] ;  /* 0x0002400001927983 */ /* 0x000ee80000100a00 */
[----:B--2---:R-:W-:Y:S04]  /*bb70*/  LDGSTS.E [R7+0x3a80], desc[UR16][R116.64], P4 ;  /* 0x03a8000074077fae */ /* 0x004fe8000a121850 */
[----:B------:R-:W2:Y:S04]  /*bb80*/  LDL.64 R116, [R1+0x248] ;  /* 0x0002480001747983 */ /* 0x000ea80000100a00 */
[----:B----4-:R-:W-:Y:S04]  /*bb90*/  LDGSTS.E [R7+0x3e80], desc[UR16][R114.64], P4 ;  /* 0x03e8000072077fae */ /* 0x010fe8000a121850 */
[----:B------:R-:W-:Y:S04]  /*bba0*/  LDGSTS.E [R6+0x300], desc[UR16][R156.64], P4 ;  /* 0x003000009c067fae */ /* 0x000fe8000a121850 */
[----:B------:R-:W4:Y:S04]  /*bbb0*/  LDL.64 R114, [R1+0x250] ;  /* 0x0002500001727983 */ /* 0x000f280000100a00 */
[----:B------:R-:W-:Y:S04]  /*bbc0*/  LDGSTS.E [R6+0x700], desc[UR16][R10.64], P4 ;  /* 0x007000000a067fae */ /* 0x000fe8000a121850 */
[----:B------:R-:W4:Y:S04]  /*bbd0*/  LDL.64 R156, [R1+0x258] ;  /* 0x00025800019c7983 */ /* 0x000f280000100a00 */
[----:B------:R-:W-:Y:S04]  /*bbe0*/  LDGSTS.E [R6+0xb00], desc[UR16][R244.64], P4 ;  /* 0x00b00000f4067fae */ /* 0x000fe8000a121850 */
[----:B------:R-:W4:Y:S04]  /*bbf0*/  LDL.64 R10, [R1+0x278] ;  /* 0x00027800010a7983 */ /* 0x000f280000100a00 */
[----:B------:R-:W-:Y:S04]  /*bc00*/  LDGSTS.E [R6+0xf00], desc[UR16][R220.64], P4 ;  /* 0x00f00000dc067fae */ /* 0x000fe8000a121850 */
[----:B------:R-:W4:Y:S04]  /*bc10*/  LDL.LU.64 R244, [R1+0x8c8] ;  /* 0x0008c80001f47983 */ /* 0x000f280000300a00 */
[----:B------:R-:W-:Y:S04]  /*bc20*/  LDGSTS.E [R6+0x1300], desc[UR16][R218.64], P4 ;  /* 0x01300000da067fae */ /* 0x000fe8000a121850 */
[----:B------:R-:W4:Y:S01]  /*bc30*/  LDL.LU.64 R220, [R1+0x8c0] ;  /* 0x0008c00001dc7983 */ /* 0x000f220000300a00 */
[----:B------:R-:W-:-:S03]  /*bc40*/  LOP3.LUT R5, R4, 0x70, RZ, 0x3c, !PT ;  /* 0x0000007004057812 */ /* 0x000fc600078e3cff */
[----:B------:R-:W-:Y:S04]  /*bc50*/  LDGSTS.E [R6+0x1700], desc[UR16][R192.64], P4 ;  /* 0x01700000c0067fae */ /* 0x000fe8000a121850 */
[----:B------:R-:W4:Y:S04]  /*bc60*/  LDL.LU.64 R218, [R1+0x8b8] ;  /* 0x0008b80001da7983 */ /* 0x000f280000300a00 */
[----:B------:R-:W-:Y:S04]  /*bc70*/  LDGSTS.E [R6+0x1b00], desc[UR16][R190.64], P4 ;  /* 0x01b00000be067fae */ /* 0x000fe8000a121850 */
[----:B------:R-:W4:Y:S04]  /*bc80*/  LDL.LU.64 R192, [R1+0x8b0] ;  /* 0x0008b00001c07983 */ /* 0x000f280000300a00 */
[----:B------:R-:W-:Y:S04]  /*bc90*/  LDGSTS.E [R6+0x1f00], desc[UR16][R160.64], P4 ;  /* 0x01f00000a0067fae */ /* 0x000fe8000a121850 */
[----:B------:R-:W4:Y:S04]  /*bca0*/  LDL.LU.64 R190, [R1+0x8a8] ;  /* 0x0008a80001be7983 */ /* 0x000f280000300a00 */
[----:B------:R-:W-:Y:S04]  /*bcb0*/  LDGSTS.E [R6+0x2300], desc[UR16][R158.64], P4 ;  /* 0x023000009e067fae */ /* 0x000fe8000a121850 */
[----:B------:R-:W4:Y:S04]  /*bcc0*/  LDL.LU.64 R160, [R1+0x8a0] ;  /* 0x0008a00001a07983 */ /* 0x000f280000300a00 */
[----:B------:R-:W-:Y:S04]  /*bcd0*/  LDGSTS.E [R6+0x2700], desc[UR16][R124.64], P4 ;  /* 0x027000007c067fae */ /* 0x000fe8000a121850 */
[----:B------:R-:W4:Y:S01]  /*bce0*/  LDL.LU.64 R158, [R1+0x898] ;  /* 0x00089800019e7983 */ /* 0x000f220000300a00 */
[----:B------:R-:W-:-:S03]  /*bcf0*/  VIADD R5, R5, UR7 ;  /* 0x0000000705057c36 */ /* 0x000fc60008000000 */
        /* <DEDUP_REMOVED lines=14> */
[----:B------:R1:W-:Y:S04]  /*bde0*/  STL.64 [R1+0x6d0], R6 ;  /* 0x0006d00601007387 */ /* 0x0003e80000100a00 */
[----:B------:R-:W-:Y:S04]  /*bdf0*/  LDGSTS.E [R5+0x780], desc[UR16][R120.64], P4 ;  /* 0x0078000078057fae */ /* 0x000fe8000a121850 */
[----:B------:R-:W-:Y:S04]  /*be00*/  LDGSTS.E [R5+0xb80], desc[UR16][R118.64], P4 ;  /* 0x00b8000076057fae */ /* 0x000fe8000a121850 */
[----:B-1----:R-:W4:Y:S04]  /*be10*/  LDL.64 R6, [R1+0x268] ;  /* 0x0002680001067983 */ /* 0x002f280000100a00 */
[----:B------:R-:W4:Y:S04]  /*be20*/  LDL.LU.64 R150, [R1+0x858] ;  /* 0x0008580001967983 */ /* 0x000f280000300a00 */
[----:B------:R-:W4:Y:S04]  /*be30*/  LDL.LU.64 R120, [R1+0x850] ;  /* 0x0008500001787983 */ /* 0x000f280000300a00 */
[----:B------:R-:W4:Y:S04]  /*be40*/  LDL.LU.64 R118, [R1+0x848] ;  /* 0x0008480001767983 */ /* 0x000f280000300a00 */
[----:B------:R-:W-:Y:S04]  /*be50*/  LDGSTS.E [R5+0xf80], desc[UR16][R212.64], P4 ;  /* 0x00f80000d4057fae */ /* 0x000fe8000a121850 */
[----:B------:R-:W-:Y:S04]  /*be60*/  LDGSTS.E [R5+0x1380], desc[UR16][R210.64], P4 ;  /* 0x01380000d2057fae */ /* 0x000fe8000a121850 */
[----:B---3--:R-:W-:Y:S04]  /*be70*/  LDGSTS.E [R5+0x1780], desc[UR16][R184.64], P4 ;  /* 0x01780000b8057fae */ /* 0x008fe8000a121850 */
[----:B------:R-:W3:Y:S04]  /*be80*/  LDL.LU.64 R212, [R1+0x840] ;  /* 0x0008400001d47983 */ /* 0x000ee80000300a00 */
[----:B------:R-:W3:Y:S04]  /*be90*/  LDL.LU.64 R210, [R1+0x838] ;  /* 0x0008380001d27983 */ /* 0x000ee80000300a00 */
[----:B------:R-:W3:Y:S04]  /*bea0*/  LDL.LU.64 R184, [R1+0x830] ;  /* 0x0008300001b87983 */ /* 0x000ee80000300a00 */
[----:B------:R-:W-:Y:S04]  /*beb0*/  LDGSTS.E [R5+0x1b80], desc[UR16][R182.64], P4 ;  /* 0x01b80000b6057fae */ /* 0x000fe8000a121850 */
[----:B------:R-:W-:Y:S04]  /*bec0*/  LDGSTS.E [R5+0x1f80], desc[UR16][R148.64], P4 ;  /* 0x01f8000094057fae */ /* 0x000fe8000a121850 */
[----:B------:R-:W-:Y:S04]  /*bed0*/  LDGSTS.E [R5+0x2380], desc[UR16][R146.64], P4 ;  /* 0x0238000092057fae */ /* 0x000fe8000a121850 */
[----:B------:R-:W3:Y:S04]  /*bee0*/  LDL.LU.64 R182, [R1+0x828] ;  /* 0x0008280001b67983 */ /* 0x000ee80000300a00 */
[----:B------:R-:W3:Y:S04]  /*bef0*/  LDL.LU.64 R148, [R1+0x820] ;  /* 0x0008200001947983 */ /* 0x000ee80000300a00 */
[----:B------:R-:W3:Y:S04]  /*bf00*/  LDL.LU.64 R146, [R1+0x818] ;  /* 0x0008180001927983 */ /* 0x000ee80000300a00 */
[----:B--2---:R-:W-:Y:S04]  /*bf10*/  LDGSTS.E [R5+0x2780], desc[UR16][R116.64], P4 ;  /* 0x0278000074057fae */ /* 0x004fe8000a121850 */
[----:B------:R-:W2:Y:S04]  /*bf20*/  LDL.LU.64 R116, [R1+0x810] ;  /* 0x0008100001747983 */ /* 0x000ea80000300a00 */
[----:B----4-:R-:W-:Y:S04]  /*bf30*/  LDGSTS.E [R5+0x2b80], desc[UR16][R114.64], P4 ;  /* 0x02b8000072057fae */ /* 0x010fe8000a121850 */
[----:B------:R-:W-:Y:S04]  /*bf40*/  LDGSTS.E [R5+0x2f80], desc[UR16][R156.64], P4 ;  /* 0x02f800009c057fae */ /* 0x000fe8000a121850 */
[----:B------:R-:W4:Y:S04]  /*bf50*/  LDL.LU.64 R114, [R1+0x808] ;  /* 0x0008080001727983 */ /* 0x000f280000300a00 */
[----:B------:R-:W3:Y:S01]  /*bf60*/  LDL.LU.64 R156, [R1+0x800] ;  /* 0x00080000019c7983 */ /* 0x000ee20000300a00 */
[----:B------:R-:W-:Y:S01]  /*bf70*/  LOP3.LUT R249, R3, 0x22, RZ, 0xfc, !PT ;  /* 0x0000002203f97812 */ /* 0x000fe200078efcff */
[----:B------:R-:W-:-:S02]  /*bf80*/  IMAD.SHL.U32 R152, R152, 0x80, RZ ;  /* 0x0000008098987824 */ /* 0x000fc400078e00ff */
[----:B---3--:R-:W-:Y:S04]  /*bf90*/  LDGSTS.E [R5+0x3380], desc[UR16][R156.64], P4 ;  /* 0x033800009c057fae */ /* 0x008fe8000a121850 */
[----:B------:R-:W-:Y:S04]  /*bfa0*/  LDGSTS.E [R5+0x3780], desc[UR16][R6.64], P4 ;  /* 0x0378000006057fae */ /* 0x000fe8000a121850 */
[----:B------:R-:W-:Y:S04]  /*bfb0*/  LDGSTS.E [R5+0x3b80], desc[UR16][R8.64], P4 ;  /* 0x03b8000008057fae */ /* 0x000fe8000a121850 */
[----:B------:R-:W3:Y:S04]  /*bfc0*/  LDL.LU R157, [R1+0x7fc] ;  /* 0x0007fc00019d7983 */ /* 0x000ee80000300800 */
[----:B------:R1:W-:Y:S04]  /*bfd0*/  LDGSTS.E [R5+0x3f80], desc[UR16][R10.64], P4 ;  /* 0x03f800000a057fae */ /* 0x0003e8000a121850 */
[----:B------:R-:W0:Y:S01]  /*bfe0*/  LDGDEPBAR ;  /* 0x00000000000079af */ /* 0x000e220000000000 */
[----:B------:R-:W-:-:S04]  /*bff0*/  ISETP.GE.AND P6, PT, R249, UR4, PT ;  /* 0x00000004f9007c0c */ /* 0x000fc8000bfc6270 */
[----:B------:R-:W-:Y:S02]  /*c000*/  SEL R249, RZ, 0x4, P6 ;  /* 0x00000004fff97807 */ /* 0x000fe40003000000 */
[C---:B-1----:R-:W-:Y:S02]  /*c010*/  LOP3.LUT R11, R3.reuse, 0x42, RZ, 0xfc, !PT ;  /* 0x00000042030b7812 */ /* 0x042fe400078efcff */
[----:B------:R-:W-:Y:S01]  /*c020*/  LOP3.LUT R10, R3, 0x60, RZ, 0xfc, !PT ;  /* 0x00000060030a7812 */ /* 0x000fe200078efcff */
[----:B------:R-:W-:Y:S01]  /*c030*/  BAR.SYNC.DEFER_BLOCKING 0x0 ;  /* 0x0000000000007b1d */ /* 0x000fe20000010000 */
[----:B------:R-:W-:Y:S01]  /*c040*/  ISETP.GE.AND P6, PT, R11, UR4, PT ;  /* 0x000000040b007c0c */ /* 0x000fe2000bfc6270 */
[----:B--2---:R-:W-:Y:S01]  /*c050*/  IMAD.WIDE R6, R152, 0x4, R116 ;  /* 0x0000000498067825 */ /* 0x004fe200078e0274 */
[----:B------:R-:W-:-:S03]  /*c060*/  LOP3.LUT R11, R3, 0x62, RZ, 0xfc, !PT ;  /* 0x00000062030b7812 */ /* 0x000fc600078efcff */
[----:B------:R1:W-:Y:S01]  /*c070*/  STL.64 [R1+0x6d8], R4 ;  /* 0x0006d80401007387 */ /* 0x0003e20000100a00 */
[----:B------:R-:W-:-:S04]  /*c080*/  IMAD.WIDE R8, R152, 0x4, R182 ;  /* 0x0000000498087825 */ /* 0x000fc800078e02b6 */
[----:B-1----:R-:W-:-:S04]  /*c090*/  IMAD.WIDE R4, R152, 0x4, R146 ;  /* 0x0000000498047825 */ /* 0x002fc800078e0292 */
[----:B------:R-:W-:Y:S01]  /*c0a0*/  IMAD.WIDE R218, R152, 0x4, R218 ;  /* 0x0000000498da7825 */ /* 0x000fe200078e02da */
[----:B---3--:R-:W-:-:S03]  /*c0b0*/  ISETP.GE.AND P4, PT, R157, UR4, PT ;  /* 0x000000049d007c0c */ /* 0x008fc6000bf86270 */
[----:B----4-:R-:W-:Y:S01]  /*c0c0*/  IMAD.WIDE R156, R152, 0x4, R114 ;  /* 0x00000004989c7825 */ /* 0x010fe200078e0272 */
[----:B------:R-:W-:Y:S02]  /*c0d0*/  SEL R114, R249, RZ, P1 ;  /* 0x000000fff9727207 */ /* 0x000fe40000800000 */
[----:B------:R-:W-:Y:S02]  /*c0e0*/  SEL R115, RZ, 0x4, P4 ;  /* 0x00000004ff737807 */ /* 0x000fe40002000000 */
[----:B------:R-:W-:Y:S01]  /*c0f0*/  @!PT LDS RZ, [RZ] ;  /* 0x00000000fffff984 */ /* 0x000fe20000000800 */
[----:B------:R-:W-:Y:S01]  /*c100*/  @!PT LDS RZ, [RZ] ;  /* 0x00000000fffff984 */ /* 0x000fe20000000800 */
[----:B------:R-:W-:Y:S01]  /*c110*/  @!PT LDS RZ, [RZ] ;  /* 0x00000000fffff984 */ /* 0x000fe20000000800 */
[----:B------:R1:W-:Y:S01]  /*c120*/  LDGSTS.E [R248+0x48000], desc[UR16][R156.64], P2 ;  /* 0x480000009cf87fae */ /* 0x0003e20009121850 */
[----:B------:R-:W-:Y:S02]  /*c130*/  ISETP.NE.U32.AND P2, PT, R114, RZ, PT ;  /* 0x000000ff7200720c */ /* 0x000fe40003f45070 */
[----:B------:R-:W-:Y:S01]  /*c140*/  ISETP.GE.AND P4, PT, R10, UR4, PT ;  /* 0x000000040a007c0c */ /* 0x000fe2000bf86270 */
[----:B------:R1:W-:Y:S01]  /*c150*/  STL.64 [R1+0x6e8], R156 ;  /* 0x0006e89c01007387 */ /* 0x0003e20000100a00 */
[----:B------:R-:W-:-:S02]  /*c160*/  SEL R114, RZ, 0x4, P6 ;  /* 0x00000004ff727807 */ /* 0x000fc40003000000 */
[----:B------:R-:W-:Y:S01]  /*c170*/  SEL R115, R115, RZ, P1 ;  /* 0x000000ff73737207 */ /* 0x000fe20000800000 */
[----:B------:R2:W-:Y:S01]  /*c180*/  LDGSTS.E [R248+0x48008], desc[UR16][R6.64], P3 ;  /* 0x4800800006f87fae */ /* 0x0005e20009921850 */
[----:B------:R-:W-:Y:S02]  /*c190*/  SEL R116, RZ, 0x4, P4 ;  /* 0x00000004ff747807 */ /* 0x000fe40002000000 */
[----:B------:R-:W-:Y:S01]  /*c1a0*/  SEL R114, R114, RZ, P1 ;  /* 0x000000ff72727207 */ /* 0x000fe20000800000 */
[----:B------:R2:W-:Y:S01]  /*c1b0*/  STL.64 [R1+0x568], R6 ;  /* 0x0005680601007387 */ /* 0x0005e20000100a00 */
[----:B------:R-:W-:Y:S02]  /*c1c0*/  ISETP.GE.AND P6, PT, R11, UR4, PT ;  /* 0x000000040b007c0c */ /* 0x000fe4000bfc6270 */
[----:B------:R-:W-:Y:S02]  /*c1d0*/  ISETP.NE.U32.AND P4, PT, R115, RZ, PT ;  /* 0x000000ff7300720c */ /* 0x000fe40003f85070 */
[----:B-1----:R-:W-:Y:S01]  /*c1e0*/  LOP3.LUT R157, R3, 0x4, RZ, 0xfc, !PT ;  /* 0x00000004039d7812 */ /* 0x002fe200078efcff */
[----:B------:R1:W-:Y:S01]  /*c1f0*/  STL.64 [R1+0x4f0], R4 ;  /* 0x0004f00401007387 */ /* 0x0003e20000100a00 */
[----:B------:R-:W-:-:S02]  /*c200*/  ISETP.NE.U32.AND P3, PT, R114, RZ, PT ;  /* 0x000000ff7200720c */ /* 0x000fc40003f65070 */
[----:B------:R-:W-:Y:S01]  /*c210*/  SEL R114, RZ, 0x4, P6 ;  /* 0x00000004ff727807 */ /* 0x000fe20003000000 */
[----:B------:R1:W-:Y:S01]  /*c220*/  LDGSTS.E [R248+0x4a000], desc[UR16][R4.64], P0 ;  /* 0x4a00000004f87fae */ /* 0x0003e20008121850 */
[----:B------:R-:W-:Y:S02]  /*c230*/  SEL R115, R116, RZ, P1 ;  /* 0x000000ff74737207 */ /* 0x000fe40000800000 */
[----:B------:R-:W-:Y:S02]  /*c240*/  ISETP.GE.AND P6, PT, R157, UR4, PT ;  /* 0x000000049d007c0c */ /* 0x000fe4000bfc6270 */
[----:B------:R-:W-:Y:S02]  /*c250*/  ISETP.NE.U32.AND P0, PT, R115, RZ, PT ;  /* 0x000000ff7300720c */ /* 0x000fe40003f05070 */
[----:B------:R-:W-:Y:S02]  /*c260*/  SEL R114, R114, RZ, P1 ;  /* 0x000000ff72727207 */ /* 0x000fe40000800000 */
[----:B--2---:R-:W-:Y:S01]  /*c270*/  LOP3.LUT R6, R3, 0x6, RZ, 0xfc, !PT ;  /* 0x0000000603067812 */ /* 0x004fe200078efcff */
[----:B-1----:R-:W-:Y:S01]  /*c280*/  IMAD.WIDE R4, R152, 0x4, R148 ;  /* 0x0000000498047825 */ /* 0x002fe200078e0294 */
[----:B------:R-:W-:-:S02]  /*c290*/  SEL R115, RZ, 0x4, P6 ;  /* 0x00000004ff737807 */ /* 0x000fc40003000000 */
[----:B------:R-:W-:Y:S02]  /*c2a0*/  LOP3.LUT R11, R3, 0x24, RZ, 0xfc, !PT ;  /* 0x00000024030b7812 */ /* 0x000fe400078efcff */
[----:B------:R1:W-:Y:S01]  /*c2b0*/  STL.64 [R1+0x4e8], R4 ;  /* 0x0004e80401007387 */ /* 0x0003e20000100a00 */
[----:B------:R-:W-:-:S03]  /*c2c0*/  ISETP.GE.AND P6, PT, R6, UR4, PT ;  /* 0x0000000406007c0c */ /* 0x000fc6000bfc6270 */
[----:B------:R1:W-:Y:S01]  /*c2d0*/  LDGSTS.E [R248+0x4a008], desc[UR16][R4.64], P2 ;  /* 0x4a00800004f87fae */ /* 0x0003e20009121850 */
[----:B------:R-:W-:Y:S02]  /*c2e0*/  ISETP.NE.U32.AND P2, PT, R114, RZ, PT ;  /* 0x000000ff7200720c */ /* 0x000fe40003f45070 */
[----:B------:R-:W-:Y:S01]  /*c2f0*/  SEL R114, R115, RZ, P1 ;  /* 0x000000ff73727207 */ /* 0x000fe20000800000 */
[----:B------:R2:W-:Y:S01]  /*c300*/  LDGSTS.E [R248+0x4c000], desc[UR16][R8.64], P4 ;  /* 0x4c00000008f87fae */ /* 0x0005e2000a121850 */
[----:B------:R-:W-:Y:S02]  /*c310*/  ISETP.GE.AND P4, PT, R11, UR4, PT ;  /* 0x000000040b007c0c */ /* 0x000fe4000bf86270 */
[C---:B------:R-:W-:Y:S01]  /*c320*/  LOP3.LUT R10, R3.reuse, 0x26, RZ, 0xfc, !PT ;  /* 0x00000026030a7812 */ /* 0x040fe200078efcff */
[----:B-1----:R-:W-:Y:S01]  /*c330*/  IMAD.WIDE R4, R152, 0x4, R184 ;  /* 0x0000000498047825 */ /* 0x002fe200078e02b8 */
[----:B------:R-:W-:Y:S01]  /*c340*/  SEL R115, RZ, 0x4, P6 ;  /* 0x00000004ff737807 */ /* 0x000fe20003000000 */
[----:B------:R2:W-:Y:S01]  /*c350*/  STL.64 [R1+0x480], R8 ;  /* 0x0004800801007387 */ /* 0x0005e20000100a00 */
[----:B------:R-:W-:-:S03]  /*c360*/  LOP3.LUT R11, R3, 0x44, RZ, 0xfc, !PT ;  /* 0x00000044030b7812 */ /* 0x000fc600078efcff */
[----:B------:R1:W-:Y:S01]  /*c370*/  LDGSTS.E [R248+0x4c008], desc[UR16][R4.64], P3 ;  /* 0x4c00800004f87fae */ /* 0x0003e20009921850 */
[----:B------:R-:W-:Y:S02]  /*c380*/  ISETP.NE.U32.AND P3, PT, R114, RZ, PT ;  /* 0x000000ff7200720c */ /* 0x000fe40003f65070 */
[----:B------:R-:W-:Y:S02]  /*c390*/  SEL R114, RZ, 0x4, P4 ;  /* 0x00000004ff727807 */ /* 0x000fe40002000000 */
[----:B------:R-:W-:Y:S02]  /*c3a0*/  ISETP.GE.AND P6, PT, R10, UR4, PT ;  /* 0x000000040a007c0c */ /* 0x000fe4000bfc6270 */
[----:B------:R-:W-:Y:S01]  /*c3b0*/  SEL R115, R115, RZ, P1 ;  /* 0x000000ff73737207 */ /* 0x000fe20000800000 */
[----:B--2---:R-:W-:Y:S01]  /*c3c0*/  IMAD.WIDE R8, R152, 0x4, R210 ;  /* 0x0000000498087825 */ /* 0x004fe200078e02d2 */
[----:B------:R1:W-:Y:S01]  /*c3d0*/  STL.64 [R1+0x478], R4 ;  /* 0x0004780401007387 */ /* 0x0003e20000100a00 */
[----:B------:R-:W-:-:S02]  /*c3e0*/  SEL R114, R114, RZ, P1 ;  /* 0x000000ff72727207 */ /* 0x000fc40000800000 */
[----:B------:R-:W-:Y:S01]  /*c3f0*/  ISETP.GE.AND P4, PT, R11, UR4, PT ;  /* 0x000000040b007c0c */ /* 0x000fe2000bf86270 */
[----:B------:R2:W-:Y:S01]  /*c400*/  LDGSTS.E [R248+0x4e000], desc[UR16][R8.64], P0 ;  /* 0x4e00000008f87fae */ /* 0x0005e20008121850 */
[----:B------:R-:W-:Y:S02]  /*c410*/  SEL R116, RZ, 0x4, P6 ;  /* 0x00000004ff747807 */ /* 0x000fe40003000000 */
[----:B------:R-:W-:Y:S02]  /*c420*/  ISETP.NE.U32.AND P6, PT, R115, RZ, PT ;  /* 0x000000ff7300720c */ /* 0x000fe40003fc5070 */
[----:B------:R-:W-:Y:S01]  /*c430*/  LOP3.LUT R11, R3, 0x46, RZ, 0xfc, !PT ;  /* 0x00000046030b7812 */ /* 0x000fe200078efcff */
[----:B-1----:R-:W-:Y:S01]  /*c440*/  IMAD.WIDE R4, R152, 0x4, R212 ;  /* 0x0000000498047825 */ /* 0x002fe200078e02d4 */
[----:B------:R-:W-:Y:S01]  /*c450*/  ISETP.NE.U32.AND P0, PT, R114, RZ, PT ;  /* 0x000000ff7200720c */ /* 0x000fe20003f05070 */
[----:B------:R2:W-:Y:S01]  /*c460*/  STL.64 [R1+0x400], R8 ;  /* 0x0004000801007387 */ /* 0x0005e20000100a00 */
[----:B------:R-:W-:-:S02]  /*c470*/  SEL R114, RZ, 0x4, P4 ;  /* 0x00000004ff727807 */ /* 0x000fc40002000000 */
[----:B------:R-:W-:Y:S01]  /*c480*/  SEL R115, R116, RZ, P1 ;  /* 0x000000ff74737207 */ /* 0x000fe20000800000 */
[----:B------:R1:W-:Y:S01]  /*c490*/  STL.64 [R1+0x3f8], R4 ;  /* 0x0003f80401007387 */ /* 0x0003e20000100a00 */
[----:B------:R-:W-:Y:S02]  /*c4a0*/  ISETP.GE.AND P4, PT, R11, UR4, PT ;  /* 0x000000040b007c0c */ /* 0x000fe4000bf86270 */
[----:B------:R-:W-:Y:S01]  /*c4b0*/  LOP3.LUT R11, R3, 0x64, RZ, 0xfc, !PT ;  /* 0x00000064030b7812 */ /* 0x000fe200078efcff */
[----:B------:R1:W-:Y:S01]  /*c4c0*/  LDGSTS.E [R248+0x4e008], desc[UR16][R4.64], P2 ;  /* 0x4e00800004f87fae */ /* 0x0003e20009121850 */
[----:B------:R-:W-:Y:S02]  /*c4d0*/  ISETP.NE.U32.AND P2, PT, R115, RZ, PT ;  /* 0x000000ff7300720c */ /* 0x000fe40003f45070 */
[----:B------:R-:W-:Y:S01]  /*c4e0*/  SEL R114, R114, RZ, P1 ;  /* 0x000000ff72727207 */ /* 0x000fe20000800000 */
[----:B--2---:R-:W-:Y:S01]  /*c4f0*/  IMAD.WIDE R8, R152, 0x4, R120 ;  /* 0x0000000498087825 */ /* 0x004fe200078e0278 */
[----:B------:R-:W-:-:S02]  /*c500*/  SEL R115, RZ, 0x4, P4 ;  /* 0x00000004ff737807 */ /* 0x000fc40002000000 */
[----:B------:R-:W-:Y:S01]  /*c510*/  ISETP.GE.AND P4, PT, R11, UR4, PT ;  /* 0x000000040b007c0c */ /* 0x000fe2000bf86270 */
[----:B-1----:R-:W-:Y:S01]  /*c520*/  IMAD.WIDE R4, R152, 0x4, R118 ;  /* 0x0000000498047825 */ /* 0x002fe200078e0276 */
[----:B------:R-:W-:-:S04]  /*c530*/  LOP3.LUT R11, R3, 0x66, RZ, 0xfc, !PT ;  /* 0x00000066030b7812 */ /* 0x000fc800078efcff */
[----:B------:R1:W-:Y:S04]  /*c540*/  STL.64 [R1+0x560], R4 ;  /* 0x0005600401007387 */ /* 0x0003e80000100a00 */
        /* <DEDUP_REMOVED lines=83> */
[----:B------:R-:W-:Y:S01]  /*ca80*/  LDGSTS.E [R244+0x4a008], desc[UR16][R8.64], P6 ;  /* 0x4a00800008f47fae */ /* 0x000fe2000b121850 */
[----:B------:R-:W-:Y:S02]  /*ca90*/  ISETP.GE.AND P6, PT, R11, UR4, PT ;  /* 0x000000040b007c0c */ /* 0x000fe4000bfc6270 */
[C---:B------:R-:W-:Y:S01]  /*caa0*/  LOP3.LUT R10, R3.reuse, 0x2c, RZ, 0xfc, !PT ;  /* 0x0000002c030a7812 */ /* 0x040fe200078efcff */
[----:B-1----:R-:W-:Y:S01]  /*cab0*/  IMAD.WIDE R4, R152, 0x4, R190 ;  /* 0x0000000498047825 */ /* 0x002fe200078e02be */
[----:B------:R-:W-:Y:S01]  /*cac0*/  SEL R115, RZ, 0x4, P4 ;  /* 0x00000004ff737807 */ /* 0x000fe20002000000 */
[----:B------:R-:W-:Y:S01]  /*cad0*/  STL.64 [R1+0x4c8], R8 ;  /* 0x0004c80801007387 */ /* 0x000fe20000100a00 */
[----:B------:R-:W-:-:S03]  /*cae0*/  LOP3.LUT R11, R3, 0x2e, RZ, 0xfc, !PT ;  /* 0x0000002e030b7812 */ /* 0x000fc600078efcff */
[----:B------:R1:W-:Y:S01]  /*caf0*/  LDGSTS.E [R244+0x4c000], desc[UR16][R4.64], P3 ;  /* 0x4c00000004f47fae */ /* 0x0003e20009921850 */
[----:B------:R-:W-:Y:S02]  /*cb00*/  ISETP.NE.U32.AND P3, PT, R114, RZ, PT ;  /* 0x000000ff7200720c */ /* 0x000fe40003f65070 */
[----:B------:R-:W-:Y:S01]  /*cb10*/  ISETP.GE.AND P4, PT, R10, UR4, PT ;  /* 0x000000040a007c0c */ /* 0x000fe2000bf86270 */
[----:B------:R1:W-:Y:S01]  /*cb20*/  STL.64 [R1+0x460], R4 ;  /* 0x0004600401007387 */ /* 0x0003e20000100a00 */
[----:B------:R-:W-:Y:S02]  /*cb30*/  SEL R114, RZ, 0x4, P6 ;  /* 0x00000004ff727807 */ /* 0x000fe40003000000 */
[----:B------:R-:W-:Y:S02]  /*cb40*/  SEL R115, R115, RZ, P1 ;  /* 0x000000ff73737207 */ /* 0x000fe40000800000 */
[----:B------:R-:W-:Y:S02]  /*cb50*/  ISETP.GE.AND P6, PT, R11, UR4, PT ;  /* 0x000000040b007c0c */ /* 0x000fe4000bfc6270 */
[----:B------:R-:W-:-:S02]  /*cb60*/  SEL R117, RZ, 0x4, P4 ;  /* 0x00000004ff757807 */ /* 0x000fc40002000000 */
[----:B------:R-:W-:Y:S01]  /*cb70*/  SEL R114, R114, RZ, P1 ;  /* 0x000000ff72727207 */ /* 0x000fe20000800000 */
[----:B-1----:R-:W-:Y:S01]  /*cb80*/  IMAD.WIDE R4, R152, 0x4, R192 ;  /* 0x0000000498047825 */ /* 0x002fe200078e02c0 */
[----:B------:R-:W-:Y:S02]  /*cb90*/  ISETP.NE.U32.AND P4, PT, R115, RZ, PT ;  /* 0x000000ff7300720c */ /* 0x000fe40003f85070 */
[----:B------:R-:W-:Y:S02]  /*cba0*/  LOP3.LUT R11, R3, 0x4c, RZ, 0xfc, !PT ;  /* 0x0000004c030b7812 */ /* 0x000fe400078efcff */
[----:B------:R1:W-:Y:S01]  /*cbb0*/  LDGSTS.E [R244+0x4c008], desc[UR16][R4.64], P0 ;  /* 0x4c00800004f47fae */ /* 0x0003e20008121850 */
[----:B------:R-:W-:Y:S02]  /*cbc0*/  ISETP.NE.U32.AND P0, PT, R114, RZ, PT ;  /* 0x000000ff7200720c */ /* 0x000fe40003f05070 */
[----:B------:R-:W-:Y:S01]  /*cbd0*/  SEL R116, RZ, 0x4, P6 ;  /* 0x00000004ff747807 */ /* 0x000fe20003000000 */
[----:B------:R-:W-:Y:S01]  /*cbe0*/  LDGSTS.E [R244+0x4e000], desc[UR16][R218.64], P2 ;  /* 0x4e000000daf47fae */ /* 0x000fe20009121850 */
[----:B------:R-:W-:-:S02]  /*cbf0*/  SEL R117, R117, RZ, P1 ;  /* 0x000000ff75757207 */ /* 0x000fc40000800000 */
[----:B------:R-:W-:Y:S01]  /*cc00*/  ISETP.GE.AND P6, PT, R11, UR4, PT ;  /* 0x000000040b007c0c */ /* 0x000fe2000bfc6270 */
[C---:B------:R-:W-:Y:S01]  /*cc10*/  IMAD.WIDE R114, R152.reuse, 0x4, R220 ;  /* 0x0000000498727825 */ /* 0x040fe200078e02dc */
[----:B------:R-:W-:Y:S02]  /*cc20*/  LOP3.LUT R11, R3, 0x4e, RZ, 0xfc, !PT ;  /* 0x0000004e030b7812 */ /* 0x000fe400078efcff */
[----:B------:R-:W-:Y:S01]  /*cc30*/  ISETP.NE.U32.AND P2, PT, R117, RZ, PT ;  /* 0x000000ff7500720c */ /* 0x000fe20003f45070 */
[----:B------:R-:W-:Y:S01]  /*cc40*/  IMAD.WIDE R8, R152, 0x4, R126 ;  /* 0x0000000498087825 */ /* 0x000fe200078e027e */
[----:B------:R-:W-:Y:S01]  /*cc50*/  SEL R116, R116, RZ, P1 ;  /* 0x000000ff74747207 */ /* 0x000fe20000800000 */
[----:B------:R1:W-:Y:S01]  /*cc60*/  STL.64 [R1+0x458], R4 ;  /* 0x0004580401007387 */ /* 0x0003e20000100a00 */
[----:B------:R-:W-:Y:S02]  /*cc70*/  SEL R117, RZ, 0x4, P6 ;  /* 0x00000004ff757807 */ /* 0x000fe40003000000 */
[----:B------:R-:W-:Y:S01]  /*cc80*/  ISETP.GE.AND P6, PT, R11, UR4, PT ;  /* 0x000000040b007c0c */ /* 0x000fe2000bfc6270 */
[----:B------:R-:W-:Y:S01]  /*cc90*/  LDGSTS.E [R244+0x4e008], desc[UR16][R114.64], P3 ;  /* 0x4e00800072f47fae */ /* 0x000fe20009921850 */
[----:B------:R-:W-:-:S02]  /*cca0*/  LOP3.LUT R11, R3, 0x6c, RZ, 0xfc, !PT ;  /* 0x0000006c030b7812 */ /* 0x000fc400078efcff */
[----:B------:R-:W-:Y:S01]  /*ccb0*/  ISETP.NE.U32.AND P3, PT, R116, RZ, PT ;  /* 0x000000ff7400720c */ /* 0x000fe20003f65070 */
[----:B------:R2:W-:Y:S01]  /*ccc0*/  LDGSTS.E [R243+0x48000], desc[UR16][R8.64], P4 ;  /* 0x4800000008f37fae */ /* 0x0005e2000a121850 */
[----:B------:R-:W-:Y:S01]  /*ccd0*/  SEL R116, R117, RZ, P1 ;  /* 0x000000ff75747207 */ /* 0x000fe20000800000 */
[----:B-1----:R-:W-:Y:S01]  /*cce0*/  IMAD.WIDE R4, R152, 0x4, R128 ;  /* 0x0000000498047825 */ /* 0x002fe200078e0280 */
[----:B------:R-:W-:Y:S02]  /*ccf0*/  LOP3.LUT R10, R3, 0x6e, RZ, 0xfc, !PT ;  /* 0x0000006e030a7812 */ /* 0x000fe400078efcff */
[----:B------:R-:W-:Y:S02]  /*cd00*/  ISETP.GE.AND P4, PT, R11, UR4, PT ;  /* 0x000000040b007c0c */ /* 0x000fe4000bf86270 */
[----:B------:R-:W-:Y:S01]  /*cd10*/  SEL R117, RZ, 0x4, P6 ;  /* 0x00000004ff757807 */ /* 0x000fe20003000000 */
[----:B------:R-:W-:Y:S01]  /*cd20*/  STL.64 [R1+0x6f0], R218 ;  /* 0x0006f0da01007387 */ /* 0x000fe20000100a00 */
[----:B------:R-:W-:-:S03]  /*cd30*/  ISETP.GE.AND P6, PT, R10, UR4, PT ;  /* 0x000000040a007c0c */ /* 0x000fc6000bfc6270 */
[----:B------:R1:W-:Y:S01]  /*cd40*/  LDGSTS.E [R243+0x48008], desc[UR16][R4.64], P0 ;  /* 0x4800800004f37fae */ /* 0x0003e20008121850 */
[----:B------:R-:W-:Y:S02]  /*cd50*/  ISETP.NE.U32.AND P0, PT, R116, RZ, PT ;  /* 0x000000ff7400720c */ /* 0x000fe40003f05070 */
[----:B------:R-:W-:Y:S01]  /*cd60*/  SEL R116, RZ, 0x4, P4 ;  /* 0x00000004ff747807 */ /* 0x000fe20002000000 */
[----:B------:R-:W-:Y:S01]  /*cd70*/  STL.64 [R1+0x700], R244 ;  /* 0x000700f401007387 */ /* 0x000fe20000100a00 */
[----:B------:R-:W-:Y:S02]  /*cd80*/  SEL R117, R117, RZ, P1 ;  /* 0x000000ff75757207 */ /* 0x000fe40000800000 */
[----:B------:R-:W-:Y:S01]  /*cd90*/  LOP3.LUT R11, R3, 0x10, RZ, 0xfc, !PT ;  /* 0x00000010030b7812 */ /* 0x000fe200078efcff */
[----:B------:R-:W-:Y:S01]  /*cda0*/  STL.64 [R1+0x6f8], R114 ;  /* 0x0006f87201007387 */ /* 0x000fe20000100a00 */
[----:B------:R-:W-:-:S03]  /*cdb0*/  SEL R118, RZ, 0x4, P6 ;  /* 0x00000004ff767807 */ /* 0x000fc60003000000 */
[----:B------:R2:W-:Y:S01]  /*cdc0*/  STL.64 [R1+0x540], R8 ;  /* 0x0005400801007387 */ /* 0x0005e20000100a00 */
[----:B------:R-:W-:Y:S02]  /*cdd0*/  SEL R116, R116, RZ, P1 ;  /* 0x000000ff74747207 */ /* 0x000fe40000800000 */
[----:B------:R-:W-:Y:S01]  /*cde0*/  ISETP.NE.U32.AND P6, PT, R117, RZ, PT ;  /* 0x000000ff7500720c */ /* 0x000fe20003fc5070 */
[----:B------:R1:W-:Y:S01]  /*cdf0*/  STL.64 [R1+0x538], R4 ;  /* 0x0005380401007387 */ /* 0x0003e20000100a00 */
[----:B------:R-:W-:Y:S02]  /*ce00*/  ISETP.GE.AND P4, PT, R11, UR4, PT ;  /* 0x000000040b007c0c */ /* 0x000fe4000bf86270 */
[----:B------:R-:W-:Y:S01]  /*ce10*/  LOP3.LUT R11, R3, 0x12, RZ, 0xfc, !PT ;  /* 0x00000012030b7812 */ /* 0x000fe200078efcff */
[----:B--2---:R-:W-:Y:S01]  /*ce20*/  IMAD.WIDE R8, R152, 0x4, R162 ;  /* 0x0000000498087825 */ /* 0x004fe200078e02a2 */
[----:B------:R-:W-:-:S03]  /*ce30*/  SEL R117, R118, RZ, P1 ;  /* 0x000000ff76757207 */ /* 0x000fc60000800000 */
[----:B-1----:R-:W-:Y:S01]  /*ce40*/  IMAD.WIDE R4, R152, 0x4, R164 ;  /* 0x0000000498047825 */ /* 0x002fe200078e02a4 */
[----:B------:R1:W-:Y:S01]  /*ce50*/  LDGSTS.E [R243+0x4a000], desc[UR16][R8.64], P2 ;  /* 0x4a00000008f37fae */ /* 0x0003e20009121850 */
[----:B------:R-:W-:Y:S02]  /*ce60*/  ISETP.NE.U32.AND P2, PT, R116, RZ, PT ;  /* 0x000000ff7400720c */ /* 0x000fe40003f45070 */
[----:B------:R-:W-:Y:S01]  /*ce70*/  SEL R116, RZ, 0x4, P4 ;  /* 0x00000004ff747807 */ /* 0x000fe20002000000 */
[----:B------:R1:W-:Y:S01]  /*ce80*/  STL.64 [R1+0x4c0], R8 ;  /* 0x0004c00801007387 */ /* 0x0003e20000100a00 */
[----:B------:R-:W-:Y:S02]  /*ce90*/  ISETP.GE.AND P4, PT, R11, UR4, PT ;  /* 0x000000040b007c0c */ /* 0x000fe4000bf86270 */
[----:B------:R-:W-:Y:S01]  /*cea0*/  LOP3.LUT R10, R3, 0x30, RZ, 0xfc, !PT ;  /* 0x00000030030a7812 */ /* 0x000fe200078efcff */
[----:B------:R2:W-:Y:S01]  /*ceb0*/  STL.64 [R1+0x4b8], R4 ;  /* 0x0004b80401007387 */ /* 0x0005e20000100a00 */
[----:B------:R-:W-:-:S03]  /*cec0*/  SEL R116, R116, RZ, P1 ;  /* 0x000000ff74747207 */ /* 0x000fc60000800000 */
[----:B------:R2:W-:Y:S01]  /*ced0*/  LDGSTS.E [R243+0x4a008], desc[UR16][R4.64], P3 ;  /* 0x4a00800004f37fae */ /* 0x0005e20009921850 */
[----:B------:R-:W-:Y:S01]  /*cee0*/  ISETP.NE.U32.AND P3, PT, R117, RZ, PT ;  /* 0x000000ff7500720c */ /* 0x000fe20003f65070 */
[----:B-1----:R-:W-:Y:S01]  /*cef0*/  IMAD.WIDE R8, R152, 0x4, R194 ;  /* 0x0000000498087825 */ /* 0x002fe200078e02c2 */
[----:B------:R-:W-:Y:S02]  /*cf00*/  SEL R117, RZ, 0x4, P4 ;  /* 0x00000004ff757807 */ /* 0x000fe40002000000 */
[----:B------:R-:W-:Y:S02]  /*cf10*/  LOP3.LUT R11, R3, 0x32, RZ, 0xfc, !PT ;  /* 0x00000032030b7812 */ /* 0x000fe400078efcff */
[----:B------:R-:W-:Y:S01]  /*cf20*/  ISETP.GE.AND P4, PT, R10, UR4, PT ;  /* 0x000000040a007c0c */ /* 0x000fe2000bf86270 */
[----:B------:R-:W-:Y:S01]  /*cf30*/  LDGSTS.E [R243+0x4c000], desc[UR16][R8.64], P0 ;  /* 0x4c00000008f37fae */ /* 0x000fe20008121850 */
[----:B--2---:R-:W-:Y:S01]  /*cf40*/  IMAD.WIDE R4, R152, 0x4, R196 ;  /* 0x0000000498047825 */ /* 0x004fe200078e02c4 */
[----:B------:R-:W-:-:S02]  /*cf50*/  ISETP.NE.U32.AND P0, PT, R116, RZ, PT ;  /* 0x000000ff7400720c */ /* 0x000fc40003f05070 */
[----:B------:R-:W-:Y:S01]  /*cf60*/  LOP3.LUT R10, R3, 0x50, RZ, 0xfc, !PT ;  /* 0x00000050030a7812 */ /* 0x000fe200078efcff */
[----:B------:R-:W-:Y:S01]  /*cf70*/  IMAD.WIDE R118, R152, 0x4, R222 ;  /* 0x0000000498767825 */ /* 0x000fe200078e02de */
[----:B------:R1:W-:Y:S01]  /*cf80*/  LDGSTS.E [R243+0x4c008], desc[UR16][R4.64], P6 ;  /* 0x4c00800004f37fae */ /* 0x0003e2000b121850 */
[----:B------:R-:W-:Y:S02]  /*cf90*/  ISETP.GE.AND P6, PT, R11, UR4, PT ;  /* 0x000000040b007c0c */ /* 0x000fe4000bfc6270 */
[----:B------:R-:W-:Y:S01]  /*cfa0*/  SEL R116, R117, RZ, P1 ;  /* 0x000000ff75747207 */ /* 0x000fe20000800000 */
[----:B------:R-:W-:Y:S01]  /*cfb0*/  LDGSTS.E [R243+0x4e000], desc[UR16][R118.64], P2 ;  /* 0x4e00000076f37fae */ /* 0x000fe20009121850 */
[----:B------:R-:W-:Y:S02]  /*cfc0*/  SEL R121, RZ, 0x4, P4 ;  /* 0x00000004ff797807 */ /* 0x000fe40002000000 */
[----:B------:R-:W-:Y:S02]  /*cfd0*/  ISETP.GE.AND P4, PT, R10, UR4, PT ;  /* 0x000000040a007c0c */ /* 0x000fe4000bf86270 */
[----:B------:R-:W-:Y:S01]  /*cfe0*/  SEL R120, RZ, 0x4, P6 ;  /* 0x00000004ff787807 */ /* 0x000fe20003000000 */
[----:B------:R-:W-:Y:S01]  /*cff0*/  STL.64 [R1+0x450], R8 ;  /* 0x0004500801007387 */ /* 0x000fe20000100a00 */
[----:B------:R-:W-:Y:S01]  /*d000*/  ISETP.NE.U32.AND P2, PT, R116, RZ, PT ;  /* 0x000000ff7400720c */ /* 0x000fe20003f45070 */
[----:B------:R-:W-:Y:S01]  /*d010*/  IMAD.WIDE R116, R152, 0x4, R224 ;  /* 0x0000000498747825 */ /* 0x000fe200078e02e0 */
[----:B------:R-:W-:-:S02]  /*d020*/  LOP3.LUT R11, R3, 0x52, RZ, 0xfc, !PT ;  /* 0x00000052030b7812 */ /* 0x000fc400078efcff */
[----:B------:R-:W-:Y:S01]  /*d030*/  SEL R121, R121, RZ, P1 ;  /* 0x000000ff79797207 */ /* 0x000fe20000800000 */
[----:B------:R1:W-:Y:S01]  /*d040*/  STL.64 [R1+0x448], R4 ;  /* 0x0004480401007387 */ /* 0x0003e20000100a00 */
[----:B------:R-:W-:Y:S02]  /*d050*/  SEL R122, RZ, 0x4, P4 ;  /* 0x00000004ff7a7807 */ /* 0x000fe40002000000 */
[----:B------:R-:W-:Y:S01]  /*d060*/  SEL R120, R120, RZ, P1 ;  /* 0x000000ff78787207 */ /* 0x000fe20000800000 */
[----:B------:R-:W-:Y:S01]  /*d070*/  LDGSTS.E [R243+0x4e008], desc[UR16][R116.64], P3 ;  /* 0x4e00800074f37fae */ /* 0x000fe20009921850 */
[----:B------:R-:W-:Y:S02]  /*d080*/  ISETP.GE.AND P6, PT, R11, UR4, PT ;  /* 0x000000040b007c0c */ /* 0x000fe4000bfc6270 */
[----:B------:R-:W-:Y:S01]  /*d090*/  ISETP.NE.U32.AND P4, PT, R121, RZ, PT ;  /* 0x000000ff7900720c */ /* 0x000fe20003f85070 */
[----:B------:R-:W-:Y:S01]  /*d0a0*/  STL.64 [R1+0x708], R118 ;  /* 0x0007087601007387 */ /* 0x000fe20000100a00 */
[----:B------:R-:W-:Y:S01]  /*d0b0*/  LOP3.LUT R220, R3, 0x70, RZ, 0xfc, !PT ;  /* 0x0000007003dc7812 */ /* 0x000fe200078efcff */
[----:B-1----:R-:W-:-:S02]  /*d0c0*/  IMAD.WIDE R4, R152, 0x4, R130 ;  /* 0x0000000498047825 */ /* 0x002fc400078e0282 */
[----:B------:R-:W-:Y:S01]  /*d0d0*/  STL.64 [R1+0x710], R116 ;  /* 0x0007107401007387 */ /* 0x000fe20000100a00 */
[----:B------:R-:W-:Y:S02]  /*d0e0*/  ISETP.NE.U32.AND P3, PT, R120, RZ, PT ;  /* 0x000000ff7800720c */ /* 0x000fe40003f65070 */
[----:B------:R-:W-:Y:S01]  /*d0f0*/  SEL R120, RZ, 0x4, P6 ;  /* 0x00000004ff787807 */ /* 0x000fe20003000000 */
[----:B------:R1:W-:Y:S01]  /*d100*/  STL.64 [R1+0x530], R4 ;  /* 0x0005300401007387 */ /* 0x0003e20000100a00 */
[----:B------:R-:W-:Y:S02]  /*d110*/  SEL R121, R122, RZ, P1 ;  /* 0x000000ff7a797207 */ /* 0x000fe40000800000 */
[----:B------:R-:W-:Y:S01]  /*d120*/  ISETP.GE.AND P6, PT, R220, UR4, PT ;  /* 0x00000004dc007c0c */ /* 0x000fe2000bfc6270 */
[----:B------:R1:W-:Y:S01]  /*d130*/  LDGSTS.E [R242+0x48000], desc[UR16][R4.64], P0 ;  /* 0x4800000004f27fae */ /* 0x0003e20008121850 */
[----:B------:R-:W-:Y:S01]  /*d140*/  ISETP.NE.U32.AND P0, PT, R121, RZ, PT ;  /* 0x000000ff7900720c */ /* 0x000fe20003f05070 */
[----:B------:R-:W-:Y:S01]  /*d150*/  IMAD.WIDE R8, R152, 0x4, R166 ;  /* 0x0000000498087825 */ /* 0x000fe200078e02a6 */
[----:B------:R-:W-:-:S02]  /*d160*/  SEL R120, R120, RZ, P1 ;  /* 0x000000ff78787207 */ /* 0x000fc40000800000 */
[C---:B------:R-:W-:Y:S02]  /*d170*/  LOP3.LUT R221, R3.reuse, 0x72, RZ, 0xfc, !PT ;  /* 0x0000007203dd7812 */ /* 0x040fe400078efcff */
[----:B------:R-:W-:Y:S01]  /*d180*/  SEL R121, RZ, 0x4, P6 ;  /* 0x00000004ff797807 */ /* 0x000fe20003000000 */
[----:B-1----:R-:W-:Y:S01]  /*d190*/  IMAD.WIDE R4, R152, 0x4, R132 ;  /* 0x0000000498047825 */ /* 0x002fe200078e0284 */
[----:B------:R-:W-:Y:S02]  /*d1a0*/  LOP3.LUT R11, R3, 0x14, RZ, 0xfc, !PT ;  /* 0x00000014030b7812 */ /* 0x000fe400078efcff */
[----:B------:R-:W-:Y:S02]  /*d1b0*/  ISETP.GE.AND P6, PT, R221, UR4, PT ;  /* 0x00000004dd007c0c */ /* 0x000fe4000bfc6270 */
[----:B------:R1:W-:Y:S04]  /*d1c0*/  STL.64 [R1+0x528], R4 ;  /* 0x0005280401007387 */ /* 0x0003e80000100a00 */
[----:B------:R1:W-:Y:S01]  /*d1d0*/  LDGSTS.E [R242+0x48008], desc[UR16][R4.64], P2 ;  /* 0x4800800004f27fae */ /* 0x0003e20009121850 */
[----:B------:R-:W-:-:S02]  /*d1e0*/  ISETP.NE.U32.AND P2, PT, R120, RZ, PT ;  /* 0x000000ff7800720c */ /* 0x000fc40003f45070 */
[----:B------:R-:W-:Y:S01]  /*d1f0*/  SEL R120, R121, RZ, P1 ;  /* 0x000000ff79787207 */ /* 0x000fe20000800000 */
[----:B------:R2:W-:Y:S01]  /*d200*/  LDGSTS.E [R242+0x4a000], desc[UR16][R8.64], P4 ;  /* 0x4a00000008f27fae */ /* 0x0005e2000a121850 */
[----:B------:R-:W-:Y:S02]  /*d210*/  ISETP.GE.AND P4, PT, R11, UR4, PT ;  /* 0x000000040b007c0c */ /* 0x000fe4000bf86270 */
[----:B------:R-:W-:Y:S01]  /*d220*/  LOP3.LUT R155, R3, 0x16, RZ, 0xfc, !PT ;  /* 0x00000016039b7812 */ /* 0x000fe200078efcff */
[----:B-1----:R-:W-:Y:S01]  /*d230*/  IMAD.WIDE R4, R152, 0x4, R168 ;  /* 0x0000000498047825 */ /* 0x002fe200078e02a8 */
[----:B------:R-:W-:Y:S01]  /*d240*/  SEL R121, RZ, 0x4, P6 ;  /* 0x00000004ff797807 */ /* 0x000fe20003000000 */
[----:B------:R2:W-:Y:S01]  /*d250*/  STL.64 [R1+0x4b0], R8 ;  /* 0x0004b00801007387 */ /* 0x0005e20000100a00 */
[----:B------:R-:W-:-:S03]  /*d260*/  ISETP.GE.AND P6, PT, R155, UR4, PT ;  /* 0x000000049b007c0c */ /* 0x000fc6000bfc6270 */
[----:B------:R1:W-:Y:S01]  /*d270*/  LDGSTS.E [R242+0x4a008], desc[UR16][R4.64], P3 ;  /* 0x4a00800004f27fae */ /* 0x0003e20009921850 */
[----:B------:R-:W-:Y:S02]  /*d280*/  ISETP.NE.U32.AND P3, PT, R120, RZ, PT ;  /* 0x000000ff7800720c */ /* 0x000fe40003f65070 */
[----:B------:R-:W-:Y:S02]  /*d290*/  SEL R120, RZ, 0x4, P4 ;  /* 0x00000004ff787807 */ /* 0x000fe40002000000 */
[----:B------:R-:W-:Y:S02]  /*d2a0*/  LOP3.LUT R11, R3, 0x34, RZ, 0xfc, !PT ;  /* 0x00000034030b7812 */ /* 0x000fe400078efcff */
[----:B------:R-:W-:Y:S01]  /*d2b0*/  SEL R121, R121, RZ, P1 ;  /* 0x000000ff79797207 */ /* 0x000fe20000800000 */
[----:B--2---:R-:W-:Y:S01]  /*d2c0*/  IMAD.WIDE R8, R152, 0x4, R198 ;  /* 0x0000000498087825 */ /* 0x004fe200078e02c6 */
[----:B------:R-:W-:Y:S01]  /*d2d0*/  SEL R120, R120, RZ, P1 ;  /* 0x000000ff78787207 */ /* 0x000fe20000800000 */
[----:B------:R-:W-:Y:S01]  /*d2e0*/  STL.64 [R1+0x718], R220 ;  /* 0x000718dc01007387 */ /* 0x000fe20000100a00 */
[----:B------:R-:W-:-:S02]  /*d2f0*/  SEL R122, RZ, 0x4, P6 ;  /* 0x00000004ff7a7807 */ /* 0x000fc40003000000 */
[----:B------:R-:W-:Y:S01]  /*d300*/  ISETP.GE.AND P4, PT, R11, UR4, PT ;  /* 0x000000040b007c0c */ /* 0x000fe2000bf86270 */
[----:B------:R1:W-:Y:S01]  /*d310*/  STL.64 [R1+0x4a8], R4 ;  /* 0x0004a80401007387 */ /* 0x0003e20000100a00 */
[----:B------:R-:W-:Y:S02]  /*d320*/  ISETP.NE.U32.AND P6, PT, R121, RZ, PT ;  /* 0x000000ff7900720c */ /* 0x000fe40003fc5070 */
[----:B------:R-:W-:Y:S01]  /*d330*/  LOP3.LUT R11, R3, 0x36, RZ, 0xfc, !PT ;  /* 0x00000036030b7812 */ /* 0x000fe200078efcff */
[----:B------:R-:W-:Y:S01]  /*d340*/  LDGSTS.E [R242+0x4c000], desc[UR16][R8.64], P0 ;  /* 0x4c00000008f27fae */ /* 0x000fe20008121850 */
[----:B------:R-:W-:Y:S02]  /*d350*/  ISETP.NE.U32.AND P0, PT, R120, RZ, PT ;  /* 0x000000ff7800720c */ /* 0x000fe40003f05070 */
[----:B------:R-:W-:Y:S02]  /*d360*/  SEL R120, R122, RZ, P1 ;  /* 0x000000ff7a787207 */ /* 0x000fe40000800000 */
[----:B------:R-:W-:Y:S01]  /*d370*/  SEL R124, RZ, 0x4, P4 ;  /* 0x00000004ff7c7807 */ /* 0x000fe20002000000 */
[----:B-1----:R-:W-:Y:S01]  /*d380*/  IMAD.WIDE R4, R152, 0x4, R200 ;  /* 0x0000000498047825 */ /* 0x002fe200078e02c8 */
[----:B------:R-:W-:-:S03]  /*d390*/  ISETP.GE.AND P4, PT, R11, UR4, PT ;  /* 0x000000040b007c0c */ /* 0x000fc6000bf86270 */
[----:B------:R-:W-:Y:S01]  /*d3a0*/  IMAD.WIDE R122, R152, 0x4, R226 ;  /* 0x00000004987a7825 */ /* 0x000fe200078e02e2 */
[----:B------:R1:W-:Y:S01]  /*d3b0*/  LDGSTS.E [R242+0x4c008], desc[UR16][R4.64], P2 ;  /* 0x4c00800004f27fae */ /* 0x0003e20009121850 */
[----:B------:R-:W-:Y:S02]  /*d3c0*/  ISETP.NE.U32.AND P2, PT, R120, RZ, PT ;  /* 0x000000ff7800720c */ /* 0x000fe40003f45070 */
[----:B------:R-:W-:Y:S01]  /*d3d0*/  SEL R124, R124, RZ, P1 ;  /* 0x000000ff7c7c7207 */ /* 0x000fe20000800000 */
[----:B------:R-:W-:Y:S01]  /*d3e0*/  IMAD.WIDE R120, R152, 0x4, R228 ;  /* 0x0000000498787825 */ /* 0x000fe200078e02e4 */
[----:B------:R-:W-:Y:S01]  /*d3f0*/  STL.64 [R1+0x440], R8 ;  /* 0x0004400801007387 */ /* 0x000fe20000100a00 */
[----:B------:R-:W-:Y:S02]  /*d400*/  SEL R125, RZ, 0x4, P4 ;  /* 0x00000004ff7d7807 */ /* 0x000fe40002000000 */
[C---:B------:R-:W-:Y:S01]  /*d410*/  LOP3.LUT R227, R3.reuse, 0x54, RZ, 0xfc, !PT ;  /* 0x0000005403e37812 */ /* 0x040fe200078efcff */
[----:B------:R1:W-:Y:S01]  /*d420*/  STL.64 [R1+0x438], R4 ;  /* 0x0004380401007387 */ /* 0x0003e20000100a00 */
[----:B------:R-:W-:-:S03]  /*d430*/  LOP3.LUT R222, R3, 0x56, RZ, 0xfc, !PT ;  /* 0x0000005603de7812 */ /* 0x000fc600078efcff */
[----:B------:R-:W-:Y:S01]  /*d440*/  LDGSTS.E [R242+0x4e000], desc[UR16][R122.64], P3 ;  /* 0x4e0000007af27fae */ /* 0x000fe20009921850 */
[----:B------:R-:W-:Y:S02]  /*d450*/  ISETP.NE.U32.AND P3, PT, R124, RZ, PT ;  /* 0x000000ff7c00720c */ /* 0x000fe40003f65070 */
[----:B------:R-:W-:Y:S01]  /*d460*/  ISETP.GE.AND P4, PT, R227, UR4, PT ;  /* 0x00000004e3007c0c */ /* 0x000fe2000bf86270 */
[----:B------:R-:W-:Y:S01]  /*d470*/  LDGSTS.E [R242+0x4e008], desc[UR16][R120.64], P6 ;  /* 0x4e00800078f27fae */ /* 0x000fe2000b121850 */
[----:B------:R-:W-:Y:S01]  /*d480*/  SEL R124, R125, RZ, P1 ;  /* 0x000000ff7d7c7207 */ /* 0x000fe20000800000 */
[----:B-1----:R-:W-:Y:S01]  /*d490*/  IMAD.WIDE R4, R152, 0x4, R134 ;  /* 0x0000000498047825 */ /* 0x002fe200078e0286 */
[----:B------:R-:W-:Y:S02]  /*d4a0*/  ISETP.GE.AND P6, PT, R222, UR4, PT ;  /* 0x00000004de007c0c */ /* 0x000fe4000bfc6270 */
[----:B------:R-:W-:Y:S02]  /*d4b0*/  LOP3.LUT R10, R3, 0x74, RZ, 0xfc, !PT ;  /* 0x00000074030a7812 */ /* 0x000fe400078efcff */
[----:B------:R1:W-:Y:S01]  /*d4c0*/  LDGSTS.E [R241+0x48000], desc[UR16][R4.64], P0 ;  /* 0x4800000004f17fae */ /* 0x0003e20008121850 */
[----:B------:R-:W-:-:S02]  /*d4d0*/  ISETP.NE.U32.AND P0, PT, R124, RZ, PT ;  /* 0x000000ff7c00720c */ /* 0x000fc40003f05070 */
[----:B------:R-:W-:Y:S02]  /*d4e0*/  SEL R125, RZ, 0x4, P4 ;  /* 0x00000004ff7d7807 */ /* 0x000fe40002000000 */
[----:B------:R-:W-:Y:S01]  /*d4f0*/  SEL R124, RZ, 0x4, P6 ;  /* 0x00000004ff7c7807 */ /* 0x000fe20003000000 */
[----:B------:R-:W-:Y:S01]  /*d500*/  STL.64 [R1+0x720], R122 ;  /* 0x0007207a01007387 */ /* 0x000fe20000100a00 */
[----:B------:R-:W-:Y:S01]  /*d510*/  LOP3.LUT R11, R3, 0x76, RZ, 0xfc, !PT ;  /* 0x00000076030b7812 */ /* 0x000fe200078efcff */
[----:B------:R-:W-:Y:S01]  /*d520*/  IMAD.WIDE R8, R152, 0x4, R136 ;  /* 0x0000000498087825 */ /* 0x000fe200078e0288 */
[----:B------:R-:W-:Y:S01]  /*d530*/  ISETP.GE.AND P4, PT, R10, UR4, PT ;  /* 0x000000040a007c0c */ /* 0x000fe2000bf86270 */
[----:B------:R1:W-:Y:S01]  /*d540*/  STL.64 [R1+0x520], R4 ;  /* 0x0005200401007387 */ /* 0x0003e20000100a00 */
[----:B------:R-:W-:Y:S02]  /*d550*/  SEL R125, R125, RZ, P1 ;  /* 0x000000ff7d7d7207 */ /* 0x000fe40000800000 */
[----:B------:R-:W-:Y:S01]  /*d560*/  SEL R124, R124, RZ, P1 ;  /* 0x000000ff7c7c7207 */ /* 0x000fe20000800000 */
[----:B------:R-:W-:Y:S01]  /*d570*/  STL.64 [R1+0x730], R242 ;  /* 0x000730f201007387 */ /* 0x000fe20000100a00 */
[----:B------:R-:W-:-:S02]  /*d580*/  ISETP.GE.AND P6, PT, R11, UR4, PT ;  /* 0x000000040b007c0c */ /* 0x000fc4000bfc6270 */
[----:B------:R-:W-:Y:S01]  /*d590*/  SEL R126, RZ, 0x4, P4 ;  /* 0x00000004ff7e7807 */ /* 0x000fe20002000000 */
[----:B------:R-:W-:Y:S01]  /*d5a0*/  STL.64 [R1+0x728], R120 ;  /* 0x0007287801007387 */ /* 0x000fe20000100a00 */
[----:B------:R-:W-:Y:S01]  /*d5b0*/  LOP3.LUT R228, R3, 0x18, RZ, 0xfc, !PT ;  /* 0x0000001803e47812 */ /* 0x000fe200078efcff */
[----:B-1----:R-:W-:Y:S02]  /*d5c0*/  IMAD.WIDE R4, R152, 0x4, R170 ;  /* 0x0000000498047825 */ /* 0x002fe400078e02aa */
[----:B------:R1:W-:Y:S01]  /*d5d0*/  LDGSTS.E [R241+0x48008], desc[UR16][R8.64], P2 ;  /* 0x4800800008f17fae */ /* 0x0003e20009121850 */
[----:B------:R-:W-:Y:S02]  /*d5e0*/  ISETP.NE.U32.AND P4, PT, R125, RZ, PT ;  /* 0x000000ff7d00720c */ /* 0x000fe40003f85070 */
[----:B------:R-:W-:Y:S01]  /*d5f0*/  ISETP.NE.U32.AND P2, PT, R124, RZ, PT ;  /* 0x000000ff7c00720c */ /* 0x000fe20003f45070 */
[----:B------:R1:W-:Y:S01]  /*d600*/  STL.64 [R1+0x518], R8 ;  /* 0x0005180801007387 */ /* 0x0003e20000100a00 */
[----:B------:R-:W-:-:S02]  /*d610*/  SEL R124, RZ, 0x4, P6 ;  /* 0x00000004ff7c7807 */ /* 0x000fc40003000000 */
[----:B------:R-:W-:Y:S01]  /*d620*/  SEL R125, R126, RZ, P1 ;  /* 0x000000ff7e7d7207 */ /* 0x000fe20000800000 */
[----:B------:R2:W-:Y:S01]  /*d630*/  STL.64 [R1+0x4a0], R4 ;  /* 0x0004a00401007387 */ /* 0x0005e20000100a00 */
[----:B------:R-:W-:-:S03]  /*d640*/  ISETP.GE.AND P6, PT, R228, UR4, PT ;  /* 0x00000004e4007c0c */ /* 0x000fc6000bfc6270 */
[----:B------:R2:W-:Y:S01]  /*d650*/  LDGSTS.E [R241+0x4a000], desc[UR16][R4.64], P3 ;  /* 0x4a00000004f17fae */ /* 0x0005e20009921850 */
[----:B------:R-:W-:Y:S02]  /*d660*/  ISETP.NE.U32.AND P3, PT, R125, RZ, PT ;  /* 0x000000ff7d00720c */ /* 0x000fe40003f65070 */
[----:B------:R-:W-:Y:S01]  /*d670*/  SEL R124, R124, RZ, P1 ;  /* 0x000000ff7c7c7207 */ /* 0x000fe20000800000 */
[C---:B-1----:R-:W-:Y:S01]  /*d680*/  IMAD.WIDE R8, R152.reuse, 0x4, R202 ;  /* 0x0000000498087825 */ /* 0x042fe200078e02ca */
[----:B------:R-:W-:Y:S02]  /*d690*/  SEL R125, RZ, 0x4, P6 ;  /* 0x00000004ff7d7807 */ /* 0x000fe40003000000 */
[C---:B------:R-:W-:Y:S01]  /*d6a0*/  LOP3.LUT R11, R3.reuse, 0x1a, RZ, 0xfc, !PT ;  /* 0x0000001a030b7812 */ /* 0x040fe200078efcff */
[----:B--2---:R-:W-:Y:S01]  /*d6b0*/  IMAD.WIDE R4, R152, 0x4, R172 ;  /* 0x0000000498047825 */ /* 0x004fe200078e02ac */
[----:B------:R-:W-:-:S04]  /*d6c0*/  LOP3.LUT R226, R3, 0x38, RZ, 0xfc, !PT ;  /* 0x0000003803e27812 */ /* 0x000fc800078efcff */
[----:B------:R1:W-:Y:S04]  /*d6d0*/  STL.64 [R1+0x498], R4 ;  /* 0x0004980401007387 */ /* 0x0003e80000100a00 */
[----:B------:R1:W-:Y:S01]  /*d6e0*/  LDGSTS.E [R241+0x4a008], desc[UR16][R4.64], P0 ;  /* 0x4a00800004f17fae */ /* 0x0003e20008121850 */
[----:B------:R-:W-:Y:S02]  /*d6f0*/  ISETP.NE.U32.AND P0, PT, R124, RZ, PT ;  /* 0x000000ff7c00720c */ /* 0x000fe40003f05070 */
[----:B------:R-:W-:Y:S01]  /*d700*/  SEL R124, R125, RZ, P1 ;  /* 0x000000ff7d7c7207 */ /* 0x000fe20000800000 */
[----:B------:R-:W-:Y:S01]  /*d710*/  LDGSTS.E [R241+0x4c000], desc[UR16][R8.64], P4 ;  /* 0x4c00000008f17fae */ /* 0x000fe2000a121850 */
[----:B------:R-:W-:Y:S02]  /*d720*/  ISETP.GE.AND P6, PT, R11, UR4, PT ;  /* 0x000000040b007c0c */ /* 0x000fe4000bfc6270 */
[----:B------:R-:W-:Y:S01]  /*d730*/  ISETP.GE.AND P4, PT, R226, UR4, PT ;  /* 0x00000004e2007c0c */ /* 0x000fe2000bf86270 */
[----:B-1----:R-:W-:Y:S01]  /*d740*/  IMAD.WIDE R4, R152, 0x4, R204 ;  /* 0x0000000498047825 */ /* 0x002fe200078e02cc */
[----:B------:R-:W-:-:S04]  /*d750*/  LOP3.LUT R10, R3, 0x3a, RZ, 0xfc, !PT ;  /* 0x0000003a030a7812 */ /* 0x000fc800078efcff */
[----:B------:R1:W-:Y:S01]  /*d760*/  LDGSTS.E [R241+0x4c008], desc[UR16][R4.64], P2 ;  /* 0x4c00800004f17fae */ /* 0x0003e20009121850 */
[----:B------:R-:W-:Y:S02]  /*d770*/  ISETP.NE.U32.AND P2, PT, R124, RZ, PT ;  /* 0x000000ff7c00720c */ /* 0x000fe40003f45070 */
[----:B------:R-:W-:Y:S02]  /*d780*/  SEL R124, RZ, 0x4, P6 ;  /* 0x00000004ff7c7807 */ /* 0x000fe40003000000 */
[----:B------:R-:W-:Y:S01]  /*d790*/  SEL R128, RZ, 0x4, P4 ;  /* 0x00000004ff807807 */ /* 0x000fe20002000000 */
[----:B------:R-:W-:Y:S01]  /*d7a0*/  IMAD.WIDE R126, R152, 0x4, R230 ;  /* 0x00000004987e7825 */ /* 0x000fe200078e02e6 */
[----:B------:R-:W-:Y:S02]  /*d7b0*/  LOP3.LUT R11, R3, 0x58, RZ, 0xfc, !PT ;  /* 0x00000058030b7812 */ /* 0x000fe400078efcff */
[----:B------:R-:W-:Y:S02]  /*d7c0*/  ISETP.GE.AND P6, PT, R10, UR4, PT ;  /* 0x000000040a007c0c */ /* 0x000fe4000bfc6270 */
[----:B------:R-:W-:Y:S01]  /*d7d0*/  SEL R129, R124, RZ, P1 ;  /* 0x000000ff7c817207 */ /* 0x000fe20000800000 */
[----:B------:R-:W-:Y:S01]  /*d7e0*/  LDGSTS.E [R241+0x4e000], desc[UR16][R126.64], P3 ;  /* 0x4e0000007ef17fae */ /* 0x000fe20009921850 */
[----:B------:R-:W-:-:S02]  /*d7f0*/  SEL R128, R128, RZ, P1 ;  /* 0x000000ff80807207 */ /* 0x000fc40000800000 */
[----:B------:R-:W-:Y:S02]  /*d800*/  ISETP.GE.AND P4, PT, R11, UR4, PT ;  /* 0x000000040b007c0c */ /* 0x000fe4000bf86270 */
[----:B------:R-:W-:Y:S01]  /*d810*/  SEL R130, RZ, 0x4, P6 ;  /* 0x00000004ff827807 */ /* 0x000fe20003000000 */
[----:B------:R-:W-:Y:S01]  /*d820*/  IMAD.WIDE R124, R152, 0x4, R232 ;  /* 0x00000004987c7825 */ /* 0x000fe200078e02e8 */
[----:B------:R-:W-:Y:S01]  /*d830*/  ISETP.NE.U32.AND P6, PT, R129, RZ, PT ;  /* 0x000000ff8100720c */ /* 0x000fe20003fc5070 */
[----:B------:R-:W-:Y:S01]  /*d840*/  STL.64 [R1+0x430], R8 ;  /* 0x0004300801007387 */ /* 0x000fe20000100a00 */
[----:B------:R-:W-:Y:S02]  /*d850*/  ISETP.NE.U32.AND P3, PT, R128, RZ, PT ;  /* 0x000000ff8000720c */ /* 0x000fe40003f65070 */
[----:B------:R-:W-:Y:S01]  /*d860*/  SEL R128, RZ, 0x4, P4 ;  /* 0x00000004ff807807 */ /* 0x000fe20002000000 */
[----:B------:R1:W-:Y:S01]  /*d870*/  STL.64 [R1+0x428], R4 ;  /* 0x0004280401007387 */ /* 0x0003e20000100a00 */
[----:B------:R-:W-:-:S02]  /*d880*/  SEL R129, R130, RZ, P1 ;  /* 0x000000ff82817207 */ /* 0x000fc40000800000 */
[----:B------:R-:W-:Y:S01]  /*d890*/  ISETP.GE.AND P4, PT, R252, UR4, PT ;  /* 0x00000004fc007c0c */ /* 0x000fe2000bf86270 */
[----:B------:R-:W-:Y:S01]  /*d8a0*/  LDGSTS.E [R241+0x4e008], desc[UR16][R124.64], P0 ;  /* 0x4e0080007cf17fae */ /* 0x000fe20008121850 */
[----:B------:R-:W-:Y:S02]  /*d8b0*/  LOP3.LUT R11, R3, 0x78, RZ, 0xfc, !PT ;  /* 0x00000078030b7812 */ /* 0x000fe400078efcff */
[----:B------:R-:W-:Y:S01]  /*d8c0*/  ISETP.NE.U32.AND P0, PT, R129, RZ, PT ;  /* 0x000000ff8100720c */ /* 0x000fe20003f05070 */
[----:B------:R-:W-:Y:S01]  /*d8d0*/  STL.64 [R1+0x738], R226 ;  /* 0x000738e201007387 */ /* 0x000fe20000100a00 */
[----:B------:R-:W-:Y:S01]  /*d8e0*/  SEL R128, R128, RZ, P1 ;  /* 0x000000ff80807207 */ /* 0x000fe20000800000 */
[C---:B-1----:R-:W-:Y:S02]  /*d8f0*/  IMAD.WIDE R4, R152.reuse, 0x4, R138 ;  /* 0x0000000498047825 */ /* 0x042fe400078e028a */
[----:B------:R-:W-:Y:S01]  /*d900*/  STL.64 [R1+0x740], R126 ;  /* 0x0007407e01007387 */ /* 0x000fe20000100a00 */
[----:B------:R-:W-:Y:S01]  /*d910*/  SEL R129, RZ, 0x4, P4 ;  /* 0x00000004ff817807 */ /* 0x000fe20002000000 */
[----:B------:R-:W-:-:S02]  /*d920*/  IMAD.WIDE R8, R152, 0x4, R140 ;  /* 0x0000000498087825 */ /* 0x000fc400078e028c */
[----:B------:R-:W-:Y:S01]  /*d930*/  STL.64 [R1+0x748], R124 ;  /* 0x0007487c01007387 */ /* 0x000fe20000100a00 */
[----:B------:R-:W-:Y:S02]  /*d940*/  ISETP.GE.AND P4, PT, R11, UR4, PT ;  /* 0x000000040b007c0c */ /* 0x000fe4000bf86270 */
[----:B------:R-:W-:Y:S01]  /*d950*/  LOP3.LUT R11, R3, 0x7a, RZ, 0xfc, !PT ;  /* 0x0000007a030b7812 */ /* 0x000fe200078efcff */
[----:B------:R1:W-:Y:S04]  /*d960*/  STL.64 [R1+0x510], R4 ;  /* 0x0005100401007387 */ /* 0x0003e80000100a00 */
[----:B------:R1:W-:Y:S01]  /*d970*/  LDGSTS.E [R240+0x48000], desc[UR16][R4.64], P2 ;  /* 0x4800000004f07fae */ /* 0x0003e20009121850 */
[----:B------:R-:W-:Y:S02]  /*d980*/  ISETP.NE.U32.AND P2, PT, R128, RZ, PT ;  /* 0x000000ff8000720c */ /* 0x000fe40003f45070 */
[----:B------:R-:W-:Y:S01]  /*d990*/  SEL R128, R129, RZ, P1 ;  /* 0x000000ff81807207 */ /* 0x000fe20000800000 */
[----:B------:R2:W-:Y:S01]  /*d9a0*/  LDGSTS.E [R240+0x48008], desc[UR16][R8.64], P6 ;  /* 0x4800800008f07fae */ /* 0x0005e2000b121850 */
[----:B------:R-:W-:-:S02]  /*d9b0*/  ISETP.GE.AND P6, PT, R11, UR4, PT ;  /* 0x000000040b007c0c */ /* 0x000fc4000bfc6270 */
        /* <DEDUP_REMOVED lines=11> */
[----:B------:R-:W-:Y:S01]  /*da70*/  SEL R130, RZ, 0x4, P4 ;  /* 0x00000004ff827807 */ /* 0x000fe20002000000 */
[----:B------:R1:W-:Y:S01]  /*da80*/  STL.64 [R1+0x490], R4 ;  /* 0x0004900401007387 */ /* 0x0003e20000100a00 */
[----:B------:R-:W-:-:S02]  /*da90*/  SEL R128, R128, RZ, P1 ;  /* 0x000000ff80807207 */ /* 0x000fc40000800000 */
[----:B------:R-:W-:Y:S01]  /*daa0*/  ISETP.GE.AND P6, PT, R229, UR4, PT ;  /* 0x00000004e5007c0c */ /* 0x000fe2000bfc6270 */
[----:B------:R-:W-:Y:S01]  /*dab0*/  LDGSTS.E [R240+0x4a008], desc[UR16][R8.64], P0 ;  /* 0x4a00800008f07fae */ /* 0x000fe20008121850 */
[----:B------:R-:W-:Y:S02]  /*dac0*/  ISETP.NE.U32.AND P4, PT, R129, RZ, PT ;  /* 0x000000ff8100720c */ /* 0x000fe40003f85070 */
[----:B------:R-:W-:Y:S01]  /*dad0*/  ISETP.NE.U32.AND P0, PT, R128, RZ, PT ;  /* 0x000000ff8000720c */ /* 0x000fe20003f05070 */
[----:B------:R-:W-:Y:S01]  /*dae0*/  STL.64 [R1+0x750], R228 ;  /* 0x000750e401007387 */ /* 0x000fe20000100a00 */
[----:B------:R-:W-:Y:S01]  /*daf0*/  LOP3.LUT R11, R3, 0x3c, RZ, 0xfc, !PT ;  /* 0x0000003c030b7812 */ /* 0x000fe200078efcff */
[----:B-1----:R-:W-:Y:S01]  /*db00*/  IMAD.WIDE R4, R152, 0x4, R206 ;  /* 0x0000000498047825 */ /* 0x002fe200078e02ce */
[----:B------:R-:W-:Y:S01]  /*db10*/  SEL R128, RZ, 0x4, P6 ;  /* 0x00000004ff807807 */ /* 0x000fe20003000000 */
[----:B------:R-:W-:Y:S01]  /*db20*/  STL.64 [R1+0x488], R8 ;  /* 0x0004880801007387 */ /* 0x000fe20000100a00 */
[----:B------:R-:W-:Y:S01]  /*db30*/  SEL R129, R130, RZ, P1 ;  /* 0x000000ff82817207 */ /* 0x000fe20000800000 */
[----:B------:R-:W-:Y:S01]  /*db40*/  IMAD.WIDE R130, R152, 0x4, R234 ;  /* 0x0000000498827825 */ /* 0x000fe200078e02ea */
[----:B------:R-:W-:Y:S01]  /*db50*/  ISETP.GE.AND P6, PT, R11, UR4, PT ;  /* 0x000000040b007c0c */ /* 0x000fe2000bfc6270 */
[----:B------:R1:W-:Y:S01]  /*db60*/  STL.64 [R1+0x420], R4 ;  /* 0x0004200401007387 */ /* 0x0003e20000100a00 */
[----:B------:R-:W-:-:S03]  /*db70*/  SEL R128, R128, RZ, P1 ;  /* 0x000000ff80807207 */ /* 0x000fc60000800000 */
[----:B------:R1:W-:Y:S01]  /*db80*/  LDGSTS.E [R240+0x4c000], desc[UR16][R4.64], P2 ;  /* 0x4c00000004f07fae */ /* 0x0003e20009121850 */
[C---:B------:R-:W-:Y:S02]  /*db90*/  LOP3.LUT R224, R3.reuse, 0x3e, RZ, 0xfc, !PT ;  /* 0x0000003e03e07812 */ /* 0x040fe400078efcff */
[----:B------:R-:W-:Y:S02]  /*dba0*/  LOP3.LUT R223, R3, 0x5c, RZ, 0xfc, !PT ;  /* 0x0000005c03df7812 */ /* 0x000fe400078efcff */
[----:B------:R-:W-:Y:S02]  /*dbb0*/  SEL R132, RZ, 0x4, P6 ;  /* 0x00000004ff847807 */ /* 0x000fe40003000000 */
[----:B------:R-:W-:Y:S01]  /*dbc0*/  ISETP.NE.U32.AND P2, PT, R129, RZ, PT ;  /* 0x000000ff8100720c */ /* 0x000fe20003f45070 */
[----:B-1----:R-:W-:Y:S01]  /*dbd0*/  IMAD.WIDE R4, R152, 0x4, R208 ;  /* 0x0000000498047825 */ /* 0x002fe200078e02d0 */
[----:B------:R-:W-:Y:S02]  /*dbe0*/  ISETP.NE.U32.AND P6, PT, R128, RZ, PT ;  /* 0x000000ff8000720c */ /* 0x000fe40003fc5070 */
[C---:B------:R-:W-:Y:S01]  /*dbf0*/  LOP3.LUT R249, R3.reuse, 0x5e, RZ, 0xfc, !PT ;  /* 0x0000005e03f97812 */ /* 0x040fe200078efcff */
[----:B------:R-:W-:Y:S01]  /*dc00*/  IMAD.WIDE R128, R152, 0x4, R236 ;  /* 0x0000000498807825 */ /* 0x000fe200078e02ec */
[----:B------:R-:W-:Y:S01]  /*dc10*/  LDGSTS.E [R240+0x4c008], desc[UR16][R4.64], P3 ;  /* 0x4c00800004f07fae */ /* 0x000fe20009921850 */
[----:B------:R-:W-:-:S03]  /*dc20*/  LOP3.LUT R11, R3, 0x7c, RZ, 0xfc, !PT ;  /* 0x0000007c030b7812 */ /* 0x000fc600078efcff */
[----:B------:R1:W-:Y:S04]  /*dc30*/  STL.64 [R1+0x418], R4 ;  /* 0x0004180401007387 */ /* 0x0003e80000100a00 */
[----:B------:R-:W-:Y:S01]  /*dc40*/  LDGSTS.E [R240+0x4e000], desc[UR16][R130.64], P4 ;  /* 0x4e00000082f07fae */ /* 0x000fe2000a121850 */
[----:B------:R-:W-:-:S03]  /*dc50*/  ISETP.GE.AND P4, PT, R223, UR4, PT ;  /* 0x00000004df007c0c */ /* 0x000fc6000bf86270 */
[----:B------:R-:W-:Y:S01]  /*dc60*/  STL.64 [R1+0x758], R224 ;  /* 0x000758e001007387 */ /* 0x000fe20000100a00 */
[----:B------:R-:W-:-:S03]  /*dc70*/  SEL R134, RZ, 0x4, P4 ;  /* 0x00000004ff867807 */ /* 0x000fc60002000000 */
[----:B------:R-:W-:Y:S01]  /*dc80*/  STL.64 [R1+0x760], R130 ;  /* 0x0007608201007387 */ /* 0x000fe20000100a00 */
[----:B------:R-:W-:-:S03]  /*dc90*/  ISETP.GE.AND P4, PT, R11, UR4, PT ;  /* 0x000000040b007c0c */ /* 0x000fc6000bf86270 */
[----:B------:R-:W-:Y:S04]  /*dca0*/  STL.64 [R1+0x768], R222 ;  /* 0x000768de01007387 */ /* 0x000fe80000100a00 */
[----:B------:R-:W-:Y:S04]  /*dcb0*/  STL.64 [R1+0x778], R240 ;  /* 0x000778f001007387 */ /* 0x000fe80000100a00 */
[----:B------:R-:W-:Y:S04]  /*dcc0*/  STL.64 [R1+0x770], R128 ;  /* 0x0007708001007387 */ /* 0x000fe80000100a00 */
[----:B------:R-:W-:Y:S04]  /*dcd0*/  STL.64 [R1+0x780], R248 ;  /* 0x000780f801007387 */ /* 0x000fe80000100a00 */
[----:B------:R-:W2:Y:S04]  /*dce0*/  LDL.LU.64 R10, [R1+0x138] ;  /* 0x00013800010a7983 */ /* 0x000ea80000300a00 */
[----:B------:R-:W3:Y:S04]  /*dcf0*/  LDL.LU.64 R148, [R1+0x130] ;  /* 0x0001300001947983 */ /* 0x000ee80000300a00 */
[----:B-1----:R-:W4:Y:S04]  /*dd00*/  LDL.LU.64 R4, [R1+0x128] ;  /* 0x0001280001047983 */ /* 0x002f280000300a00 */
[----:B------:R-:W4:Y:S01]  /*dd10*/  LDL.LU.64 R146, [R1+0x120] ;  /* 0x0001200001927983 */ /* 0x000f220000300a00 */
[----:B------:R-:W-:-:S02]  /*dd20*/  SEL R132, R132, RZ, P1 ;  /* 0x000000ff84847207 */ /* 0x000fc40000800000 */
[----:B------:R-:W-:Y:S01]  /*dd30*/  ISETP.GE.AND P3, PT, R224, UR4, PT ;  /* 0x00000004e0007c0c */ /* 0x000fe2000bf66270 */
[----:B------:R-:W-:Y:S01]  /*dd40*/  LDGSTS.E [R240+0x4e008], desc[UR16][R128.64], P0 ;  /* 0x4e00800080f07fae */ /* 0x000fe20008121850 */
[----:B------:R-:W-:Y:S02]  /*dd50*/  ISETP.NE.U32.AND P0, PT, R132, RZ, PT ;  /* 0x000000ff8400720c */ /* 0x000fe40003f05070 */
[----:B------:R-:W-:Y:S02]  /*dd60*/  SEL R132, RZ, 0x4, P3 ;  /* 0x00000004ff847807 */ /* 0x000fe40001800000 */
[----:B------:R-:W-:Y:S02]  /*dd70*/  ISETP.GE.AND P3, PT, R249, UR4, PT ;  /* 0x00000004f9007c0c */ /* 0x000fe4000bf66270 */
[----:B------:R-:W-:Y:S01]  /*dd80*/  LOP3.LUT R9, R3, 0x7e, RZ, 0xfc, !PT ;  /* 0x0000007e03097812 */ /* 0x000fe200078efcff */
[----:B------:R-:W-:Y:S01]  /*dd90*/  IMAD.WIDE R114, R152, 0x4, R142 ;  /* 0x0000000498727825 */ /* 0x000fe200078e028e */
[----:B------:R-:W-:-:S02]  /*dda0*/  SEL R133, RZ, 0x4, P3 ;  /* 0x00000004ff857807 */ /* 0x000fc40001800000 */
[----:B------:R-:W-:Y:S01]  /*ddb0*/  ISETP.GE.AND P3, PT, R9, UR4, PT ;  /* 0x0000000409007c0c */ /* 0x000fe2000bf66270 */
[C---:B------:R-:W-:Y:S01]  /*ddc0*/  IMAD.WIDE R8, R152.reuse, 0x4, R144 ;  /* 0x0000000498087825 */ /* 0x040fe200078e0290 */
[----:B------:R1:W-:Y:S03]  /*ddd0*/  STL.64 [R1+0x500], R114 ;  /* 0x0005007201007387 */ /* 0x0003e60000100a00 */
[C---:B------:R-:W-:Y:S01]  /*dde0*/  IMAD.WIDE R116, R152.reuse, 0x4, R178 ;  /* 0x0000000498747825 */ /* 0x040fe200078e02b2 */
[----:B------:R1:W-:Y:S04]  /*ddf0*/  LDGSTS.E [R239+0x48000], desc[UR16][R114.64], P2 ;  /* 0x4800000072ef7fae */ /* 0x0003e80009121850 */
[----:B------:R1:W-:Y:S04]  /*de00*/  STL.64 [R1+0x4f8], R8 ;  /* 0x0004f80801007387 */ /* 0x0003e80000100a00 */
[----:B------:R-:W-:Y:S04]  /*de10*/  LDGSTS.E [R239+0x48008], desc[UR16][R8.64], P6 ;  /* 0x4800800008ef7fae */ /* 0x000fe8000b121850 */
[----:B------:R-:W4:Y:S01]  /*de20*/  LDL.LU.64 R212, [R1+0x118] ;  /* 0x0001180001d47983 */ /* 0x000f220000300a00 */
[----:B-1----:R-:W-:-:S03]  /*de30*/  IMAD.WIDE R114, R152, 0x4, R180 ;  /* 0x0000000498727825 */ /* 0x002fc600078e02b4 */
[----:B------:R2:W-:Y:S01]  /*de40*/  LDGSTS.E [R239+0x4a000], desc[UR16][R116.64], P0 ;  /* 0x4a00000074ef7fae */ /* 0x0005e20008121850 */
[----:B------:R-:W-:-:S03]  /*de50*/  ISETP.GT.AND P0, PT, R246, 0x17f, PT ;  /* 0x0000017ff600780c */ /* 0x000fc60003f04270 */
[----:B------:R-:W4:Y:S04]  /*de60*/  LDL.LU.64 R8, [R1+0xe8] ;  /* 0x0000e80001087983 */ /* 0x000f280000300a00 */
[----:B------:R2:W-:Y:S04]  /*de70*/  STL.64 [R1+0x580], R116 ;  /* 0x0005807401007387 */ /* 0x0005e80000100a00 */
[----:B------:R-:W4:Y:S01]  /*de80*/  LDL.LU R246, [R1+0x7f8] ;  /* 0x0007f80001f67983 */ /* 0x000f220000300800 */
[----:B------:R-:W-:-:S03]  /*de90*/  SEL R132, R132, RZ, P1 ;  /* 0x000000ff84847207 */ /* 0x000fc60000800000 */
[----:B------:R3:W-:Y:S04]  /*dea0*/  STL.64 [R1+0x578], R114 ;  /* 0x0005787201007387 */ /* 0x0007e80000100a00 */
[----:B------:R-:W4:Y:S01]  /*deb0*/  LDL.LU.64 R210, [R1+0xb8] ;  /* 0x0000b80001d27983 */ /* 0x000f220000300a00 */
[----:B------:R-:W-:-:S03]  /*dec0*/  SEL R136, RZ, 0x4, P4 ;  /* 0x00000004ff887807 */ /* 0x000fc60002000000 */
[----:B------:R-:W4:Y:S01]  /*ded0*/  LDL.LU.64 R184, [R1+0x88] ;  /* 0x0000880001b87983 */ /* 0x000f220000300a00 */
[----:B------:R-:W-:-:S03]  /*dee0*/  ISETP.NE.U32.AND P4, PT, R132, RZ, PT ;  /* 0x000000ff8400720c */ /* 0x000fc60003f85070 */
[----:B------:R-:W4:Y:S01]  /*def0*/  LDL.LU.64 R182, [R1+0x58] ;  /* 0x0000580001b67983 */ /* 0x000f220000300a00 */
[----:B------:R-:W-:-:S09]  /*df00*/  UIADD3 UR4, UR8, -0x100, URZ ;  /* 0xffffff0008047890 */ /* 0x000fd2000fffe03f */
[----:B------:R3:W-:Y:S01]  /*df10*/  LDGSTS.E [R239+0x4a008], desc[UR16][R114.64], P4 ;  /* 0x4a00800072ef7fae */ /* 0x0007e2000a121850 */
[----:B------:R-:W-:Y:S01]  /*df20*/  ISETP.GE.AND P4, PT, R3, UR4, PT ;  /* 0x0000000403007c0c */ /* 0x000fe2000bf86270 */
[----:B--2---:R-:W-:-:S05]  /*df30*/  IMAD.WIDE R116, R152, 0x4, R10 ;  /* 0x0000000498747825 */ /* 0x004fca00078e020a */
[----:B------:R-:W-:Y:S04]  /*df40*/  STL.64 [R1+0x410], R116 ;  /* 0x0004107401007387 */ /* 0x000fe80000100a00 */
[----:B------:R-:W2:Y:S01]  /*df50*/  LDL.LU.64 R10, [R1+0x28] ;  /* 0x00002800010a7983 */ /* 0x000ea20000300a00 */
[----:B---3--:R-:W-:-:S03]  /*df60*/  IMAD.WIDE R114, R152, 0x4, R148 ;  /* 0x0000000498727825 */ /* 0x008fc600078e0294 */
[----:B------:R1:W-:Y:S01]  /*df70*/  STL.64 [R1+0x788], R2 ;  /* 0x0007880201007387 */ /* 0x0003e20000100a00 */
[----:B----4-:R-:W-:-:S03]  /*df80*/  IMAD.WIDE R4, R152, 0x4, R4 ;  /* 0x0000000498047825 */ /* 0x010fc600078e0204 */
[----:B------:R3:W-:Y:S04]  /*df90*/  STL.64 [R1+0x408], R114 ;  /* 0x0004087201007387 */ /* 0x0007e80000100a00 */
[----:B------:R-:W-:Y:S01]  /*dfa0*/  STL.64 [R1+0x3e0], R4 ;  /* 0x0003e00401007387 */ /* 0x000fe20000100a00 */
[----:B-1----:R-:W-:-:S03]  /*dfb0*/  IMAD.WIDE R2, R152, 0x4, R146 ;  /* 0x0000000498027825 */ /* 0x002fc600078e0292 */
[----:B------:R-:W-:Y:S04]  /*dfc0*/  STL [R1+0x790], R152 ;  /* 0x0007909801007387 */ /* 0x000fe80000100800 */
[----:B------:R1:W-:Y:S04]  /*dfd0*/  STL.64 [R1+0x3d8], R2 ;  /* 0x0003d80201007387 */ /* 0x0003e80000100a00 */
[----:B------:R-:W4:Y:S04]  /*dfe0*/  LDL.LU.64 R148, [R1+0x110] ;  /* 0x0001100001947983 */ /* 0x000f280000300a00 */
[----:B------:R-:W4:Y:S01]  /*dff0*/  LDL.LU.64 R146, [R1+0xe0] ;  /* 0x0000e00001927983 */ /* 0x000f220000300a00 */
[----:B------:R-:W3:Y:S01]  /*e000*/  S2R R156, SR_TID.X ;  /* 0x00000000009c7919 */ /* 0x000ee20000002100 */
[----:B------:R-:W-:-:S02]  /*e010*/  SEL R132, R134, RZ, P1 ;  /* 0x000000ff86847207 */ /* 0x000fc40000800000 */
[----:B------:R-:W-:Y:S02]  /*e020*/  SEL R133, R133, RZ, P1 ;  /* 0x000000ff85857207 */ /* 0x000fe40000800000 */
[----:B------:R-:W-:Y:S02]  /*e030*/  SEL R135, RZ, 0x4, P3 ;  /* 0x00000004ff877807 */ /* 0x000fe40001800000 */
[----:B------:R-:W-:Y:S02]  /*e040*/  ISETP.NE.U32.AND P3, PT, R132, RZ, PT ;  /* 0x000000ff8400720c */ /* 0x000fe40003f65070 */
[----:B------:R-:W-:Y:S02]  /*e050*/  SEL R132, R136, RZ, P1 ;  /* 0x000000ff88847207 */ /* 0x000fe40000800000 */
[----:B------:R-:W-:Y:S02]  /*e060*/  ISETP.NE.U32.AND P2, PT, R133, RZ, PT ;  /* 0x000000ff8500720c */ /* 0x000fe40003f45070 */
[----:B------:R-:W-:-:S02]  /*e070*/  SEL R133, R135, RZ, P1 ;  /* 0x000000ff87857207 */ /* 0x000fc40000800000 */
[----:B------:R-:W-:Y:S02]  /*e080*/  ISETP.NE.U32.AND P1, PT, R132, RZ, PT ;  /* 0x000000ff8400720c */ /* 0x000fe40003f25070 */
[----:B------:R-:W-:-:S03]  /*e090*/  ISETP.NE.U32.AND P6, PT, R133, RZ, PT ;  /* 0x000000ff8500720c */ /* 0x000fc60003fc5070 */
[----:B------:R-:W-:Y:S04]  /*e0a0*/  LDGSTS.E [R239+0x4c000], desc[UR16][R116.64], P3 ;  /* 0x4c00000074ef7fae */ /* 0x000fe80009921850 */
[----:B------:R1:W-:Y:S04]  /*e0b0*/  LDGSTS.E [R239+0x4c008], desc[UR16][R114.64], P2 ;  /* 0x4c00800072ef7fae */ /* 0x0003e80009121850 */
[----:B------:R-:W-:Y:S01]  /*e0c0*/  LDGSTS.E [R239+0x4e000], desc[UR16][R4.64], P1 ;  /* 0x4e00000004ef7fae */ /* 0x000fe20008921850 */
[----:B---3--:R-:W-:-:S03]  /*e0d0*/  SHF.R.U32.HI R156, RZ, 0x6, R156 ;  /* 0x00000006ff9c7819 */ /* 0x008fc6000001169c */
[----:B------:R3:W-:Y:S01]  /*e0e0*/  LDGSTS.E [R239+0x4e008], desc[UR16][R2.64], P6 ;  /* 0x4e00800002ef7fae */ /* 0x0007e2000b121850 */
[----:B------:R-:W-:Y:S01]  /*e0f0*/  SGXT.U32 R156, R156, 0x1 ;  /* 0x000000019c9c781a */ /* 0x000fe20000000000 */
[----:B------:R-:W-:Y:S01]  /*e100*/  IMAD.SHL.U32 R154, R153, 0x80, RZ ;  /* 0x00000080999a7824 */ /* 0x000fe200078e00ff */
[----:B------:R-:W-:Y:S01]  /*e110*/  ISETP.GE.AND P6, PT, R7, UR4, PT ;  /* 0x0000000407007c0c */ /* 0x000fe2000bfc6270 */
[----:B------:R-:W0:Y:S01]  /*e120*/  LDGDEPBAR ;  /* 0x00000000000079af */ /* 0x000e220000000000 */
[----:B------:R-:W-:Y:S01]  /*e130*/  LOP3.LUT R156, R156, 0x2, RZ, 0xfc, !PT ;  /* 0x000000029c9c7812 */ /* 0x000fe200078efcff */
[----:B-1----:R-:W-:Y:S01]  /*e140*/  IMAD.WIDE R114, R154, 0x4, R212 ;  /* 0x000000049a727825 */ /* 0x002fe200078e02d4 */
[----:B------:R-:W-:Y:S02]  /*e150*/  ISETP.GE.AND P2, PT, R157, UR4, PT ;  /* 0x000000049d007c0c */ /* 0x000fe4000bf46270 */
[----:B------:R-:W-:Y:S01]  /*e160*/  ISETP.GE.AND P3, PT, R156, UR4, PT ;  /* 0x000000049c007c0c */ /* 0x000fe2000bf66270 */
[----:B---3--:R-:W-:Y:S01]  /*e170*/  IMAD.WIDE R2, R154, 0x4, R8 ;  /* 0x000000049a027825 */ /* 0x008fe200078e0208 */
[----:B------:R-:W3:Y:S01]  /*e180*/  LDL.LU.64 R156, [R1+0xb0] ;  /* 0x0000b000019c7983 */ /* 0x000ee20000300a00 */
[----:B------:R-:W-:-:S02]  /*e190*/  ISETP.GE.AND P1, PT, R6, UR4, PT ;  /* 0x0000000406007c0c */ /* 0x000fc4000bf26270 */
[----:B------:R-:W-:Y:S01]  /*e1a0*/  LOP3.LUT R246, R246, 0xffffff7f, RZ, 0xc0, !PT ;  /* 0xffffff7ff6f67812 */ /* 0x000fe200078ec0ff */
[----:B------:R-:W3:Y:S04]  /*e1b0*/  LDL.LU.64 R4, [R1+0x80] ;  /* 0x0000800001047983 */ /* 0x000ee80000300a00 */
[----:B------:R-:W-:Y:S01]  /*e1c0*/  STL.64 [R1+0x7d8], R238 ;  /* 0x0007d8ee01007387 */ /* 0x000fe20000100a00 */
[----:B------:R-:W-:-:S03]  /*e1d0*/  @P6 LOP3.LUT R246, R246, 0x80, RZ, 0xfc, !PT ;  /* 0x00000080f6f66812 */ /* 0x000fc600078efcff */
[----:B------:R-:W3:Y:S04]  /*e1e0*/  LDL.LU.64 R6, [R1+0x50] ;  /* 0x0000500001067983 */ /* 0x000ee80000300a00 */
[----:B------:R-:W3:Y:S01]  /*e1f0*/  LDL.LU.64 R8, [R1+0x20] ;  /* 0x0000200001087983 */ /* 0x000ee20000300a00 */
[----:B------:R-:W-:-:S03]  /*e200*/  IMAD.WIDE R116, R154, 0x4, R184 ;  /* 0x000000049a747825 */ /* 0x000fc600078e02b8 */
[----:B------:R1:W-:Y:S04]  /*e210*/  STL.64 [R1+0x3d0], R114 ;  /* 0x0003d07201007387 */ /* 0x0003e80000100a00 */
[----:B------:R1:W-:Y:S04]  /*e220*/  STL.64 [R1+0x3c8], R2 ;  /* 0x0003c80201007387 */ /* 0x0003e80000100a00 */
[----:B------:R-:W-:Y:S01]  /*e230*/  STL.64 [R1+0x798], R246 ;  /* 0x000798f601007387 */ /* 0x000fe20000100a00 */
[----:B-1----:R-:W-:-:S04]  /*e240*/  IMAD.WIDE R114, R154, 0x4, R182 ;  /* 0x000000049a727825 */ /* 0x002fc800078e02b6 */
[----:B------:R-:W-:-:S05]  /*e250*/  IMAD.WIDE R2, R154, 0x4, R210 ;  /* 0x000000049a027825 */ /* 0x000fca00078e02d2 */
[----:B------:R-:W-:Y:S04]  /*e260*/  STL.64 [R1+0x3c0], R2 ;  /* 0x0003c00201007387 */ /* 0x000fe80000100a00 */
[----:B------:R-:W-:Y:S04]  /*e270*/  STL.64 [R1+0x3b8], R116 ;  /* 0x0003b87401007387 */ /* 0x000fe80000100a00 */
[----:B------:R1:W-:Y:S02]  /*e280*/  STL.64 [R1+0x3b0], R114 ;  /* 0x0003b07201007387 */ /* 0x0003e40000100a00 */
[----:B-1----:R-:W-:-:S04]  /*e290*/  IMAD.WIDE R114, R154, 0x4, R22 ;  /* 0x000000049a727825 */ /* 0x002fc800078e0216 */
[----:B------:R-:W-:-:S04]  /*e2a0*/  IMAD.WIDE R22, R154, 0x4, R34 ;  /* 0x000000049a167825 */ /* 0x000fc800078e0222 */
[----:B------:R-:W-:-:S04]  /*e2b0*/  IMAD.WIDE R246, R154, 0x4, R104 ;  /* 0x000000049af67825 */ /* 0x000fc800078e0268 */
[----:B--2---:R-:W-:-:S04]  /*e2c0*/  IMAD.WIDE R2, R154, 0x4, R10 ;  /* 0x000000049a027825 */ /* 0x004fc800078e020a */
[C---:B------:R-:W-:Y:S01]  /*e2d0*/  IMAD.WIDE R10, R154.reuse, 0x4, R250 ;  /* 0x000000049a0a7825 */ /* 0x040fe200078e02fa */
[----:B------:R1:W-:Y:S04]  /*e2e0*/  STL.64 [R1+0x3a8], R2 ;  /* 0x0003a80201007387 */ /* 0x0003e80000100a00 */
[----:B------:R-:W-:Y:S04]  /*e2f0*/  STL.64 [R1+0x398], R114 ;  /* 0x0003987201007387 */ /* 0x000fe80000100a00 */
[----:B------:R-:W-:Y:S01]  /*e300*/  STL.64 [R1+0x3a0], R10 ;  /* 0x0003a00a01007387 */ /* 0x000fe20000100a00 */
[----:B-1----:R-:W-:-:S03]  /*e310*/  IMAD.WIDE R2, R154, 0x4, R44 ;  /* 0x000000049a027825 */ /* 0x002fc600078e022c */
[----:B------:R-:W-:Y:S04]  /*e320*/  STL.64 [R1+0x390], R22 ;  /* 0x0003901601007387 */ /* 0x000fe80000100a00 */
[----:B------:R1:W-:Y:S04]  /*e330*/  STL.64 [R1+0x7a8], R10 ;  /* 0x0007a80a01007387 */ /* 0x0003e80000100a00 */
[----:B------:R2:W-:Y:S01]  /*e340*/  STL.64 [R1+0x388], R2 ;  /* 0x0003880201007387 */ /* 0x0005e20000100a00 */
[----:B-1----:R-:W-:-:S04]  /*e350*/  IMAD.WIDE R10, R154, 0x4, R54 ;  /* 0x000000049a0a7825 */ /* 0x002fc800078e0236 */
[C---:B--2---:R-:W-:Y:S01]  /*e360*/  IMAD.WIDE R2, R154.reuse, 0x4, R64 ;  /* 0x000000049a027825 */ /* 0x044fe200078e0240 */
[----:B------:R1:W-:Y:S03]  /*e370*/  STL.64 [R1+0x380], R10 ;  /* 0x0003800a01007387 */ /* 0x0003e60000100a00 */
[C---:B------:R-:W-:Y:S01]  /*e380*/  IMAD.WIDE R22, R154.reuse, 0x4, R74 ;  /* 0x000000049a167825 */ /* 0x040fe200078e024a */
[----:B------:R2:W-:Y:S03]  /*e390*/  STL.64 [R1+0x378], R2 ;  /* 0x0003780201007387 */ /* 0x0005e60000100a00 */
[C---:B----4-:R-:W-:Y:S01]  /*e3a0*/  IMAD.WIDE R152, R154.reuse, 0x4, R148 ;  /* 0x000000049a987825 */ /* 0x050fe200078e0294 */
[----:B------:R-:W-:Y:S03]  /*e3b0*/  STL.64 [R1+0x370], R22 ;  /* 0x0003701601007387 */ /* 0x000fe60000100a00 */
[----:B-1----:R-:W-:-:S04]  /*e3c0*/  IMAD.WIDE R10, R154, 0x4, R84 ;  /* 0x000000049a0a7825 */ /* 0x002fc800078e0254 */
[C---:B--2---:R-:W-:Y:S01]  /*e3d0*/  IMAD.WIDE R2, R154.reuse, 0x4, R94 ;  /* 0x000000049a027825 */ /* 0x044fe200078e025e */
[----:B------:R-:W-:Y:S04]  /*e3e0*/  STL.64 [R1+0x368], R10 ;  /* 0x0003680a01007387 */ /* 0x000fe80000100a00 */
[----:B------:R1:W-:Y:S04]  /*e3f0*/  STL.64 [R1+0x360], R2 ;  /* 0x0003600201007387 */ /* 0x0003e80000100a00 */
[----:B------:R-:W-:Y:S04]  /*e400*/  STL.64 [R1+0x358], R246 ;  /* 0x000358f601007387 */ /* 0x000fe80000100a00 */
[----:B------:R-:W-:Y:S01]  /*e410*/  STL.64 [R1+0x7b0], R246 ;  /* 0x0007b0f601007387 */ /* 0x000fe20000100a00 */
[----:B-1----:R-:W-:-:S03]  /*e420*/  IMAD.WIDE R2, R154, 0x4, R146 ;  /* 0x000000049a027825 */ /* 0x002fc600078e0292 */
[----:B------:R-:W-:Y:S04]  /*e430*/  STL.64 [R1+0x118], R152 ;  /* 0x0001189801007387 */ /* 0x000fe80000100a00 */
[----:B------:R-:W-:Y:S04]  /*e440*/  STL.64 [R1+0x7b8], R152 ;  /* 0x0007b89801007387 */ /* 0x000fe80000100a00 */
[----:B------:R-:W-:Y:S04]  /*e450*/  STL.64 [R1+0x350], R2 ;  /* 0x0003500201007387 */ /* 0x000fe80000100a00 */
[----:B------:R-:W-:Y:S04]  /*e460*/  STL.64 [R1+0x7c0], R2 ;  /* 0x0007c00201007387 */ /* 0x000fe80000100a00 */
[----:B------:R-:W2:Y:S04]  /*e470*/  LDL.LU.64 R148, [R1+0x108] ;  /* 0x0001080001947983 */ /* 0x000ea80000300a00 */
[----:B------:R-:W4:Y:S01]  /*e480*/  LDL.LU.64 R146, [R1+0xd8] ;  /* 0x0000d80001927983 */ /* 0x000f220000300a00 */
[----:B---3--:R-:W-:-:S03]  /*e490*/  IMAD.WIDE R248, R154, 0x4, R156 ;  /* 0x000000049af87825 */ /* 0x008fc600078e029c */
[----:B------:R-:W3:Y:S01]  /*e4a0*/  LDL.LU.64 R156, [R1+0xa8] ;  /* 0x0000a800019c7983 */ /* 0x000ee20000300a00 */
[----:B------:R-:W-:-:S03]  /*e4b0*/  IMAD.WIDE R240, R154, 0x4, R4 ;  /* 0x000000049af07825 */ /* 0x000fc600078e0204 */
[----:B------:R-:W3:Y:S01]  /*e4c0*/  LDL.LU.64 R4, [R1+0x78] ;  /* 0x0000780001047983 */ /* 0x000ee20000300a00 */
[----:B------:R-:W-:-:S03]  /*e4d0*/  IMAD.WIDE R128, R154, 0x4, R6 ;  /* 0x000000049a807825 */ /* 0x000fc600078e0206 */
[----:B------:R-:W3:Y:S01]  /*e4e0*/  LDL.LU.64 R6, [R1+0x48] ;  /* 0x0000480001067983 */ /* 0x000ee20000300a00 */
[----:B------:R-:W-:-:S03]  /*e4f0*/  IMAD.WIDE R222, R154, 0x4, R8 ;  /* 0x000000049ade7825 */ /* 0x000fc600078e0208 */
[----:B------:R-:W3:Y:S01]  /*e500*/  LDL.LU.64 R8, [R1+0x18] ;  /* 0x0000180001087983 */ /* 0x000ee20000300a00 */
[----:B------:R-:W-:-:S03]  /*e510*/  IMAD.WIDE R130, R154, 0x4, R12 ;  /* 0x000000049a827825 */ /* 0x000fc600078e020c */
[----:B------:R-:W-:Y:S04]  /*e520*/  STL.64 [R1+0x348], R248 ;  /* 0x000348f801007387 */ /* 0x000fe80000100a00 */
[----:B------:R-:W-:Y:S01]  /*e530*/  STL.64 [R1+0x7c8], R248 ;  /* 0x0007c8f801007387 */ /* 0x000fe20000100a00 */
[----:B------:R-:W-:-:S03]  /*e540*/  IMAD.WIDE R224, R154, 0x4, R24 ;  /* 0x000000049ae07825 */ /* 0x000fc600078e0218 */
        /* <DEDUP_REMOVED lines=14> */
[----:B------:R1:W-:Y:S01]  /*e630*/  STL.64 [R1+0x7f0], R130 ;  /* 0x0007f08201007387 */ /* 0x0003e20000100a00 */
[----:B------:R-:W-:-:S03]  /*e640*/  IMAD.WIDE R220, R154, 0x4, R106 ;  /* 0x000000049adc7825 */ /* 0x000fc600078e026a */
[----:B------:R1:W-:Y:S04]  /*e650*/  STL.64 [R1+0x318], R224 ;  /* 0x000318e001007387 */ /* 0x0003e80000100a00 */
        /* <DEDUP_REMOVED lines=8> */
[----:B------:R-:W3:Y:S04]  /*e6e0*/  LDL.LU.64 R184, [R1+0x100] ;  /* 0x0001000001b87983 */ /* 0x000ee80000300a00 */
[----:B------:R-:W3:Y:S01]  /*e6f0*/  LDL.LU.64 R182, [R1+0xd0] ;  /* 0x0000d00001b67983 */ /* 0x000ee20000300a00 */
[----:B--2---:R-:W-:-:S04]  /*e700*/  IMAD.WIDE R116, R154, 0x4, R148 ;  /* 0x000000049a747825 */ /* 0x004fc800078e0294 */
[C---:B----4-:R-:W-:Y:S01]  /*e710*/  IMAD.WIDE R118, R154.reuse, 0x4, R146 ;  /* 0x000000049a767825 */ /* 0x050fe200078e0292 */
[----:B------:R2:W-:Y:S04]  /*e720*/  STL.64 [R1+0x128], R116 ;  /* 0x0001287401007387 */ /* 0x0005e80000100a00 */
[----:B------:R-:W4:Y:S01]  /*e730*/  LDL.LU.64 R146, [R1+0xa0] ;  /* 0x0000a00001927983 */ /* 0x000f220000300a00 */
[----:B---3--:R-:W-:-:S03]  /*e740*/  IMAD.WIDE R244, R154, 0x4, R156 ;  /* 0x000000049af47825 */ /* 0x008fc600078e029c */
[----:B------:R3:W-:Y:S01]  /*e750*/  STL.64 [R1+0x2d0], R118 ;  /* 0x0002d07601007387 */ /* 0x0007e20000100a00 */
[----:B------:R-:W-:-:S03]  /*e760*/  IMAD.WIDE R114, R154, 0x4, R4 ;  /* 0x000000049a727825 */ /* 0x000fc600078e0204 */
[----:B------:R-:W2:Y:S01]  /*e770*/  LDL.LU.64 R188, [R1+0x70] ;  /* 0x0000700001bc7983 */ /* 0x000ea20000300a00 */
[----:B------:R-:W-:-:S03]  /*e780*/  IMAD.WIDE R218, R154, 0x4, R6 ;  /* 0x000000049ada7825 */ /* 0x000fc600078e0206 */
[----:B------:R-:W3:Y:S01]  /*e790*/  LDL.LU.64 R186, [R1+0x40] ;  /* 0x0000400001ba7983 */ /* 0x000ee20000300a00 */
[----:B------:R-:W-:-:S03]  /*e7a0*/  IMAD.WIDE R156, R154, 0x4, R8 ;  /* 0x000000049a9c7825 */ /* 0x000fc600078e0208 */
[----:B------:R-:W3:Y:S01]  /*e7b0*/  LDL.LU.64 R148, [R1+0x10] ;  /* 0x0000100001947983 */ /* 0x000ee20000300a00 */
[----:B------:R-:W-:-:S03]  /*e7c0*/  IMAD.WIDE R8, R154, 0x4, R14 ;  /* 0x000000049a087825 */ /* 0x000fc600078e020e */
[----:B------:R1:W-:Y:S01]  /*e7d0*/  STL.64 [R1+0x2c8], R244 ;  /* 0x0002c8f401007387 */ /* 0x0003e20000100a00 */
        /* <DEDUP_REMOVED lines=13> */
[----:B------:R-:W-:Y:S01]  /*e8b0*/  STL.64 [R1+0x290], R250 ;  /* 0x000290fa01007387 */ /* 0x000fe20000100a00 */
[----:B------:R-:W-:-:S03]  /*e8c0*/  IMAD.WIDE R134, R154, 0x4, R98 ;  /* 0x000000049a867825 */ /* 0x000fc600078e0262 */
[----:B------:R-:W-:Y:S04]  /*e8d0*/  STL.64 [R1+0x288], R236 ;  /* 0x000288ec01007387 */ /* 0x000fe80000100a00 */
[----:B------:R-:W-:Y:S04]  /*e8e0*/  STL.64 [R1+0x280], R232 ;  /* 0x000280e801007387 */ /* 0x000fe80000100a00 */
[----:B------:R-:W-:Y:S04]  /*e8f0*/  STL.64 [R1+0x138], R230 ;  /* 0x000138e601007387 */ /* 0x000fe80000100a00 */
[----:B------:R-:W-:Y:S04]  /*e900*/  STL.64 [R1+0x130], R136 ;  /* 0x0001308801007387 */ /* 0x000fe80000100a00 */
[----:B------:R-:W-:Y:S04]  /*e910*/  STL.64 [R1+0x120], R134 ;  /* 0x0001208601007387 */ /* 0x000fe80000100a00 */
[----:B------:R-:W3:Y:S04]  /*e920*/  LDL.LU.64 R150, [R1+0xf8] ;  /* 0x0000f80001967983 */ /* 0x000ee80000300a00 */
[----:B------:R-:W3:Y:S04]  /*e930*/  LDL.LU.64 R212, [R1+0xc8] ;  /* 0x0000c80001d47983 */ /* 0x000ee80000300a00 */
[----:B------:R-:W3:Y:S01]  /*e940*/  LDL.LU.64 R210, [R1+0x98] ;  /* 0x0000980001d27983 */ /* 0x000ee20000300a00 */
[----:B------:R-:W-:-:S03]  /*e950*/  IMAD.WIDE R132, R154, 0x4, R184 ;  /* 0x000000049a847825 */ /* 0x000fc600078e02b8 */
[----:B------:R-:W3:Y:S01]  /*e960*/  LDL.LU.64 R184, [R1+0x68] ;  /* 0x0000680001b87983 */ /* 0x000ee20000300a00 */
[----:B------:R-:W-:-:S03]  /*e970*/  IMAD.WIDE R106, R154, 0x4, R182 ;  /* 0x000000049a6a7825 */ /* 0x000fc600078e02b6 */
[----:B------:R-:W3:Y:S01]  /*e980*/  LDL.LU.64 R182, [R1+0x38] ;  /* 0x0000380001b67983 */ /* 0x000ee20000300a00 */
[----:B----4-:R-:W-:-:S03]  /*e990*/  IMAD.WIDE R104, R154, 0x4, R146 ;  /* 0x000000049a687825 */ /* 0x010fc600078e0292 */
[----:B------:R-:W4:Y:S01]  /*e9a0*/  LDL.LU.64 R146, [R1+0x8] ;  /* 0x0000080001927983 */ /* 0x000f220000300a00 */
[----:B------:R-:W-:-:S04]  /*e9b0*/  IMAD.WIDE R108, R154, 0x4, R108 ;  /* 0x000000049a6c7825 */ /* 0x000fc800078e026c */
[C---:B--2---:R-:W-:Y:S01]  /*e9c0*/  IMAD.WIDE R98, R154.reuse, 0x4, R188 ;  /* 0x000000049a627825 */ /* 0x044fe200078e02bc */
[----:B------:R2:W-:Y:S03]  /*e9d0*/  STL.64 [R1+0x110], R108 ;  /* 0x0001106c01007387 */ /* 0x0005e60000100a00 */
[C---:B---3--:R-:W-:Y:S01]  /*e9e0*/  IMAD.WIDE R96, R154.reuse, 0x4, R186 ;  /* 0x000000049a607825 */ /* 0x048fe200078e02ba */
[----:B------:R-:W-:Y:S03]  /*e9f0*/  STL.64 [R1+0x108], R132 ;  /* 0x0001088401007387 */ /* 0x000fe60000100a00 */
[C---:B------:R-:W-:Y:S01]  /*ea00*/  IMAD.WIDE R94, R154.reuse, 0x4, R148 ;  /* 0x000000049a5e7825 */ /* 0x040fe200078e0294 */
[----:B------:R-:W-:Y:S03]  /*ea10*/  STL.64 [R1+0x100], R106 ;  /* 0x0001006a01007387 */ /* 0x000fe60000100a00 */
[C---:B------:R-:W-:Y:S01]  /*ea20*/  IMAD.WIDE R16, R154.reuse, 0x4, R16 ;  /* 0x000000049a107825 */ /* 0x040fe200078e0210 */
[----:B------:R-:W3:Y:S03]  /*ea30*/  LDL.LU.64 R148, [R1+0xf0] ;  /* 0x0000f00001947983 */ /* 0x000ee60000300a00 */
[C---:B------:R-:W-:Y:S01]  /*ea40*/  IMAD.WIDE R88, R154.reuse, 0x4, R28 ;  /* 0x000000049a587825 */ /* 0x040fe200078e021c */
[----:B------:R-:W-:Y:S03]  /*ea50*/  STL.64 [R1+0xe8], R104 ;  /* 0x0000e86801007387 */ /* 0x000fe60000100a00 */
[C---:B------:R-:W-:Y:S01]  /*ea60*/  IMAD.WIDE R22, R154.reuse, 0x4, R40 ;  /* 0x000000049a167825 */ /* 0x040fe200078e0228 */
[----:B------:R-:W-:Y:S03]  /*ea70*/  STL.64 [R1+0xd8], R98 ;  /* 0x0000d86201007387 */ /* 0x000fe60000100a00 */
[C---:B------:R-:W-:Y:S01]  /*ea80*/  IMAD.WIDE R14, R154.reuse, 0x4, R50 ;  /* 0x000000049a0e7825 */ /* 0x040fe200078e0232 */
[----:B------:R-:W-:Y:S03]  /*ea90*/  STL.64 [R1+0xd0], R96 ;  /* 0x0000d06001007387 */ /* 0x000fe60000100a00 */
[C---:B------:R-:W-:Y:S01]  /*eaa0*/  IMAD.WIDE R12, R154.reuse, 0x4, R60 ;  /* 0x000000049a0c7825 */ /* 0x040fe200078e023c */
[----:B------:R-:W-:Y:S04]  /*eab0*/  STL.64 [R1+0xb0], R94 ;  /* 0x0000b05e01007387 */ /* 0x000fe80000100a00 */
[----:B------:R-:W-:Y:S04]  /*eac0*/  STL.64 [R1+0xa0], R16 ;  /* 0x0000a01001007387 */ /* 0x000fe80000100a00 */
[----:B------:R-:W-:Y:S04]  /*ead0*/  STL.64 [R1+0x88], R88 ;  /* 0x0000885801007387 */ /* 0x000fe80000100a00 */
[----:B------:R-:W-:Y:S04]  /*eae0*/  STL.64 [R1+0x48], R22 ;  /* 0x0000481601007387 */ /* 0x000fe80000100a00 */
[----:B------:R-:W-:Y:S04]  /*eaf0*/  STL.64 [R1+0x40], R14 ;  /* 0x0000400e01007387 */ /* 0x000fe80000100a00 */
[----:B------:R2:W-:Y:S01]  /*eb00*/  STL.64 [R1+0x10], R12 ;  /* 0x0000100c01007387 */ /* 0x0005e20000100a00 */
[----:B----4-:R-:W-:-:S03]  /*eb10*/  IMAD.WIDE R48, R154, 0x4, R146 ;  /* 0x000000049a307825 */ /* 0x010fc600078e0292 */
[----:B------:R-:W4:Y:S04]  /*eb20*/  LDL.LU.64 R146, [R1+0xc0] ;  /* 0x0000c00001927983 */ /* 0x000f280000300a00 */
[----:B------:R-:W2:Y:S01]  /*eb30*/  LDL.LU.64 R204, [R1+0x90] ;  /* 0x0000900001cc7983 */ /* 0x000ea20000300a00 */
[----:B------:R-:W-:-:S03]  /*eb40*/  IMAD.WIDE R38, R154, 0x4, R212 ;  /* 0x000000049a267825 */ /* 0x000fc600078e02d4 */
[----:B------:R-:W2:Y:S01]  /*eb50*/  LDL.LU.64 R202, [R1+0x60] ;  /* 0x0000600001ca7983 */ /* 0x000ea20000300a00 */
[----:B------:R-:W-:-:S03]  /*eb60*/  IMAD.WIDE R40, R154, 0x4, R210 ;  /* 0x000000049a287825 */ /* 0x000fc600078e02d2 */
[----:B------:R-:W2:Y:S04]  /*eb70*/  LDL.LU.64 R172, [R1+0x30] ;  /* 0x0000300001ac7983 */ /* 0x000ea80000300a00 */
[----:B------:R-:W2:Y:S04]  /*eb80*/  LDL.LU.64 R216, [R1] ;  /* 0x0000000001d87983 */ /* 0x000ea80000300a00 */
[----:B------:R-:W2:Y:S04]  /*eb90*/  LDL.LU.64 R214, [R1+0x140] ;  /* 0x0001400001d67983 */ /* 0x000ea80000300a00 */
        /* <DEDUP_REMOVED lines=9> */
[----:B------:R-:W2:Y:S01]  /*ec30*/  LDL.LU.64 R164, [R1+0x190] ;  /* 0x0001900001a47983 */ /* 0x000ea20000300a00 */
[----:B------:R-:W-:-:S03]  /*ec40*/  IMAD.WIDE R44, R154, 0x4, R184 ;  /* 0x000000049a2c7825 */ /* 0x000fc600078e02b8 */
[----:B------:R-:W2:Y:S01]  /*ec50*/  LDL.LU.64 R192, [R1+0x198] ;  /* 0x0001980001c07983 */ /* 0x000ea20000300a00 */
[----:B------:R-:W-:-:S03]  /*ec60*/  IMAD.WIDE R46, R154, 0x4, R182 ;  /* 0x000000049a2e7825 */ /* 0x000fc600078e02b6 */
[----:B------:R-:W2:Y:S04]  /*ec70*/  LDL.LU.64 R190, [R1+0x1a0] ;  /* 0x0001a00001be7983 */ /* 0x000ea80000300a00 */
[----:B------:R-:W2:Y:S04]  /*ec80*/  LDL.LU.64 R188, [R1+0x1a8] ;  /* 0x0001a80001bc7983 */ /* 0x000ea80000300a00 */
[----:B------:R-:W2:Y:S04]  /*ec90*/  LDL.LU.64 R186, [R1+0x1b0] ;  /* 0x0001b00001ba7983 */ /* 0x000ea80000300a00 */
[----:B------:R-:W2:Y:S01]  /*eca0*/  LDL.LU.64 R184, [R1+0x1b8] ;  /* 0x0001b80001b87983 */ /* 0x000ea20000300a00 */
[----:B------:R-:W-:-:S03]  /*ecb0*/  IMAD.WIDE R36, R154, 0x4, R150 ;  /* 0x000000049a247825 */ /* 0x000fc600078e0296 */
[----:B------:R-:W2:Y:S01]  /*ecc0*/  LDL.LU.64 R182, [R1+0x1c0] ;  /* 0x0001c00001b67983 */ /* 0x000ea20000300a00 */
[----:B---3--:R-:W-:-:S03]  /*ecd0*/  IMAD.WIDE R60, R154, 0x4, R148 ;  /* 0x000000049a3c7825 */ /* 0x008fc600078e0294 */
[----:B------:R-:W3:Y:S04]  /*ece0*/  LDL.LU.64 R162, [R1+0x1c8] ;  /* 0x0001c80001a27983 */ /* 0x000ee80000300a00 */
[----:B------:R-:W3:Y:S04]  /*ecf0*/  LDL.LU.64 R160, [R1+0x1d0] ;  /* 0x0001d00001a07983 */ /* 0x000ee80000300a00 */
[----:B------:R-:W3:Y:S04]  /*ed00*/  LDL.LU.64 R158, [R1+0x1d8] ;  /* 0x0001d800019e7983 */ /* 0x000ee80000300a00 */
[----:B------:R-:W3:Y:S04]  /*ed10*/  LDL.LU.64 R150, [R1+0x1e0] ;  /* 0x0001e00001967983 */ /* 0x000ee80000300a00 */
[----:B------:R-:W3:Y:S01]  /*ed20*/  LDL.LU.64 R148, [R1+0x1e8] ;  /* 0x0001e80001947983 */ /* 0x000ee20000300a00 */
[----:B----4-:R-:W-:-:S03]  /*ed30*/  IMAD.WIDE R64, R154, 0x4, R146 ;  /* 0x000000049a407825 */ /* 0x010fc600078e0292 */
[----:B------:R-:W4:Y:S01]  /*ed40*/  LDL.LU.64 R146, [R1+0x1f8] ;  /* 0x0001f80001927983 */ /* 0x000f220000300a00 */
[----:B--2---:R-:W-:-:S04]  /*ed50*/  IMAD.WIDE R66, R154, 0x4, R204 ;  /* 0x000000049a427825 */ /* 0x004fc800078e02cc */
[----:B------:R-:W-:-:S04]  /*ed60*/  IMAD.WIDE R68, R154, 0x4, R202 ;  /* 0x000000049a447825 */ /* 0x000fc800078e02ca */
[----:B------:R-:W-:-:S04]  /*ed70*/  IMAD.WIDE R234, R154, 0x4, R70 ;  /* 0x000000049aea7825 */ /* 0x000fc800078e0246 */
[----:B------:R-:W-:-:S04]  /*ed80*/  IMAD.WIDE R70, R154, 0x4, R172 ;  /* 0x000000049a467825 */ /* 0x000fc800078e02ac */
[----:B------:R-:W-:-:S04]  /*ed90*/  IMAD.WIDE R206, R154, 0x4, R200 ;  /* 0x000000049ace7825 */ /* 0x000fc800078e02c8 */
[----:B------:R-:W-:-:S04]  /*eda0*/  IMAD.WIDE R204, R154, 0x4, R198 ;  /* 0x000000049acc7825 */ /* 0x000fc800078e02c6 */
[C---:B------:R-:W-:Y:S02]  /*edb0*/  IMAD.WIDE R202, R154.reuse, 0x4, R168 ;  /* 0x000000049aca7825 */ /* 0x040fe400078e02a8 */
[----:B------:R-:W2:Y:S02]  /*edc0*/  LDL.LU.64 R168, [R1+0x1f0] ;  /* 0x0001f00001a87983 */ /* 0x000ea40000300a00 */
[C---:B------:R-:W-:Y:S02]  /*edd0*/  IMAD.WIDE R200, R154.reuse, 0x4, R166 ;  /* 0x000000049ac87825 */ /* 0x040fe400078e02a6 */
[----:B------:R-:W2:Y:S02]  /*ede0*/  LDL.LU.64 R166, [R1+0x200] ;  /* 0x0002000001a67983 */ /* 0x000ea40000300a00 */
[----:B------:R-:W-:-:S04]  /*edf0*/  IMAD.WIDE R198, R154, 0x4, R196 ;  /* 0x000000049ac67825 */ /* 0x000fc800078e02c4 */
[----:B------:R-:W-:-:S04]  /*ee00*/  IMAD.WIDE R196, R154, 0x4, R194 ;  /* 0x000000049ac47825 */ /* 0x000fc800078e02c2 */
[C---:B------:R-:W-:Y:S02]  /*ee10*/  IMAD.WIDE R194, R154.reuse, 0x4, R164 ;  /* 0x000000049ac27825 */ /* 0x040fe400078e02a4 */
[----:B------:R-:W2:Y:S02]  /*ee20*/  LDL.LU.64 R164, [R1+0x208] ;  /* 0x0002080001a47983 */ /* 0x000ea40000300a00 */
[----:B------:R-:W-:-:S04]  /*ee30*/  IMAD.WIDE R208, R154, 0x4, R170 ;  /* 0x000000049ad07825 */ /* 0x000fc800078e02aa */
[C---:B---3--:R-:W-:Y:S02]  /*ee40*/  IMAD.WIDE R180, R154.reuse, 0x4, R162 ;  /* 0x000000049ab47825 */ /* 0x048fe400078e02a2 */
[----:B------:R-:W3:Y:S02]  /*ee50*/  LDL.LU.64 R162, [R1+0x210] ;  /* 0x0002100001a27983 */ /* 0x000ee40000300a00 */
[C---:B------:R-:W-:Y:S02]  /*ee60*/  IMAD.WIDE R178, R154.reuse, 0x4, R160 ;  /* 0x000000049ab27825 */ /* 0x040fe400078e02a0 */
[----:B------:R-:W3:Y:S02]  /*ee70*/  LDL.LU.64 R160, [R1+0x218] ;  /* 0x0002180001a07983 */ /* 0x000ee40000300a00 */
[C---:B------:R-:W-:Y:S02]  /*ee80*/  IMAD.WIDE R176, R154.reuse, 0x4, R158 ;  /* 0x000000049ab07825 */ /* 0x040fe400078e029e */
[----:B------:R-:W3:Y:S02]  /*ee90*/  LDL.LU.64 R158, [R1+0x220] ;  /* 0x00022000019e7983 */ /* 0x000ee40000300a00 */
[----:B------:R-:W-:-:S02]  /*eea0*/  IMAD.WIDE R174, R154, 0x4, R150 ;  /* 0x000000049aae7825 */ /* 0x000fc400078e0296 */
[----:B------:R-:W3:Y:S02]  /*eeb0*/  LDL.LU.64 R150, [R1+0x228] ;  /* 0x0002280001967983 */ /* 0x000ee40000300a00 */
[C---:B------:R-:W-:Y:S02]  /*eec0*/  IMAD.WIDE R172, R154.reuse, 0x4, R148 ;  /* 0x000000049aac7825 */ /* 0x040fe400078e0294 */
[----:B------:R-:W3:Y:S02]  /*eed0*/  LDL.LU.64 R148, [R1+0x230] ;  /* 0x0002300001947983 */ /* 0x000ee40000300a00 */
[C---:B----4-:R-:W-:Y:S02]  /*eee0*/  IMAD.WIDE R170, R154.reuse, 0x4, R146 ;  /* 0x000000049aaa7825 */ /* 0x050fe400078e0292 */
[----:B------:R-:W4:Y:S04]  /*eef0*/  LDL.LU.64 R146, [R1+0x238] ;  /* 0x0002380001927983 */ /* 0x000f280000300a00 */
[----:B------:R-:W4:Y:S04]  /*ef00*/  LDL.LU.64 R144, [R1+0x240] ;  /* 0x0002400001907983 */ /* 0x000f280000300a00 */
[----:B------:R-:W4:Y:S04]  /*ef10*/  LDL.LU.64 R142, [R1+0x248] ;  /* 0x00024800018e7983 */ /* 0x000f280000300a00 */
[----:B------:R-:W4:Y:S04]  /*ef20*/  LDL.LU.64 R140, [R1+0x250] ;  /* 0x00025000018c7983 */ /* 0x000f280000300a00 */
[----:B------:R-:W4:Y:S04]  /*ef30*/  LDL.LU.64 R138, [R1+0x258] ;  /* 0x00025800018a7983 */ /* 0x000f280000300a00 */
[----:B-1----:R-:W2:Y:S04]  /*ef40*/  LDL.LU.64 R130, [R1+0x260] ;  /* 0x0002600001827983 */ /* 0x002ea80000300a00 */
[----:B------:R-:W3:Y:S04]  /*ef50*/  LDL.LU.64 R222, [R1+0x268] ;  /* 0x0002680001de7983 */ /* 0x000ee80000300a00 */
[----:B------:R-:W4:Y:S04]  /*ef60*/  LDL.LU.64 R128, [R1+0x270] ;  /* 0x0002700001807983 */ /* 0x000f280000300a00 */
[----:B------:R-:W4:Y:S01]  /*ef70*/  LDL.LU.64 R238, [R1+0x278] ;  /* 0x0002780001ee7983 */ /* 0x000f220000300a00 */
[----:B------:R-:W-:-:S03]  /*ef80*/  IMAD.WIDE R26, R154, 0x4, R90 ;  /* 0x000000049a1a7825 */ /* 0x000fc600078e025a */
[----:B------:R-:W4:Y:S01]  /*ef90*/  LDL.64 R240, [R1+0x3d0] ;  /* 0x0003d00001f07983 */ /* 0x000f220000100a00 */
        /* <DEDUP_REMOVED lines=17> */
[----:B------:R-:W4:Y:S04]  /*f0b0*/  LDL.64 R92, [R1+0x380] ;  /* 0x00038000015c7983 */ /* 0x000f280000100a00 */
[----:B------:R-:W4:Y:S04]  /*f0c0*/  LDL.64 R18, [R1+0x378] ;  /* 0x0003780001127983 */ /* 0x000f280000100a00 */
[----:B------:R-:W4:Y:S04]  /*f0d0*/  LDL.64 R110, [R1+0x370] ;  /* 0x00037000016e7983 */ /* 0x000f280000100a00 */
[----:B------:R-:W4:Y:S04]  /*f0e0*/  LDL.64 R100, [R1+0x368] ;  /* 0x0003680001647983 */ /* 0x000f280000100a00 */
[----:B------:R-:W4:Y:S01]  /*f0f0*/  LDL.64 R90, [R1+0x360] ;  /* 0x00036000015a7983 */ /* 0x000f220000100a00 */
[----:B--2---:R-:W-:-:S03]  /*f100*/  IMAD.WIDE R86, R154, 0x4, R130 ;  /* 0x000000049a567825 */ /* 0x004fc600078e0282 */
[----:B------:R-:W2:Y:S01]  /*f110*/  LDL.LU.64 R130, [R1+0x7f0] ;  /* 0x0007f00001827983 */ /* 0x000ea20000300a00 */
[----:B---3--:R-:W-:-:S03]  /*f120*/  IMAD.WIDE R84, R154, 0x4, R222 ;  /* 0x000000049a547825 */ /* 0x008fc600078e02de */
[----:B------:R-:W3:Y:S01]  /*f130*/  LDL.LU.64 R222, [R1+0x7e8] ;  /* 0x0007e80001de7983 */ /* 0x000ee20000300a00 */
[----:B----4-:R-:W-:-:S03]  /*f140*/  IMAD.WIDE R78, R154, 0x4, R128 ;  /* 0x000000049a4e7825 */ /* 0x010fc600078e0280 */
[----:B------:R-:W4:Y:S01]  /*f150*/  LDL.LU.64 R128, [R1+0x7e0] ;  /* 0x0007e00001807983 */ /* 0x000f220000300a00 */
[----:B------:R-:W-:-:S03]  /*f160*/  IMAD.WIDE R32, R154, 0x4, R238 ;  /* 0x000000049a207825 */ /* 0x000fc600078e02ee */
[----:B------:R-:W2:Y:S04]  /*f170*/  LDL.LU.64 R238, [R1+0x7d8] ;  /* 0x0007d80001ee7983 */ /* 0x000ea80000300a00 */
[----:B--2---:R-:W-:Y:S04]  /*f180*/  LDGSTS.E [R238+0x10000], desc[UR16][R240.64], P5 ;  /* 0x10000000f0ee7fae */ /* 0x004fe8000a921850 */
[----:B------:R-:W-:Y:S04]  /*f190*/  LDGSTS.E [R238+0x10400], desc[UR16][R248.64], P5 ;  /* 0x10400000f8ee7fae */ /* 0x000fe8000a921850 */
[----:B------:R-:W-:Y:S04]  /*f1a0*/  LDGSTS.E [R238+0x10800], desc[UR16][R2.64], P5 ;  /* 0x1080000002ee7fae */ /* 0x000fe8000a921850 */
[----:B------:R-:W2:Y:S04]  /*f1b0*/  LDL.LU.64 R240, [R1+0x7d0] ;  /* 0x0007d00001f07983 */ /* 0x000ea80000300a00 */
[----:B------:R-:W3:Y:S04]  /*f1c0*/  LDL.LU.64 R248, [R1+0x7c8] ;  /* 0x0007c80001f87983 */ /* 0x000ee80000300a00 */
[----:B------:R-:W4:Y:S04]  /*f1d0*/  LDL.LU.64 R2, [R1+0x7c0] ;  /* 0x0007c00001027983 */ /* 0x000f280000300a00 */
[----:B------:R-:W-:Y:S04]  /*f1e0*/  LDGSTS.E [R238+0x10c00], desc[UR16][R152.64], P5 ;  /* 0x10c0000098ee7fae */ /* 0x000fe8000a921850 */
[----:B------:R-:W-:Y:S04]  /*f1f0*/  LDGSTS.E [R238+0x11000], desc[UR16][R246.64], P5 ;  /* 0x11000000f6ee7fae */ /* 0x000fe8000a921850 */
[----:B------:R-:W-:Y:S04]  /*f200*/  LDGSTS.E [R238+0x11400], desc[UR16][R10.64], P5 ;  /* 0x114000000aee7fae */ /* 0x000fe8000a921850 */
[----:B------:R-:W2:Y:S04]  /*f210*/  LDL.LU.64 R152, [R1+0x7b8] ;  /* 0x0007b80001987983 */ /* 0x000ea80000300a00 */
[----:B------:R-:W3:Y:S04]  /*f220*/  LDL.LU.64 R246, [R1+0x7b0] ;  /* 0x0007b00001f67983 */ /* 0x000ee80000300a00 */
[----:B------:R-:W4:Y:S04]  /*f230*/  LDL.LU.64 R10, [R1+0x7a8] ;  /* 0x0007a800010a7983 */ /* 0x000f280000300a00 */
[----:B----4-:R-:W-:Y:S04]  /*f240*/  LDGSTS.E [R238+0x11800], desc[UR16][R10.64], P5 ;  /* 0x118000000aee7fae */ /* 0x010fe8000a921850 */
[----:B------:R-:W-:Y:S04]  /*f250*/  LDGSTS.E [R238+0x11c00], desc[UR16][R20.64], P5 ;  /* 0x11c0000014ee7fae */ /* 0x000fe8000a921850 */
[----:B------:R-:W-:Y:S04]  /*f260*/  LDGSTS.E [R238+0x12000], desc[UR16][R112.64], P5 ;  /* 0x1200000070ee7fae */ /* 0x000fe8000a921850 */
[----:B------:R-:W2:Y:S04]  /*f270*/  LDL.LU.64 R10, [R1+0x7a0] ;  /* 0x0007a000010a7983 */ /* 0x000ea80000300a00 */
[----:B------:R-:W-:Y:S04]  /*f280*/  LDGSTS.E [R238+0x12400], desc[UR16][R102.64], P5 ;  /* 0x1240000066ee7fae */ /* 0x000fe8000a921850 */
[----:B------:R-:W-:Y:S04]  /*f290*/  LDGSTS.E [R238+0x12800], desc[UR16][R92.64], P5 ;  /* 0x128000005cee7fae */ /* 0x000fe8000a921850 */
[----:B------:R-:W-:Y:S04]  /*f2a0*/  LDGSTS.E [R238+0x12c00], desc[UR16][R18.64], P5 ;  /* 0x12c0000012ee7fae */ /* 0x000fe8000a921850 */
[----:B------:R-:W-:Y:S04]  /*f2b0*/  LDGSTS.E [R238+0x13000], desc[UR16][R110.64], P5 ;  /* 0x130000006eee7fae */ /* 0x000fe8000a921850 */
[----:B------:R-:W-:Y:S04]  /*f2c0*/  LDGSTS.E [R238+0x13400], desc[UR16][R100.64], P5 ;  /* 0x1340000064ee7fae */ /* 0x000fe8000a921850 */
[----:B------:R-:W-:Y:S04]  /*f2d0*/  LDGSTS.E [R238+0x13800], desc[UR16][R90.64], P5 ;  /* 0x138000005aee7fae */ /* 0x000fe8000a921850 */
[----:B---3--:R-:W-:Y:S04]  /*f2e0*/  LDGSTS.E [R238+0x13c00], desc[UR16][R246.64], P5 ;  /* 0x13c00000f6ee7fae */ /* 0x008fe8000a921850 */
[----:B------:R-:W3:Y:S04]  /*f2f0*/  LDL.LU.64 R246, [R1+0x798] ;  /* 0x0007980001f67983 */ /* 0x000ee80000300a00 */
[----:B--2---:R-:W-:Y:S04]  /*f300*/  LDGSTS.E [R11+0x10080], desc[UR16][R152.64], P5 ;  /* 0x10080000980b7fae */ /* 0x004fe8000a921850 */
[----:B------:R-:W-:Y:S04]  /*f310*/  LDGSTS.E [R11+0x10480], desc[UR16][R2.64], P5 ;  /* 0x10480000020b7fae */ /* 0x000fe8000a921850 */
[----:B------:R-:W-:Y:S04]  /*f320*/  LDGSTS.E [R11+0x10880], desc[UR16][R248.64], P5 ;  /* 0x10880000f80b7fae */ /* 0x000fe8000a921850 */
[----:B------:R-:W2:Y:S04]  /*f330*/  LDL.LU R152, [R1+0x790] ;  /* 0x0007900001987983 */ /* 0x000ea80000300800 */
[----:B------:R-:W4:Y:S04]  /*f340*/  LDL.LU.64 R2, [R1+0x788] ;  /* 0x0007880001027983 */ /* 0x000f280000300a00 */
[----:B------:R-:W2:Y:S04]  /*f350*/  LDL.LU.64 R248, [R1+0x780] ;  /* 0x0007800001f87983 */ /* 0x000ea80000300a00 */
[----:B------:R-:W-:Y:S04]  /*f360*/  LDGSTS.E [R11+0x10c80], desc[UR16][R240.64], P5 ;  /* 0x10c80000f00b7fae */ /* 0x000fe8000a921850 */
[----:B------:R-:W-:Y:S04]  /*f370*/  LDGSTS.E [R11+0x11080], desc[UR16][R128.64], P5 ;  /* 0x11080000800b7fae */ /* 0x000fe8000a921850 */
[----:B------:R-:W-:Y:S04]  /*f380*/  LDGSTS.E [R11+0x11480], desc[UR16][R222.64], P5 ;  /* 0x11480000de0b7fae */ /* 0x000fe8000a921850 */
[----:B------:R-:W2:Y:S04]  /*f390*/  LDL.LU.64 R240, [R1+0x778] ;  /* 0x0007780001f07983 */ /* 0x000ea80000300a00 */
[----:B------:R-:W2:Y:S04]  /*f3a0*/  LDL.LU.64 R128, [R1+0x770] ;  /* 0x0007700001807983 */ /* 0x000ea80000300a00 */
        /* <DEDUP_REMOVED lines=41> */
[----:B------:R-:W-:Y:S04]  /*f640*/  LDGSTS.E [R10+0x12d00], desc[UR16][R232.64], P5 ;  /* 0x12d00000e80a7fae */ /* 0x000fe8000a921850 */
[----:B------:R-:W-:Y:S04]  /*f650*/  LDGSTS.E [R10+0x13100], desc[UR16][R230.64], P5 ;  /* 0x13100000e60a7fae */ /* 0x000fe8000a921850 */
[----:B------:R-:W-:Y:S04]  /*f660*/  LDGSTS.E [R10+0x13500], desc[UR16][R136.64], P5 ;  /* 0x13500000880a7fae */ /* 0x000fe8000a921850 */
[----:B------:R-:W-:Y:S04]  /*f670*/  LDGSTS.E [R10+0x13900], desc[UR16][R134.64], P5 ;  /* 0x13900000860a7fae */ /* 0x000fe8000a921850 */
[----:B------:R1:W-:Y:S01]  /*f680*/  LDGSTS.E [R10+0x13d00], desc[UR16][R108.64], P5 ;  /* 0x13d000006c0a7fae */ /* 0x0003e2000a921850 */
[----:B------:R-:W-:-:S04]  /*f690*/  IMAD.WIDE R80, R154, 0x4, R80 ;  /* 0x000000049a507825 */ /* 0x000fc800078e0250 */
        /* <DEDUP_REMOVED lines=8> */
[C---:B------:R-:W-:Y:S01]  /*f720*/  IMAD.WIDE R210, R154.reuse, 0x4, R210 ;  /* 0x000000049ad27825 */ /* 0x040fe200078e02d2 */
[----:B-1----:R-:W1:Y:S03]  /*f730*/  S2R R108, SR_TID.X ;  /* 0x00000000006c7919 */ /* 0x002e660000002100 */
        /* <DEDUP_REMOVED lines=18> */
[----:B------:R-:W-:Y:S01]  /*f860*/  IMAD.WIDE R138, R154, 0x4, R138 ;  /* 0x000000049a8a7825 */ /* 0x000fe200078e028a */
[C---:B----4-:R-:W-:Y:S02]  /*f870*/  LOP3.LUT R231, R3.reuse, 0x20, RZ, 0xfc, !PT ;  /* 0x0000002003e77812 */ /* 0x050fe400078efcff */
[----:B------:R-:W-:Y:S02]  /*f880*/  LOP3.LUT R137, R3, 0x22, RZ, 0xfc, !PT ;  /* 0x0000002203897812 */ /* 0x000fe400078efcff */
[----:B-1----:R-:W-:-:S04]  /*f890*/  SHF.R.U32.HI R109, RZ, 0x6, R108 ;  /* 0x00000006ff6d7819 */ /* 0x002fc8000001166c */
[----:B------:R-:W-:-:S04]  /*f8a0*/  SGXT.U32 R109, R109, 0x1 ;  /* 0x000000016d6d781a */ /* 0x000fc80000000000 */
[----:B------:R-:W-:Y:S02]  /*f8b0*/  LOP3.LUT R109, R109, 0xa, RZ, 0xfc, !PT ;  /* 0x0000000a6d6d7812 */ /* 0x000fe400078efcff */
[----:B---3--:R-:W-:Y:S02]  /*f8c0*/  LOP3.LUT R246, R246, 0xffffffbf, RZ, 0xc0, !PT ;  /* 0xffffffbff6f67812 */ /* 0x008fe400078ec0ff */
[----:B------:R-:W-:Y:S02]  /*f8d0*/  SEL R20, RZ, 0x4, P2 ;  /* 0x00000004ff147807 */ /* 0x000fe40001000000 */
[----:B------:R-:W-:Y:S01]  /*f8e0*/  SEL R21, RZ, 0x4, P1 ;  /* 0x00000004ff157807 */ /* 0x000fe20000800000 */
[----:B--2---:R-:W-:Y:S04]  /*f8f0*/  LDGSTS.E [R9+0x10180], desc[UR16][R132.64], P5 ;  /* 0x1018000084097fae */ /* 0x004fe8000a921850 */
        /* <DEDUP_REMOVED lines=9> */
[----:B------:R1:W-:Y:S04]  /*f990*/  LDGSTS.E [R9+0x12980], desc[UR16][R12.64], P5 ;  /* 0x129800000c097fae */ /* 0x0003e8000a921850 */
        /* <DEDUP_REMOVED lines=65> */
[----:B-1----:R-:W-:-:S03]  /*fdb0*/  SEL R13, RZ, 0x4, P4 ;  /* 0x00000004ff0d7807 */ /* 0x002fc60002000000 */
[----:B------:R-:W-:Y:S01]  /*fdc0*/  LDGSTS.E [R5+0x13380], desc[UR16][R86.64], P5 ;  /* 0x1338000056057fae */ /* 0x000fe2000a921850 */
[----:B------:R-:W-:-:S03]  /*fdd0*/  ISETP.GE.AND P4, PT, R137, UR4, PT ;  /* 0x0000000489007c0c */ /* 0x000fc6000bf86270 */
[----:B------:R-:W-:Y:S01]  /*fde0*/  LDGSTS.E [R5+0x13780], desc[UR16][R84.64], P5 ;  /* 0x1378000054057fae */ /* 0x000fe2000a921850 */
[----:B------:R-:W-:-:S03]  /*fdf0*/  LOP3.LUT R137, R3, 0x42, RZ, 0xfc, !PT ;  /* 0x0000004203897812 */ /* 0x000fc600078efcff */
[----:B------:R-:W-:Y:S04]  /*fe00*/  LDGSTS.E [R5+0x13b80], desc[UR16][R78.64], P5 ;  /* 0x13b800004e057fae */ /* 0x000fe8000a921850 */
[----:B------:R-:W-:Y:S01]  /*fe10*/  LDGSTS.E [R5+0x13f80], desc[UR16][R32.64], P5 ;  /* 0x13f8000020057fae */ /* 0x000fe2000a921850 */
[----:B------:R-:W-:Y:S02]  /*fe20*/  ISETP.GE.AND P5, PT, R231, UR4, PT ;  /* 0x00000004e7007c0c */ /* 0x000fe4000bfa6270 */
[----:B------:R-:W-:Y:S02]  /*fe30*/  LOP3.LUT R231, R3, 0x40, RZ, 0xfc, !PT ;  /* 0x0000004003e77812 */ /* 0x000fe400078efcff */
[----:B------:R-:W-:Y:S02]  /*fe40*/  SHF.R.U32.HI R98, RZ, 0x6, R108 ;  /* 0x00000006ff627819 */ /* 0x000fe4000001166c */
[----:B------:R-:W-:-:S02]  /*fe50*/  LOP3.LUT R245, R245, 0xfffffdff, RZ, 0xc0, !PT ;  /* 0xfffffdfff5f57812 */ /* 0x000fc400078ec0ff */
[--C-:B------:R-:W-:Y:S02]  /*fe60*/  SHF.R.U32.HI R232, RZ, 0x6, R108.reuse ;  /* 0x00000006ffe87819 */ /* 0x100fe4000001166c */
[--C-:B------:R-:W-:Y:S02]  /*fe70*/  SHF.R.U32.HI R236, RZ, 0x6, R108.reuse ;  /* 0x00000006ffec7819 */ /* 0x100fe4000001166c */
[--C-:B------:R-:W-:Y:S01]  /*fe80*/  SHF.R.U32.HI R237, RZ, 0x6, R108.reuse ;  /* 0x00000006ffed7819 */ /* 0x100fe2000001166c */
[----:B------:R-:W1:Y:S01]  /*fe90*/  S2R R97, SR_TID.X ;  /* 0x0000000000617919 */ /* 0x000e620000002100 */
[----:B------:R-:W-:Y:S02]  /*fea0*/  SEL R14, RZ, 0x4, P5 ;  /* 0x00000004ff0e7807 */ /* 0x000fe40002800000 */
[----:B------:R-:W-:Y:S01]  /*feb0*/  ISETP.GE.AND P5, PT, R137, UR4, PT ;  /* 0x0000000489007c0c */ /* 0x000fe2000bfa6270 */
[----:B------:R-:W2:Y:S01]  /*fec0*/  S2R R250, SR_TID.X ;  /* 0x0000000000fa7919 */ /* 0x000ea20000002100 */
[----:B------:R-:W-:-:S02]  /*fed0*/  SHF.R.U32.HI R88, RZ, 0x6, R108 ;  /* 0x00000006ff587819 */ /* 0x000fc4000001166c */
[----:B------:R-:W-:Y:S01]  /*fee0*/  SEL R12, RZ, 0x4, P3 ;  /* 0x00000004ff0c7807 */ /* 0x000fe20001800000 */
[----:B------:R-:W0:Y:S01]  /*fef0*/  LDGDEPBAR ;  /* 0x00000000000079af */ /* 0x000e220000000000 */
[----:B------:R-:W-:Y:S02]  /*ff00*/  ISETP.GE.AND P3, PT, R231, UR4, PT ;  /* 0x00000004e7007c0c */ /* 0x000fe4000bf66270 */
[----:B------:R-:W-:Y:S02]  /*ff10*/  LOP3.LUT R231, R3, 0x60, RZ, 0xfc, !PT ;  /* 0x0000006003e77812 */ /* 0x000fe400078efcff */
[----:B------:R-:W-:Y:S02]  /*ff20*/  SEL R17, RZ, 0x4, P5 ;  /* 0x00000004ff117807 */ /* 0x000fe40002800000 */
[----:B------:R-:W-:Y:S02]  /*ff30*/  SGXT.U32 R88, R88, 0x1 ;  /* 0x000000015858781a */ /* 0x000fe40000000000 */
[----:B------:R-:W-:-:S02]  /*ff40*/  ISETP.GE.AND P5, PT, R109, UR4, PT ;  /* 0x000000046d007c0c */ /* 0x000fc4000bfa6270 */
[----:B------:R-:W-:Y:S02]  /*ff50*/  SEL R15, RZ, 0x4, P4 ;  /* 0x00000004ff0f7807 */ /* 0x000fe40002000000 */
[----:B------:R-:W-:Y:S02]  /*ff60*/  ISETP.GE.AND P4, PT, R231, UR4, PT ;  /* 0x00000004e7007c0c */ /* 0x000fe4000bf86270 */
[----:B------:R-:W-:Y:S02]  /*ff70*/  LOP3.LUT R88, R88, 0xc, RZ, 0xfc, !PT ;  /* 0x0000000c58587812 */ /* 0x000fe400078efcff */
[----:B------:R-:W-:Y:S02]  /*ff80*/  SHF.R.U32.HI R23, RZ, 0x6, R108 ;  /* 0x00000006ff177819 */ /* 0x000fe4000001166c */
[----:B------:R-:W-:Y:S02]  /*ff90*/  LOP3.LUT R137, R3, 0x62, RZ, 0xfc, !PT ;  /* 0x0000006203897812 */ /* 0x000fe400078efcff */
[----:B------:R-:W-:-:S02]  /*ffa0*/  SEL R18, RZ, 0x4, P4 ;  /* 0x00000004ff127807 */ /* 0x000fc40002000000 */
[----:B------:R-:W-:Y:S02]  /*ffb0*/  ISETP.GE.AND P4, PT, R88, UR4, PT ;  /* 0x0000000458007c0c */ /* 0x000fe4000bf86270 */
[----:B------:R-:W-:Y:S02]  /*ffc0*/  SGXT.U32 R23, R23, 0x1 ;  /* 0x000000011717781a */ /* 0x000fe40000000000 */
[----:B------:R-:W-:Y:S02]  /*ffd0*/  SEL R16, RZ, 0x4, P3 ;  /* 0x00000004ff107807 */ /* 0x000fe40001800000 */
[----:B------:R-:W-:Y:S02]  /*ffe0*/  ISETP.GE.AND P3, PT, R137, UR4, PT ;  /* 0x0000000489007c0c */ /* 0x000fe4000bf66270 */
[----:B------:R-:W-:Y:S02]  /*fff0*/  LOP3.LUT R23, R23, 0xe, RZ, 0xfc, !PT ;  /* 0x0000000e17177812 */ /* 0x000fe400078efcff */
[----:B------:R-:W-:-:S02]  /*10000*/  SHF.R.U32.HI R89, RZ, 0x6, R108 ;  /* 0x00000006ff597819 */ /* 0x000fc4000001166c */
[----:B------:R-:W-:Y:S02]  /*10010*/  @P5 LOP3.LUT R246, R246, 0x40, RZ, 0xfc, !PT ;  /* 0x00000040f6f65812 */ /* 0x000fe400078efcff */
[----:B------:R-:W-:Y:S02]  /*10020*/  SEL R19, RZ, 0x4, P3 ;  /* 0x00000004ff137807 */ /* 0x000fe40001800000 */
[----:B------:R-:W-:Y:S02]  /*10030*/  ISETP.GE.AND P3, PT, R23, UR4, PT ;  /* 0x0000000417007c0c */ /* 0x000fe4000bf66270 */
[----:B------:R-:W-:Y:S02]  /*10040*/  SGXT.U32 R89, R89, 0x1 ;  /* 0x000000015959781a */ /* 0x000fe40000000000 */
[----:B------:R-:W-:Y:S02]  /*10050*/  LOP3.LUT R246, R246, 0xffff7fff, RZ, 0xc0, !PT ;  /* 0xffff7ffff6f67812 */ /* 0x000fe400078ec0ff */
[----:B------:R-:W-:-:S02]  /*10060*/  LOP3.LUT R89, R89, 0x10, RZ, 0xfc, !PT ;  /* 0x0000001059597812 */ /* 0x000fc400078efcff */
[----:B------:R-:W-:Y:S02]  /*10070*/  SHF.R.U32.HI R94, RZ, 0x6, R108 ;  /* 0x00000006ff5e7819 */ /* 0x000fe4000001166c */
[----:B------:R-:W-:Y:S02]  /*10080*/  @P4 LOP3.LUT R246, R246, 0x8000, RZ, 0xfc, !PT ;  /* 0x00008000f6f64812 */ /* 0x000fe400078efcff */
[----:B------:R-:W-:Y:S02]  /*10090*/  ISETP.GE.AND P2, PT, R89, UR4, PT ;  /* 0x0000000459007c0c */ /* 0x000fe4000bf46270 */
[----:B------:R-:W-:Y:S02]  /*100a0*/  SGXT.U32 R94, R94, 0x1 ;  /* 0x000000015e5e781a */ /* 0x000fe40000000000 */
[----:B------:R-:W-:Y:S02]  /*100b0*/  LOP3.LUT R246, R246, 0xffffbfff, RZ, 0xc0, !PT ;  /* 0xffffbffff6f67812 */ /* 0x000fe400078ec0ff */
[----:B------:R-:W-:-:S02]  /*100c0*/  LOP3.LUT R94, R94, 0x12, RZ, 0xfc, !PT ;  /* 0x000000125e5e7812 */ /* 0x000fc400078efcff */
[----:B------:R-:W-:Y:S02]  /*100d0*/  @P3 LOP3.LUT R246, R246, 0x4000, RZ, 0xfc, !PT ;  /* 0x00004000f6f63812 */ /* 0x000fe400078efcff */
[----:B------:R-:W-:Y:S02]  /*100e0*/  ISETP.GE.AND P1, PT, R94, UR4, PT ;  /* 0x000000045e007c0c */ /* 0x000fe4000bf26270 */
[----:B------:R-:W-:Y:S02]  /*100f0*/  LOP3.LUT R246, R246, 0xff7fffff, RZ, 0xc0, !PT ;  /* 0xff7ffffff6f67812 */ /* 0x000fe400078ec0ff */
[----:B------:R-:W-:Y:S02]  /*10100*/  SHF.R.U32.HI R95, RZ, 0x6, R108 ;  /* 0x00000006ff5f7819 */ /* 0x000fe4000001166c */
[----:B------:R-:W-:Y:S02]  /*10110*/  @P2 LOP3.LUT R246, R246, 0x800000, RZ, 0xfc, !PT ;  /* 0x00800000f6f62812 */ /* 0x000fe400078efcff */
[----:B------:R-:W-:-:S02]  /*10120*/  SGXT.U32 R95, R95, 0x1 ;  /* 0x000000015f5f781a */ /* 0x000fc40000000000 */
[----:B------:R-:W-:Y:S02]  /*10130*/  LOP3.LUT R246, R246, 0xffbfffff, RZ, 0xc0, !PT ;  /* 0xffbffffff6f67812 */ /* 0x000fe400078ec0ff */
[----:B------:R-:W-:Y:S02]  /*10140*/  LOP3.LUT R95, R95, 0x14, RZ, 0xfc, !PT ;  /* 0x000000145f5f7812 */ /* 0x000fe400078efcff */
[----:B------:R-:W-:Y:S01]  /*10150*/  @P1 LOP3.LUT R246, R246, 0x400000, RZ, 0xfc, !PT ;  /* 0x00400000f6f61812 */ /* 0x000fe200078efcff */
[----:B------:R-:W-:Y:S01]  /*10160*/  IMAD.WIDE R136, R152, 0x4, R156 ;  /* 0x0000000498887825 */ /* 0x000fe200078e029c */
[----:B------:R-:W-:Y:S01]  /*10170*/  ISETP.GE.AND P1, PT, R95, UR4, PT ;  /* 0x000000045f007c0c */ /* 0x000fe2000bf26270 */
[----:B------:R-:W3:Y:S01]  /*10180*/  LDL.LU.64 R156, [R1+0x6c8] ;  /* 0x0006c800019c7983 */ /* 0x000ee20000300a00 */
[----:B------:R-:W-:Y:S02]  /*10190*/  ISETP.GE.AND P3, PT, R155, UR4, PT ;  /* 0x000000049b007c0c */ /* 0x000fe4000bf66270 */
[----:B------:R-:W-:-:S09]  /*101a0*/  LOP3.LUT R246, R246, 0x7fffffff, RZ, 0xc0, !PT ;  /* 0x7ffffffff6f67812 */ /* 0x000fd200078ec0ff */
[----:B------:R-:W-:-:S04]  /*101b0*/  @P1 LOP3.LUT R246, R246, 0x80000000, RZ, 0xfc, !PT ;  /* 0x80000000f6f61812 */ /* 0x000fc800078efcff */
[----:B------:R-:W-:-:S04]  /*101c0*/  LOP3.LUT R246, R246, 0xbfffffff, RZ, 0xc0, !PT ;  /* 0xbffffffff6f67812 */ /* 0x000fc800078ec0ff */
[----:B------:R-:W-:Y:S02]  /*101d0*/  @P3 LOP3.LUT R246, R246, 0x40000000, RZ, 0xfc, !PT ;  /* 0x40000000f6f63812 */ /* 0x000fe400078efcff */
[----:B------:R-:W-:Y:S02]  /*101e0*/  ISETP.GE.AND P3, PT, R225, UR4, PT ;  /* 0x00000004e1007c0c */ /* 0x000fe4000bf66270 */
[----:B------:R-:W4:Y:S01]  /*101f0*/  S2R R225, SR_TID.X ;  /* 0x0000000000e17919 */ /* 0x000f220000002100 */
[----:B------:R-:W-:Y:S02]  /*10200*/  SGXT.U32 R98, R98, 0x1 ;  /* 0x000000016262781a */ /* 0x000fe40000000000 */
[----:B------:R-:W-:Y:S02]  /*10210*/  ISETP.GE.AND P2, PT, R228, UR4, PT ;  /* 0x00000004e4007c0c */ /* 0x000fe4000bf46270 */
[----:B------:R-:W-:-:S04]  /*10220*/  LOP3.LUT R98, R98, 0x1a, RZ, 0xfc, !PT ;  /* 0x0000001a62627812 */ /* 0x000fc800078efcff */
[----:B------:R-:W-:-:S07]  /*10230*/  ISETP.GE.AND P1, PT, R98, UR4, PT ;  /* 0x0000000462007c0c */ /* 0x000fce000bf26270 */
[----:B------:R-:W-:-:S04]  /*10240*/  @P2 LOP3.LUT R245, R245, 0x200, RZ, 0xfc, !PT ;  /* 0x00000200f5f52812 */ /* 0x000fc800078efcff */
[----:B------:R-:W-:Y:S02]  /*10250*/  LOP3.LUT R245, R245, 0xfffffeff, RZ, 0xc0, !PT ;  /* 0xfffffefff5f57812 */ /* 0x000fe400078ec0ff */
[----:B----4-:R-:W-:-:S04]  /*10260*/  SHF.R.U32.HI R105, RZ, 0x6, R225 ;  /* 0x00000006ff697819 */ /* 0x010fc800000116e1 */
[----:B------:R-:W-:Y:S02]  /*10270*/  SGXT.U32 R105, R105, 0x1 ;  /* 0x000000016969781a */ /* 0x000fe40000000000 */
[----:B------:R-:W-:Y:S02]  /*10280*/  SHF.R.U32.HI R107, RZ, 0x6, R225 ;  /* 0x00000006ff6b7819 */ /* 0x000fe400000116e1 */
[----:B------:R-:W-:Y:S02]  /*10290*/  LOP3.LUT R105, R105, 0x24, RZ, 0xfc, !PT ;  /* 0x0000002469697812 */ /* 0x000fe400078efcff */
[----:B------:R-:W-:Y:S02]  /*102a0*/  @P1 LOP3.LUT R245, R245, 0x100, RZ, 0xfc, !PT ;  /* 0x00000100f5f51812 */ /* 0x000fe400078efcff */
[----:B------:R-:W-:Y:S02]  /*102b0*/  SGXT.U32 R107, R107, 0x1 ;  /* 0x000000016b6b781a */ /* 0x000fe40000000000 */
[----:B------:R-:W-:-:S02]  /*102c0*/  ISETP.GE.AND P1, PT, R105, UR4, PT ;  /* 0x0000000469007c0c */ /* 0x000fc4000bf26270 */
[----:B------:R-:W-:Y:S02]  /*102d0*/  ISETP.GE.AND P2, PT, R229, UR4, PT ;  /* 0x00000004e5007c0c */ /* 0x000fe4000bf46270 */
[----:B------:R-:W-:Y:S02]  /*102e0*/  LOP3.LUT R245, R245, 0xfffffbff, RZ, 0xc0, !PT ;  /* 0xfffffbfff5f57812 */ /* 0x000fe400078ec0ff */
[----:B------:R-:W-:Y:S02]  /*102f0*/  LOP3.LUT R107, R107, 0x26, RZ, 0xfc, !PT ;  /* 0x000000266b6b7812 */ /* 0x000fe400078efcff */
[----:B------:R-:W-:Y:S02]  /*10300*/  @P3 LOP3.LUT R245, R245, 0x400, RZ, 0xfc, !PT ;  /* 0x00000400f5f53812 */ /* 0x000fe400078efcff */
[----:B------:R-:W-:Y:S02]  /*10310*/  ISETP.GE.AND P3, PT, R107, UR4, PT ;  /* 0x000000046b007c0c */ /* 0x000fe4000bf66270 */
[----:B------:R-:W-:-:S02]  /*10320*/  SGXT.U32 R232, R232, 0x1 ;  /* 0x00000001e8e8781a */ /* 0x000fc40000000000 */
[----:B------:R-:W-:Y:S02]  /*10330*/  LOP3.LUT R246, R246, 0xffffffdf, RZ, 0xc0, !PT ;  /* 0xffffffdff6f67812 */ /* 0x000fe400078ec0ff */
[----:B------:R-:W-:Y:S02]  /*10340*/  LOP3.LUT R245, R245, 0xffffff7f, RZ, 0xc0, !PT ;  /* 0xffffff7ff5f57812 */ /* 0x000fe400078ec0ff */
[----:B------:R-:W-:Y:S02]  /*10350*/  LOP3.LUT R232, R232, 0x28, RZ, 0xfc, !PT ;  /* 0x00000028e8e87812 */ /* 0x000fe400078efcff */
[----:B------:R-:W-:Y:S02]  /*10360*/  SHF.R.U32.HI R228, RZ, 0x6, R108 ;  /* 0x00000006ffe47819 */ /* 0x000fe4000001166c */
[----:B------:R-:W-:Y:S02]  /*10370*/  @P1 LOP3.LUT R246, R246, 0x20, RZ, 0xfc, !PT ;  /* 0x00000020f6f61812 */ /* 0x000fe400078efcff */
[----:B------:R-:W-:-:S02]  /*10380*/  @P2 LOP3.LUT R245, R245, 0x80, RZ, 0xfc, !PT ;  /* 0x00000080f5f52812 */ /* 0x000fc400078efcff */
[----:B------:R-:W-:Y:S02]  /*10390*/  SGXT.U32 R228, R228, 0x1 ;  /* 0x00000001e4e4781a */ /* 0x000fe40000000000 */
[----:B------:R-:W-:Y:S02]  /*103a0*/  ISETP.GE.AND P2, PT, R232, UR4, PT ;  /* 0x00000004e8007c0c */ /* 0x000fe4000bf46270 */
[----:B------:R-:W-:Y:S02]  /*103b0*/  LOP3.LUT R246, R246, 0xffffffef, RZ, 0xc0, !PT ;  /* 0xffffffeff6f67812 */ /* 0x000fe400078ec0ff */
[----:B------:R-:W-:Y:S02]  /*103c0*/  LOP3.LUT R228, R228, 0x2a, RZ, 0xfc, !PT ;  /* 0x0000002ae4e47812 */ /* 0x000fe400078efcff */
[----:B------:R-:W-:Y:S02]  /*103d0*/  @P3 LOP3.LUT R246, R246, 0x10, RZ, 0xfc, !PT ;  /* 0x00000010f6f63812 */ /* 0x000fe400078efcff */
[----:B------:R-:W-:-:S02]  /*103e0*/  ISETP.GE.AND P1, PT, R228, UR4, PT ;  /* 0x00000004e4007c0c */ /* 0x000fc4000bf26270 */
[----:B------:R-:W-:Y:S02]  /*103f0*/  SGXT.U32 R236, R236, 0x1 ;  /* 0x00000001ecec781a */ /* 0x000fe40000000000 */
[----:B------:R-:W-:Y:S02]  /*10400*/  LOP3.LUT R246, R246, 0xffffdfff, RZ, 0xc0, !PT ;  /* 0xffffdffff6f67812 */ /* 0x000fe400078ec0ff */
[----:B------:R-:W-:Y:S02]  /*10410*/  LOP3.LUT R236, R236, 0x2c, RZ, 0xfc, !PT ;  /* 0x0000002cecec7812 */ /* 0x000fe400078efcff */
[----:B------:R-:W-:Y:S02]  /*10420*/  @P2 LOP3.LUT R246, R246, 0x2000, RZ, 0xfc, !PT ;  /* 0x00002000f6f62812 */ /* 0x000fe400078efcff */
[----:B------:R-:W-:Y:S02]  /*10430*/  SGXT.U32 R237, R237, 0x1 ;  /* 0x00000001eded781a */ /* 0x000fe40000000000 */
[----:B------:R-:W-:-:S02]  /*10440*/  ISETP.GE.AND P3, PT, R236, UR4, PT ;  /* 0x00000004ec007c0c */ /* 0x000fc4000bf66270 */
[----:B------:R-:W-:Y:S02]  /*10450*/  LOP3.LUT R246, R246, 0xffffefff, RZ, 0xc0, !PT ;  /* 0xffffeffff6f67812 */ /* 0x000fe400078ec0ff */
[----:B------:R-:W-:Y:S02]  /*10460*/  LOP3.LUT R237, R237, 0x2e, RZ, 0xfc, !PT ;  /* 0x0000002eeded7812 */ /* 0x000fe400078efcff */
[----:B------:R-:W-:Y:S02]  /*10470*/  @P1 LOP3.LUT R246, R246, 0x1000, RZ, 0xfc, !PT ;  /* 0x00001000f6f61812 */ /* 0x000fe400078efcff */
[----:B------:R-:W-:Y:S02]  /*10480*/  ISETP.GE.AND P2, PT, R237, UR4, PT ;  /* 0x00000004ed007c0c */ /* 0x000fe4000bf46270 */
[----:B------:R-:W-:Y:S02]  /*10490*/  LOP3.LUT R246, R246, 0xffdfffff, RZ, 0xc0, !PT ;  /* 0xffdffffff6f67812 */ /* 0x000fe400078ec0ff */
[----:B------:R-:W-:-:S02]  /*104a0*/  LOP3.LUT R231, R3, 0x30, RZ, 0xfc, !PT ;  /* 0x0000003003e77812 */ /* 0x000fc400078efcff */
[----:B------:R-:W-:Y:S02]  /*104b0*/  @P3 LOP3.LUT R246, R246, 0x200000, RZ, 0xfc, !PT ;  /* 0x00200000f6f63812 */ /* 0x000fe400078efcff */
[----:B------:R-:W-:Y:S02]  /*104c0*/  ISETP.GE.AND P1, PT, R231, UR4, PT ;  /* 0x00000004e7007c0c */ /* 0x000fe4000bf26270 */
[----:B------:R-:W-:Y:S02]  /*104d0*/  LOP3.LUT R246, R246, 0xffefffff, RZ, 0xc0, !PT ;  /* 0xffeffffff6f67812 */ /* 0x000fe400078ec0ff */
[C---:B------:R-:W-:Y:S02]  /*104e0*/  LOP3.LUT R231, R3.reuse, 0x34, RZ, 0xfc, !PT ;  /* 0x0000003403e77812 */ /* 0x040fe400078efcff */
[----:B------:R-:W-:Y:S02]  /*104f0*/  LOP3.LUT R229, R3, 0x32, RZ, 0xfc, !PT ;  /* 0x0000003203e57812 */ /* 0x000fe400078efcff */
[----:B------:R-:W-:-:S02]  /*10500*/  @P2 LOP3.LUT R246, R246, 0x100000, RZ, 0xfc, !PT ;  /* 0x00100000f6f62812 */ /* 0x000fc400078efcff */
[----:B------:R-:W-:Y:S02]  /*10510*/  ISETP.GE.AND P2, PT, R231, UR4, PT ;  /* 0x00000004e7007c0c */ /* 0x000fe4000bf46270 */
[----:B------:R-:W-:Y:S02]  /*10520*/  ISETP.GE.AND P3, PT, R229, UR4, PT ;  /* 0x00000004e5007c0c */ /* 0x000fe4000bf66270 */
[----:B------:R-:W-:Y:S02]  /*10530*/  LOP3.LUT R246, R246, 0xdfffffff, RZ, 0xc0, !PT ;  /* 0xdffffffff6f67812 */ /* 0x000fe400078ec0ff */
[----:B------:R-:W-:Y:S02]  /*10540*/  LOP3.LUT R229, R3, 0x36, RZ, 0xfc, !PT ;  /* 0x0000003603e57812 */ /* 0x000fe400078efcff */
[----:B------:R-:W-:Y:S02]  /*10550*/  @P1 LOP3.LUT R246, R246, 0x20000000, RZ, 0xfc, !PT ;  /* 0x20000000f6f61812 */ /* 0x000fe400078efcff */
[----:B------:R-:W-:-:S02]  /*10560*/  ISETP.GE.AND P1, PT, R229, UR4, PT ;  /* 0x00000004e5007c0c */ /* 0x000fc4000bf26270 */
[----:B------:R-:W-:Y:S02]  /*10570*/  LOP3.LUT R245, R245, 0xffffffbf, RZ, 0xc0, !PT ;  /* 0xffffffbff5f57812 */ /* 0x000fe400078ec0ff */
[----:B------:R-:W-:Y:S02]  /*10580*/  LOP3.LUT R246, R246, 0xefffffff, RZ, 0xc0, !PT ;  /* 0xeffffffff6f67812 */ /* 0x000fe400078ec0ff */
[----:B------:R-:W-:Y:S02]  /*10590*/  @P2 LOP3.LUT R245, R245, 0x40, RZ, 0xfc, !PT ;  /* 0x00000040f5f52812 */ /* 0x000fe400078efcff */
[----:B------:R-:W-:Y:S02]  /*105a0*/  @P3 LOP3.LUT R246, R246, 0x10000000, RZ, 0xfc, !PT ;  /* 0x10000000f6f63812 */ /* 0x000fe400078efcff */
[----:B------:R-:W-:Y:S02]  /*105b0*/  ISETP.GE.AND P3, PT, R226, UR4, PT ;  /* 0x00000004e2007c0c */ /* 0x000fe4000bf66270 */
[----:B-1----:R-:W-:-:S02]  /*105c0*/  SHF.R.U32.HI R99, RZ, 0x6, R97 ;  /* 0x00000006ff637819 */ /* 0x002fc40000011661 */
[----:B------:R-:W-:Y:S02]  /*105d0*/  LOP3.LUT R245, R245, 0xffffffdf, RZ, 0xc0, !PT ;  /* 0xffffffdff5f57812 */ /* 0x000fe400078ec0ff */
[----:B------:R-:W-:Y:S02]  /*105e0*/  SGXT.U32 R99, R99, 0x1 ;  /* 0x000000016363781a */ /* 0x000fe40000000000 */
[----:B------:R-:W-:Y:S02]  /*105f0*/  @P1 LOP3.LUT R245, R245, 0x20, RZ, 0xfc, !PT ;  /* 0x00000020f5f51812 */ /* 0x000fe400078efcff */
[----:B------:R-:W-:Y:S02]  /*10600*/  LOP3.LUT R99, R99, 0x3a, RZ, 0xfc, !PT ;  /* 0x0000003a63637812 */ /* 0x000fe400078efcff */
[----:B--2---:R-:W-:Y:S02]  /*10610*/  SHF.R.U32.HI R251, RZ, 0x6, R250 ;  /* 0x00000006fffb7819 */ /* 0x004fe400000116fa */
[----:B------:R-:W-:-:S02]  /*10620*/  LOP3.LUT R245, R245, 0xffffffef, RZ, 0xc0, !PT ;  /* 0xffffffeff5f57812 */ /* 0x000fc400078ec0ff */
[----:B------:R-:W-:Y:S02]  /*10630*/  SGXT.U32 R251, R251, 0x1 ;  /* 0x00000001fbfb781a */ /* 0x000fe40000000000 */
[----:B------:R-:W-:Y:S02]  /*10640*/  ISETP.GE.AND P2, PT, R99, UR4, PT ;  /* 0x0000000463007c0c */ /* 0x000fe4000bf46270 */
[----:B------:R-:W-:Y:S02]  /*10650*/  @P3 LOP3.LUT R245, R245, 0x10, RZ, 0xfc, !PT ;  /* 0x00000010f5f53812 */ /* 0x000fe400078efcff */
[----:B------:R-:W-:Y:S02]  /*10660*/  ISETP.GE.AND P3, PT, R224, UR4, PT ;  /* 0x00000004e0007c0c */ /* 0x000fe4000bf66270 */
[----:B------:R-:W-:Y:S02]  /*10670*/  SHF.R.U32.HI R224, RZ, 0x6, R225 ;  /* 0x00000006ffe07819 */ /* 0x000fe400000116e1 */
[----:B------:R-:W-:-:S02]  /*10680*/  LOP3.LUT R251, R251, 0x3c, RZ, 0xfc, !PT ;  /* 0x0000003cfbfb7812 */ /* 0x000fc400078efcff */
[----:B------:R-:W-:Y:S02]  /*10690*/  SGXT.U32 R224, R224, 0x1 ;  /* 0x00000001e0e0781a */ /* 0x000fe40000000000 */
[----:B------:R-:W-:Y:S02]  /*106a0*/  ISETP.GE.AND P1, PT, R251, UR4, PT ;  /* 0x00000004fb007c0c */ /* 0x000fe4000bf26270 */
[----:B------:R-:W-:Y:S02]  /*106b0*/  LOP3.LUT R245, R245, 0xfffffff7, RZ, 0xc0, !PT ;  /* 0xfffffff7f5f57812 */ /* 0x000fe400078ec0ff */
[----:B------:R-:W-:Y:S02]  /*106c0*/  LOP3.LUT R224, R224, 0x44, RZ, 0xfc, !PT ;  /* 0x00000044e0e07812 */ /* 0x000fe400078efcff */
[----:B------:R-:W-:Y:S02]  /*106d0*/  SHF.R.U32.HI R225, RZ, 0x6, R225 ;  /* 0x00000006ffe17819 */ /* 0x000fe400000116e1 */
[----:B------:R-:W-:-:S02]  /*106e0*/  @P2 LOP3.LUT R245, R245, 0x8, RZ, 0xfc, !PT ;  /* 0x00000008f5f52812 */ /* 0x000fc400078efcff */
[----:B------:R-:W-:Y:S02]  /*106f0*/  SGXT.U32 R225, R225, 0x1 ;  /* 0x00000001e1e1781a */ /* 0x000fe40000000000 */
[----:B------:R-:W-:Y:S02]  /*10700*/  ISETP.GE.AND P2, PT, R224, UR4, PT ;  /* 0x00000004e0007c0c */ /* 0x000fe4000bf46270 */
[----:B------:R-:W-:Y:S02]  /*10710*/  LOP3.LUT R245, R245, 0xfffffffb, RZ, 0xc0, !PT ;  /* 0xfffffffbf5f57812 */ /* 0x000fe400078ec0ff */
[----:B------:R-:W-:Y:S02]  /*10720*/  LOP3.LUT R225, R225, 0x46, RZ, 0xfc, !PT ;  /* 0x00000046e1e17812 */ /* 0x000fe400078efcff */
[----:B------:R-:W-:Y:S02]  /*10730*/  SHF.R.U32.HI R229, RZ, 0x6, R108 ;  /* 0x00000006ffe57819 */ /* 0x000fe4000001166c */
[----:B------:R-:W-:-:S02]  /*10740*/  @P1 LOP3.LUT R245, R245, 0x4, RZ, 0xfc, !PT ;  /* 0x00000004f5f51812 */ /* 0x000fc400078efcff */
[----:B------:R-:W-:Y:S02]  /*10750*/  ISETP.GE.AND P1, PT, R225, UR4, PT ;  /* 0x00000004e1007c0c */ /* 0x000fe4000bf26270 */
[----:B------:R-:W-:Y:S02]  /*10760*/  SGXT.U32 R229, R229, 0x1 ;  /* 0x00000001e5e5781a */ /* 0x000fe40000000000 */
[----:B------:R-:W-:Y:S02]  /*10770*/  LOP3.LUT R246, R246, 0xfffffff7, RZ, 0xc0, !PT ;  /* 0xfffffff7f6f67812 */ /* 0x000fe400078ec0ff */
[----:B------:R-:W-:Y:S02]  /*10780*/  LOP3.LUT R245, R245, 0xfffffffd, RZ, 0xc0, !PT ;  /* 0xfffffffdf5f57812 */ /* 0x000fe400078ec0ff */
[----:B------:R-:W-:Y:S02]  /*10790*/  LOP3.LUT R229, R229, 0x48, RZ, 0xfc, !PT ;  /* 0x00000048e5e57812 */ /* 0x000fe400078efcff */
[----:B------:R-:W-:-:S02]  /*107a0*/  SHF.R.U32.HI R233, RZ, 0x6, R108 ;  /* 0x00000006ffe97819 */ /* 0x000fc4000001166c */
[----:B------:R-:W-:Y:S02]  /*107b0*/  @P2 LOP3.LUT R246, R246, 0x8, RZ, 0xfc, !PT ;  /* 0x00000008f6f62812 */ /* 0x000fe400078efcff */
[----:B------:R-:W-:Y:S02]  /*107c0*/  @P3 LOP3.LUT R245, R245, 0x2, RZ, 0xfc, !PT ;  /* 0x00000002f5f53812 */ /* 0x000fe400078efcff */
[----:B------:R-:W-:Y:S02]  /*107d0*/  SGXT.U32 R233, R233, 0x1 ;  /* 0x00000001e9e9781a */ /* 0x000fe40000000000 */
[----:B------:R-:W-:Y:S02]  /*107e0*/  ISETP.GE.AND P3, PT, R229, UR4, PT ;  /* 0x00000004e5007c0c */ /* 0x000fe4000bf66270 */
        /* <DEDUP_REMOVED lines=8> */
[----:B------:R-:W-:Y:S02]  /*10870*/  SHF.R.U32.HI R231, RZ, 0x6, R108 ;  /* 0x00000006ffe77819 */ /* 0x000fe4000001166c */
[----:B------:R-:W-:Y:S02]  /*10880*/  @P3 LOP3.LUT R246, R246, 0x800, RZ, 0xfc, !PT ;  /* 0x00000800f6f63812 */ /* 0x000fe400078efcff */
[----:B------:R-:W-:Y:S02]  /*10890*/  SGXT.U32 R231, R231, 0x1 ;  /* 0x00000001e7e7781a */ /* 0x000fe40000000000 */
[----:B------:R-:W-:Y:S02]  /*108a0*/  ISETP.GE.AND P1, PT, R230, UR4, PT ;  /* 0x00000004e6007c0c */ /* 0x000fe4000bf26270 */
[----:B------:R-:W-:Y:S02]  /*108b0*/  LOP3.LUT R246, R246, 0xfffffbff, RZ, 0xc0, !PT ;  /* 0xfffffbfff6f67812 */ /* 0x000fe400078ec0ff */
[----:B------:R-:W-:-:S02]  /*108c0*/  LOP3.LUT R231, R231, 0x4e, RZ, 0xfc, !PT ;  /* 0x0000004ee7e77812 */ /* 0x000fc400078efcff */
[----:B------:R-:W-:Y:S02]  /*108d0*/  @P2 LOP3.LUT R246, R246, 0x400, RZ, 0xfc, !PT ;  /* 0x00000400f6f62812 */ /* 0x000fe400078efcff */
        /* <DEDUP_REMOVED lines=9> */
[----:B------:R-:W-:Y:S02]  /*10970*/  @P3 LOP3.LUT R246, R246, 0x40000, RZ, 0xfc, !PT ;  /* 0x00040000f6f63812 */ /* 0x000fe400078efcff */
[----:B------:R-:W-:-:S02]  /*10980*/  ISETP.GE.AND P1, PT, R96, UR4, PT ;  /* 0x0000000460007c0c */ /* 0x000fc4000bf26270 */
[----:B------:R-:W-:Y:S02]  /*10990*/  LOP3.LUT R246, R246, 0xf7ffffff, RZ, 0xc0, !PT ;  /* 0xf7fffffff6f67812 */ /* 0x000fe400078ec0ff */
[----:B------:R-:W-:Y:S02]  /*109a0*/  SHF.R.U32.HI R153, RZ, 0x6, R97 ;  /* 0x00000006ff997819 */ /* 0x000fe40000011661 */
[----:B------:R-:W-:Y:S02]  /*109b0*/  @P2 LOP3.LUT R246, R246, 0x8000000, RZ, 0xfc, !PT ;  /* 0x08000000f6f62812 */ /* 0x000fe400078efcff */
[----:B------:R-:W-:Y:S02]  /*109c0*/  SGXT.U32 R153, R153, 0x1 ;  /* 0x000000019999781a */ /* 0x000fe40000000000 */
[----:B------:R-:W-:Y:S02]  /*109d0*/  ISETP.GE.AND P2, PT, R222, UR4, PT ;  /* 0x00000004de007c0c */ /* 0x000fe4000bf46270 */
[----:B------:R-:W-:-:S02]  /*109e0*/  LOP3.LUT R246, R246, 0xfbffffff, RZ, 0xc0, !PT ;  /* 0xfbfffffff6f67812 */ /* 0x000fc400078ec0ff */
[----:B------:R-:W-:Y:S02]  /*109f0*/  ISETP.GE.AND P3, PT, R227, UR4, PT ;  /* 0x00000004e3007c0c */ /* 0x000fe4000bf66270 */
[----:B------:R-:W-:Y:S02]  /*10a00*/  LOP3.LUT R153, R153, 0x58, RZ, 0xfc, !PT ;  /* 0x0000005899997812 */ /* 0x000fe400078efcff */
[----:B------:R-:W-:Y:S02]  /*10a10*/  @P1 LOP3.LUT R246, R246, 0x4000000, RZ, 0xfc, !PT ;  /* 0x04000000f6f61812 */ /* 0x000fe400078efcff */
[----:B------:R-:W-:Y:S02]  /*10a20*/  ISETP.GE.AND P1, PT, R153, UR4, PT ;  /* 0x0000000499007c0c */ /* 0x000fe4000bf26270 */
[----:B------:R-:W-:Y:S02]  /*10a30*/  LOP3.LUT R246, R246, 0xfdffffff, RZ, 0xc0, !PT ;  /* 0xfdfffffff6f67812 */ /* 0x000fe400078ec0ff */
[----:B------:R-:W-:-:S02]  /*10a40*/  LOP3.LUT R245, R245, 0xfffffffe, RZ, 0xc0, !PT ;  /* 0xfffffffef5f57812 */ /* 0x000fc400078ec0ff */
[----:B------:R-:W-:Y:S02]  /*10a50*/  @P2 LOP3.LUT R246, R246, 0x2000000, RZ, 0xfc, !PT ;  /* 0x02000000f6f62812 */ /* 0x000fe400078efcff */
[----:B------:R-:W-:Y:S02]  /*10a60*/  @P3 LOP3.LUT R245, R245, 0x1, RZ, 0xfc, !PT ;  /* 0x00000001f5f53812 */ /* 0x000fe400078efcff */
[----:B------:R-:W-:Y:S02]  /*10a70*/  ISETP.GE.AND P3, PT, R252, UR4, PT ;  /* 0x00000004fc007c0c */ /* 0x000fe4000bf66270 */
[----:B------:R-:W-:-:S04]  /*10a80*/  LOP3.LUT R246, R246, 0xfeffffff, RZ, 0xc0, !PT ;  /* 0xfefffffff6f67812 */ /* 0x000fc800078ec0ff */
[----:B------:R-:W-:Y:S02]  /*10a90*/  @P1 LOP3.LUT R246, R246, 0x1000000, RZ, 0xfc, !PT ;  /* 0x01000000f6f61812 */ /* 0x000fe400078efcff */
[----:B------:R-:W-:Y:S02]  /*10aa0*/  ISETP.GE.AND P2, PT, R223, UR4, PT ;  /* 0x00000004df007c0c */ /* 0x000fe4000bf46270 */
[----:B------:R-:W-:Y:S02]  /*10ab0*/  LOP3.LUT R246, R246, 0xfffdffff, RZ, 0xc0, !PT ;  /* 0xfffdfffff6f67812 */ /* 0x000fe400078ec0ff */
[----:B------:R-:W-:Y:S02]  /*10ac0*/  SHF.R.U32.HI R226, RZ, 0x6, R108 ;  /* 0x00000006ffe27819 */ /* 0x000fe4000001166c */
[----:B------:R-:W-:Y:S02]  /*10ad0*/  @P3 LOP3.LUT R246, R246, 0x20000, RZ, 0xfc, !PT ;  /* 0x00020000f6f63812 */ /* 0x000fe400078efcff */
[----:B------:R-:W-:-:S02]  /*10ae0*/  SGXT.U32 R226, R226, 0x1 ;  /* 0x00000001e2e2781a */ /* 0x000fc40000000000 */
[----:B------:R-:W-:Y:S02]  /*10af0*/  ISETP.GE.AND P1, PT, R249, UR4, PT ;  /* 0x00000004f9007c0c */ /* 0x000fe4000bf26270 */
[----:B------:R-:W-:Y:S02]  /*10b00*/  LOP3.LUT R246, R246, 0xfffeffff, RZ, 0xc0, !PT ;  /* 0xfffefffff6f67812 */ /* 0x000fe400078ec0ff */
[----:B------:R-:W-:Y:S02]  /*10b10*/  LOP3.LUT R226, R226, 0x64, RZ, 0xfc, !PT ;  /* 0x00000064e2e27812 */ /* 0x000fe400078efcff */
[----:B------:R-:W-:Y:S02]  /*10b20*/  SHF.R.U32.HI R227, RZ, 0x6, R108 ;  /* 0x00000006ffe37819 */ /* 0x000fe4000001166c */
[----:B------:R-:W-:Y:S02]  /*10b30*/  @P2 LOP3.LUT R246, R246, 0x10000, RZ, 0xfc, !PT ;  /* 0x00010000f6f62812 */ /* 0x000fe400078efcff */
[----:B------:R-:W-:-:S02]  /*10b40*/  ISETP.GE.AND P3, PT, R226, UR4, PT ;  /* 0x00000004e2007c0c */ /* 0x000fc4000bf66270 */
[----:B------:R-:W-:Y:S02]  /*10b50*/  SGXT.U32 R227, R227, 0x1 ;  /* 0x00000001e3e3781a */ /* 0x000fe40000000000 */
[----:B------:R-:W-:Y:S02]  /*10b60*/  LOP3.LUT R246, R246, 0xfffffdff, RZ, 0xc0, !PT ;  /* 0xfffffdfff6f67812 */ /* 0x000fe400078ec0ff */
[----:B------:R-:W-:Y:S02]  /*10b70*/  LOP3.LUT R227, R227, 0x66, RZ, 0xfc, !PT ;  /* 0x00000066e3e37812 */ /* 0x000fe400078efcff */
[----:B------:R-:W-:Y:S02]  /*10b80*/  SHF.R.U32.HI R22, RZ, 0x6, R108 ;  /* 0x00000006ff167819 */ /* 0x000fe4000001166c */
[----:B------:R-:W-:Y:S02]  /*10b90*/  @P1 LOP3.LUT R246, R246, 0x200, RZ, 0xfc, !PT ;  /* 0x00000200f6f61812 */ /* 0x000fe400078efcff */
[----:B------:R-:W-:-:S02]  /*10ba0*/  SGXT.U32 R22, R22, 0x1 ;  /* 0x000000011616781a */ /* 0x000fc40000000000 */
[----:B------:R-:W-:Y:S02]  /*10bb0*/  ISETP.GE.AND P2, PT, R227, UR4, PT ;  /* 0x00000004e3007c0c */ /* 0x000fe4000bf46270 */
[----:B------:R-:W-:Y:S02]  /*10bc0*/  LOP3.LUT R246, R246, 0xfffffffd, RZ, 0xc0, !PT ;  /* 0xfffffffdf6f67812 */ /* 0x000fe400078ec0ff */
[----:B------:R-:W-:Y:S02]  /*10bd0*/  LOP3.LUT R22, R22, 0x68, RZ, 0xfc, !PT ;  /* 0x0000006816167812 */ /* 0x000fe400078efcff */
[----:B------:R-:W-:Y:S02]  /*10be0*/  @P3 LOP3.LUT R246, R246, 0x2, RZ, 0xfc, !PT ;  /* 0x00000002f6f63812 */ /* 0x000fe400078efcff */
[----:B------:R-:W-:Y:S02]  /*10bf0*/  ISETP.GE.AND P1, PT, R22, UR4, PT ;  /* 0x0000000416007c0c */ /* 0x000fe4000bf26270 */
[----:B------:R-:W-:-:S02]  /*10c00*/  LOP3.LUT R246, R246, 0xfffffffe, RZ, 0xc0, !PT ;  /* 0xfffffffef6f67812 */ /* 0x000fc400078ec0ff */
[----:B------:R-:W-:Y:S02]  /*10c10*/  LOP3.LUT R223, R3, 0x6a, RZ, 0xfc, !PT ;  /* 0x0000006a03df7812 */ /* 0x000fe400078efcff */
[----:B------:R-:W-:Y:S02]  /*10c20*/  @P2 LOP3.LUT R246, R246, 0x1, RZ, 0xfc, !PT ;  /* 0x00000001f6f62812 */ /* 0x000fe400078efcff */
[----:B------:R-:W-:Y:S02]  /*10c30*/  ISETP.GE.AND P5, PT, R223, UR4, PT ;  /* 0x00000004df007c0c */ /* 0x000fe4000bfa6270 */
[----:B------:R-:W-:Y:S02]  /*10c40*/  LOP3.LUT R246, R246, 0xfffffeff, RZ, 0xc0, !PT ;  /* 0xfffffefff6f67812 */ /* 0x000fe400078ec0ff */
[C---:B------:R-:W-:Y:S02]  /*10c50*/  LOP3.LUT R222, R3.reuse, 0x6c, RZ, 0xfc, !PT ;  /* 0x0000006c03de7812 */ /* 0x040fe400078efcff */
[----:B------:R-:W-:-:S02]  /*10c60*/  LOP3.LUT R223, R3, 0x6e, RZ, 0xfc, !PT ;  /* 0x0000006e03df7812 */ /* 0x000fc400078efcff */
[----:B------:R-:W-:Y:S02]  /*10c70*/  @P1 LOP3.LUT R246, R246, 0x100, RZ, 0xfc, !PT ;  /* 0x00000100f6f61812 */ /* 0x000fe400078efcff */
[----:B------:R-:W-:Y:S02]  /*10c80*/  SEL R13, R13, RZ, P0 ;  /* 0x000000ff0d0d7207 */ /* 0x000fe40000000000 */
[----:B------:R-:W-:Y:S02]  /*10c90*/  ISETP.GE.AND P4, PT, R222, UR4, PT ;  /* 0x00000004de007c0c */ /* 0x000fe4000bf86270 */
[----:B------:R-:W-:Y:S02]  /*10ca0*/  ISETP.GE.AND P3, PT, R223, UR4, PT ;  /* 0x00000004df007c0c */ /* 0x000fe4000bf66270 */
[----:B------:R-:W-:Y:S02]  /*10cb0*/  ISETP.GE.AND P2, PT, R220, UR4, PT ;  /* 0x00000004dc007c0c */ /* 0x000fe4000bf46270 */
[----:B------:R-:W-:Y:S01]  /*10cc0*/  ISETP.GE.AND P1, PT, R221, UR4, PT ;  /* 0x00000004dd007c0c */ /* 0x000fe2000bf26270 */
[----:B------:R-:W2:Y:S04]  /*10cd0*/  LDL.LU.64 R134, [R1+0x568] ;  /* 0x0005680001867983 */ /* 0x000ea80000300a00 */
[----:B------:R-:W4:Y:S04]  /*10ce0*/  LDL.LU.64 R100, [R1+0x4f0] ;  /* 0x0004f00001647983 */ /* 0x000f280000300a00 */
[----:B------:R-:W4:Y:S04]  /*10cf0*/  LDL.LU.64 R110, [R1+0x4e8] ;  /* 0x0004e800016e7983 */ /* 0x000f280000300a00 */
[----:B------:R-:W4:Y:S04]  /*10d00*/  LDL.LU.64 R220, [R1+0x480] ;  /* 0x0004800001dc7983 */ /* 0x000f280000300a00 */
[----:B------:R-:W4:Y:S04]  /*10d10*/  LDL.LU.64 R222, [R1+0x478] ;  /* 0x0004780001de7983 */ /* 0x000f280000300a00 */
[----:B------:R-:W4:Y:S04]  /*10d20*/  LDL.LU.64 R132, [R1+0x400] ;  /* 0x0004000001847983 */ /* 0x000f280000300a00 */
[----:B------:R-:W4:Y:S01]  /*10d30*/  LDL.LU.64 R90, [R1+0x3f8] ;  /* 0x0003f800015a7983 */ /* 0x000f220000300a00 */
[----:B------:R-:W-:-:S02]  /*10d40*/  ISETP.NE.U32.AND P6, PT, R13, RZ, PT ;  /* 0x000000ff0d00720c */ /* 0x000fc40003fc5070 */
[----:B------:R-:W-:Y:S01]  /*10d50*/  SEL R12, R12, RZ, P0 ;  /* 0x000000ff0c0c7207 */ /* 0x000fe20000000000 */
[----:B------:R-:W-:Y:S01]  /*10d60*/  BAR.SYNC.DEFER_BLOCKING 0x0 ;  /* 0x0000000000007b1d */ /* 0x000fe20000010000 */
[----:B------:R-:W-:Y:S02]  /*10d70*/  SEL R14, R14, RZ, P0 ;  /* 0x000000ff0e0e7207 */ /* 0x000fe40000000000 */
[----:B------:R-:W-:Y:S02]  /*10d80*/  SEL R15, R15, RZ, P0 ;  /* 0x000000ff0f0f7207 */ /* 0x000fe40000000000 */
[----:B------:R-:W-:Y:S02]  /*10d90*/  SEL R16, R16, RZ, P0 ;  /* 0x000000ff10107207 */ /* 0x000fe40000000000 */
[----:B------:R-:W-:Y:S01]  /*10da0*/  SEL R17, R17, RZ, P0 ;  /* 0x000000ff11117207 */ /* 0x000fe20000000000 */
[----:B------:R-:W-:Y:S01]  /*10db0*/  STL.64 [R1+0x778], R182 ;  /* 0x000778b601007387 */ /* 0x000fe20000100a00 */
[----:B------:R-:W-:-:S02]  /*10dc0*/  SEL R18, R18, RZ, P0 ;  /* 0x000000ff12127207 */ /* 0x000fc40000000000 */
[----:B------:R-:W-:Y:S01]  /*10dd0*/  LOP3.LUT R245, R245, 0xffffdfff, RZ, 0xc0, !PT ;  /* 0xffffdffff5f57812 */ /* 0x000fe200078ec0ff */
[----:B------:R-:W-:Y:S01]  /*10de0*/  STL.64 [R1+0x770], R180 ;  /* 0x000770b401007387 */ /* 0x000fe20000100a00 */
[----:B------:R-:W-:Y:S02]  /*10df0*/  SEL R19, R19, RZ, P0 ;  /* 0x000000ff13137207 */ /* 0x000fe40000000000 */
[----:B------:R-:W-:Y:S01]  /*10e00*/  @P3 LOP3.LUT R245, R245, 0x2000, RZ, 0xfc, !PT ;  /* 0x00002000f5f53812 */ /* 0x000fe200078efcff */
[----:B------:R-:W-:Y:S03]  /*10e10*/  STL.64 [R1+0x768], R178 ;  /* 0x000768b201007387 */ /* 0x000fe60000100a00 */
[----:B------:R-:W-:Y:S01]  /*10e20*/  LOP3.LUT R245, R245, 0xffffefff, RZ, 0xc0, !PT ;  /* 0xffffeffff5f57812 */ /* 0x000fe200078ec0ff */
[----:B------:R-:W-:Y:S03]  /*10e30*/  STL.64 [R1+0x760], R176 ;  /* 0x000760b001007387 */ /* 0x000fe60000100a00 */
[----:B------:R-:W-:Y:S01]  /*10e40*/  @P2 LOP3.LUT R245, R245, 0x1000, RZ, 0xfc, !PT ;  /* 0x00001000f5f52812 */ /* 0x000fe200078efcff */
[----:B------:R-:W-:Y:S01]  /*10e50*/  @!PT LDS RZ, [RZ] ;  /* 0x00000000fffff984 */ /* 0x000fe20000000800 */
[----:B------:R-:W-:Y:S01]  /*10e60*/  @!PT LDS RZ, [RZ] ;  /* 0x00000000fffff984 */ /* 0x000fe20000000800 */
[----:B------:R-:W-:Y:S01]  /*10e70*/  @!PT LDS RZ, [RZ] ;  /* 0x00000000fffff984 */ /* 0x000fe20000000800 */
[----:B------:R-:W-:Y:S01]  /*10e80*/  LDGSTS.E [R248+0x50000], desc[UR16][R136.64], P6 ;  /* 0x5000000088f87fae */ /* 0x000fe2000b121850 */
[----:B------:R-:W-:-:S02]  /*10e90*/  ISETP.NE.U32.AND P6, PT, R12, RZ, PT ;  /* 0x000000ff0c00720c */ /* 0x000fc40003fc5070 */
[----:B------:R-:W-:Y:S01]  /*10ea0*/  LOP3.LUT R245, R245, 0xfffff7ff, RZ, 0xc0, !PT ;  /* 0xfffff7fff5f57812 */ /* 0x000fe200078ec0ff */
[----:B------:R-:W-:Y:S03]  /*10eb0*/  STL.64 [R1+0x758], R174 ;  /* 0x000758ae01007387 */ /* 0x000fe60000100a00 */
[----:B------:R-:W-:Y:S01]  /*10ec0*/  @P1 LOP3.LUT R245, R245, 0x800, RZ, 0xfc, !PT ;  /* 0x00000800f5f51812 */ /* 0x000fe200078efcff */
[----:B------:R-:W-:Y:S04]  /*10ed0*/  STL.64 [R1+0x750], R172 ;  /* 0x000750ac01007387 */ /* 0x000fe80000100a00 */
        /* <DEDUP_REMOVED lines=15> */
[----:B---3--:R-:W-:Y:S04]  /*10fd0*/  STL.64 [R1+0x6d0], R156 ;  /* 0x0006d09c01007387 */ /* 0x008fe80000100a00 */
[----:B------:R1:W-:Y:S01]  /*10fe0*/  STL.64 [R1+0x6c8], R2 ;  /* 0x0006c80201007387 */ /* 0x0003e20000100a00 */
[----:B------:R-:W-:-:S02]  /*10ff0*/  ISETP.GE.AND P1, PT, R107, UR4, PT ;  /* 0x000000046b007c0c */ /* 0x000fc4000bf26270 */
[----:B------:R-:W-:Y:S02]  /*11000*/  ISETP.GE.AND P2, PT, R224, UR4, PT ;  /* 0x00000004e0007c0c */ /* 0x000fe4000bf46270 */
[----:B------:R-:W-:Y:S02]  /*11010*/  ISETP.GE.AND P3, PT, R225, UR4, PT ;  /* 0x00000004e1007c0c */ /* 0x000fe4000bf66270 */
[----:B------:R-:W-:-:S04]  /*11020*/  SHF.R.U32.HI R108, RZ, 0x6, R108 ;  /* 0x00000006ff6c7819 */ /* 0x000fc8000001166c */
[----:B------:R-:W-:-:S04]  /*11030*/  SGXT.U32 R108, R108, 0x1 ;  /* 0x000000016c6c781a */ /* 0x000fc80000000000 */
[----:B------:R-:W-:Y:S01]  /*11040*/  LOP3.LUT R108, R108, 0x8, RZ, 0xfc, !PT ;  /* 0x000000086c6c7812 */ /* 0x000fe200078efcff */
[----:B--2---:R-:W-:-:S04]  /*11050*/  IMAD.WIDE R134, R152, 0x4, R134 ;  /* 0x0000000498867825 */ /* 0x004fc800078e0286 */
[----:B----4-:R-:W-:Y:S01]  /*11060*/  IMAD.WIDE R100, R152, 0x4, R100 ;  /* 0x0000000498647825 */ /* 0x010fe200078e0264 */
[----:B------:R-:W-:Y:S01]  /*11070*/  LDGSTS.E [R248+0x50008], desc[UR16][R134.64], P6 ;  /* 0x5000800086f87fae */ /* 0x000fe2000b121850 */
[----:B------:R-:W-:Y:S02]  /*11080*/  ISETP.NE.U32.AND P6, PT, R14, RZ, PT ;  /* 0x000000ff0e00720c */ /* 0x000fe40003fc5070 */
[----:B------:R-:W-:-:S04]  /*11090*/  IMAD.WIDE R102, R152, 0x4, R110 ;  /* 0x0000000498667825 */ /* 0x000fc800078e026e */
[----:B------:R-:W-:-:S04]  /*110a0*/  IMAD.WIDE R220, R152, 0x4, R220 ;  /* 0x0000000498dc7825 */ /* 0x000fc800078e02dc */
[----:B------:R-:W-:-:S03]  /*110b0*/  IMAD.WIDE R222, R152, 0x4, R222 ;  /* 0x0000000498de7825 */ /* 0x000fc600078e02de */
[----:B------:R-:W-:Y:S01]  /*110c0*/  LDGSTS.E [R248+0x52000], desc[UR16][R100.64], P6 ;  /* 0x5200000064f87fae */ /* 0x000fe2000b121850 */
[----:B------:R-:W-:Y:S01]  /*110d0*/  ISETP.NE.U32.AND P6, PT, R15, RZ, PT ;  /* 0x000000ff0f00720c */ /* 0x000fe20003fc5070 */
[----:B-1----:R-:W-:Y:S02]  /*110e0*/  IMAD.WIDE R2, R152, 0x4, R132 ;  /* 0x0000000498027825 */ /* 0x002fe400078e0284 */
[----:B------:R-:W2:Y:S10]  /*110f0*/  LDL.LU.64 R132, [R1+0x560] ;  /* 0x0005600001847983 */ /* 0x000eb40000300a00 */
[----:B------:R-:W-:Y:S01]  /*11100*/  LDGSTS.E [R248+0x52008], desc[UR16][R102.64], P6 ;  /* 0x5200800066f87fae */ /* 0x000fe2000b121850 */
[----:B------:R-:W-:-:S13]  /*11110*/  ISETP.NE.U32.AND P6, PT, R16, RZ, PT ;  /* 0x000000ff1000720c */ /* 0x000fda0003fc5070 */
[----:B------:R-:W-:Y:S01]  /*11120*/  LDGSTS.E [R248+0x54000], desc[UR16][R220.64], P6 ;  /* 0x54000000dcf87fae */ /* 0x000fe2000b121850 */
[----:B------:R-:W-:-:S13]  /*11130*/  ISETP.NE.U32.AND P6, PT, R17, RZ, PT ;  /* 0x000000ff1100720c */ /* 0x000fda0003fc5070 */
[----:B------:R-:W-:Y:S01]  /*11140*/  LDGSTS.E [R248+0x54008], desc[UR16][R222.64], P6 ;  /* 0x54008000def87fae */ /* 0x000fe2000b121850 */
[----:B------:R-:W-:-:S03]  /*11150*/  ISETP.NE.U32.AND P6, PT, R18, RZ, PT ;  /* 0x000000ff1200720c */ /* 0x000fc60003fc5070 */
[----:B------:R1:W-:Y:S04]  /*11160*/  STL.64 [R1+0x18], R2 ;  /* 0x0000180201007387 */ /* 0x0003e80000100a00 */
[----:B------:R-:W3:Y:S06]  /*11170*/  LDL.LU.64 R110, [R1+0x558] ;  /* 0x00055800016e7983 */ /* 0x000eec0000300a00 */
[----:B------:R1:W-:Y:S01]  /*11180*/  LDGSTS.E [R248+0x56000], desc[UR16][R2.64], P6 ;  /* 0x5600000002f87fae */ /* 0x0003e2000b121850 */
[----:B------:R-:W-:Y:S01]  /*11190*/  ISETP.NE.U32.AND P6, PT, R19, RZ, PT ;  /* 0x000000ff1300720c */ /* 0x000fe20003fc5070 */
[----:B-1----:R-:W-:-:S12]  /*111a0*/  IMAD.WIDE R2, R152, 0x4, R90 ;  /* 0x0000000498027825 */ /* 0x002fd800078e025a */
[----:B------:R1:W-:Y:S01]  /*111b0*/  LDGSTS.E [R248+0x56008], desc[UR16][R2.64], P6 ;  /* 0x5600800002f87fae */ /* 0x0003e2000b121850 */
[----:B------:R-:W-:-:S03]  /*111c0*/  ISETP.GE.AND P6, PT, R105, UR4, PT ;  /* 0x0000000469007c0c */ /* 0x000fc6000bfc6270 */
[----:B------:R1:W-:Y:S04]  /*111d0*/  STL.64 [R1+0x20], R2 ;  /* 0x0000200201007387 */ /* 0x0003e80000100a00 */
[----:B------:R-:W4:Y:S04]  /*111e0*/  LDL.LU.64 R104, [R1+0x4e0] ;  /* 0x0004e00001687983 */ /* 0x000f280000300a00 */
[----:B------:R-:W4:Y:S04]  /*111f0*/  LDL.LU.64 R106, [R1+0x4d8] ;  /* 0x0004d800016a7983 */ /* 0x000f280000300a00 */
[----:B------:R-:W4:Y:S01]  /*11200*/  LDL.LU.64 R224, [R1+0x470] ;  /* 0x0004700001e07983 */ /* 0x000f220000300a00 */
[----:B------:R-:W-:-:S02]  /*11210*/  SEL R14, RZ, 0x4, P6 ;  /* 0x00000004ff0e7807 */ /* 0x000fc40003000000 */
[----:B------:R-:W-:Y:S02]  /*11220*/  SEL R17, RZ, 0x4, P3 ;  /* 0x00000004ff117807 */ /* 0x000fe40001800000 */
[----:B------:R-:W-:Y:S02]  /*11230*/  SEL R15, RZ, 0x4, P1 ;  /* 0x00000004ff0f7807 */ /* 0x000fe40000800000 */
[----:B------:R-:W-:Y:S02]  /*11240*/  SEL R16, RZ, 0x4, P2 ;  /* 0x00000004ff107807 */ /* 0x000fe40001000000 */
[----:B------:R-:W-:Y:S02]  /*11250*/  ISETP.GE.AND P3, PT, R226, UR4, PT ;  /* 0x00000004e2007c0c */ /* 0x000fe4000bf66270 */
[----:B------:R-:W-:Y:S02]  /*11260*/  ISETP.GE.AND P6, PT, R227, UR4, PT ;  /* 0x00000004e3007c0c */ /* 0x000fe4000bfc6270 */
[----:B------:R-:W4:Y:S01]  /*11270*/  LDL.LU.64 R226, [R1+0x468] ;  /* 0x0004680001e27983 */ /* 0x000f220000300a00 */
[----:B------:R-:W-:-:S02]  /*11280*/  ISETP.GE.AND P1, PT, R108, UR4, PT ;  /* 0x000000046c007c0c */ /* 0x000fc4000bf26270 */
[----:B------:R-:W-:Y:S02]  /*11290*/  ISETP.GE.AND P2, PT, R109, UR4, PT ;  /* 0x000000046d007c0c */ /* 0x000fe4000bf46270 */
[----:B------:R-:W1:Y:S04]  /*112a0*/  LDL.LU.64 R108, [R1+0x3f0] ;  /* 0x0003f000016c7983 */ /* 0x000e680000300a00 */
[----:B------:R-:W4:Y:S01]  /*112b0*/  LDL.LU.64 R90, [R1+0x3e8] ;  /* 0x0003e800015a7983 */ /* 0x000f220000300a00 */
[----:B------:R-:W-:Y:S02]  /*112c0*/  SEL R20, R20, RZ, P0 ;  /* 0x000000ff14147207 */ /* 0x000fe40000000000 */
[----:B------:R-:W-:Y:S01]  /*112d0*/  SEL R19, RZ, 0x4, P6 ;  /* 0x00000004ff137807 */ /* 0x000fe20003000000 */
[----:B------:R-:W4:Y:S01]  /*112e0*/  LDL.LU.64 R112, [R1+0x550] ;  /* 0x0005500001707983 */ /* 0x000f220000300a00 */
[----:B------:R-:W-:-:S02]  /*112f0*/  ISETP.NE.U32.AND P6, PT, R20, RZ, PT ;  /* 0x000000ff1400720c */ /* 0x000fc40003fc5070 */
[----:B------:R-:W-:Y:S01]  /*11300*/  SEL R21, R21, RZ, P0 ;  /* 0x000000ff15157207 */ /* 0x000fe20000000000 */
[----:B------:R-:W4:Y:S01]  /*11310*/  LDL.LU.64 R92, [R1+0x548] ;  /* 0x00054800015c7983 */ /* 0x000f220000300a00 */
[----:B------:R-:W-:Y:S02]  /*11320*/  SEL R14, R14, RZ, P0 ;  /* 0x000000ff0e0e7207 */ /* 0x000fe40000000000 */
[----:B------:R-:W-:Y:S02]  /*11330*/  SEL R18, RZ, 0x4, P3 ;  /* 0x00000004ff127807 */ /* 0x000fe40001800000 */
[----:B------:R-:W-:Y:S02]  /*11340*/  SEL R19, R19, RZ, P0 ;  /* 0x000000ff13137207 */ /* 0x000fe40000000000 */
[----:B------:R-:W-:Y:S02]  /*11350*/  SEL R24, RZ, 0x4, P1 ;  /* 0x00000004ff187807 */ /* 0x000fe40000800000 */
[----:B------:R-:W-:-:S02]  /*11360*/  ISETP.GE.AND P1, PT, R229, UR4, PT ;  /* 0x00000004e5007c0c */ /* 0x000fc4000bf26270 */
[----:B------:R-:W-:Y:S02]  /*11370*/  SEL R25, RZ, 0x4, P2 ;  /* 0x00000004ff197807 */ /* 0x000fe40001000000 */
[----:B------:R-:W-:Y:S01]  /*11380*/  ISETP.GE.AND P2, PT, R232, UR4, PT ;  /* 0x00000004e8007c0c */ /* 0x000fe2000bf46270 */
[----:B--2---:R-:W-:-:S05]  /*11390*/  IMAD.WIDE R132, R152, 0x4, R132 ;  /* 0x0000000498847825 */ /* 0x004fca00078e0284 */
[----:B------:R-:W-:Y:S01]  /*113a0*/  LDGSTS.E [R247+0x50000], desc[UR16][R132.64], P6 ;  /* 0x5000000084f77fae */ /* 0x000fe2000b121850 */
[----:B------:R-:W-:Y:S01]  /*113b0*/  ISETP.NE.U32.AND P6, PT, R21, RZ, PT ;  /* 0x000000ff1500720c */ /* 0x000fe20003fc5070 */
[----:B---3--:R-:W-:-:S12]  /*113c0*/  IMAD.WIDE R12, R152, 0x4, R110 ;  /* 0x00000004980c7825 */ /* 0x008fd800078e026e */
[----:B------:R-:W-:Y:S01]  /*113d0*/  LDGSTS.E [R247+0x50008], desc[UR16][R12.64], P6 ;  /* 0x500080000cf77fae */ /* 0x000fe2000b121850 */
[----:B------:R-:W-:Y:S02]  /*113e0*/  ISETP.NE.U32.AND P6, PT, R14, RZ, PT ;  /* 0x000000ff0e00720c */ /* 0x000fe40003fc5070 */
[----:B------:R-:W-:Y:S01]  /*113f0*/  SEL R14, R15, RZ, P0 ;  /* 0x000000ff0f0e7207 */ /* 0x000fe20000000000 */
[----:B----4-:R-:W-:-:S10]  /*11400*/  IMAD.WIDE R104, R152, 0x4, R104 ;  /* 0x0000000498687825 */ /* 0x010fd400078e0268 */
[----:B------:R-:W-:Y:S01]  /*11410*/  LDGSTS.E [R247+0x52000], desc[UR16][R104.64], P6 ;  /* 0x5200000068f77fae */ /* 0x000fe2000b121850 */
[----:B------:R-:W-:Y:S01]  /*11420*/  ISETP.NE.U32.AND P6, PT, R14, RZ, PT ;  /* 0x000000ff0e00720c */ /* 0x000fe20003fc5070 */
[----:B------:R-:W-:Y:S01]  /*11430*/  IMAD.WIDE R106, R152, 0x4, R106 ;  /* 0x00000004986a7825 */ /* 0x000fe200078e026a */
[----:B------:R-:W-:-:S11]  /*11440*/  SEL R14, R16, RZ, P0 ;  /* 0x000000ff100e7207 */ /* 0x000fd60000000000 */
[----:B------:R-:W-:Y:S01]  /*11450*/  LDGSTS.E [R247+0x52008], desc[UR16][R106.64], P6 ;  /* 0x520080006af77fae */ /* 0x000fe2000b121850 */
[----:B------:R-:W-:Y:S01]  /*11460*/  ISETP.NE.U32.AND P6, PT, R14, RZ, PT ;  /* 0x000000ff0e00720c */ /* 0x000fe20003fc5070 */
[----:B------:R-:W-:Y:S01]  /*11470*/  IMAD.WIDE R224, R152, 0x4, R224 ;  /* 0x0000000498e07825 */ /* 0x000fe200078e02e0 */
[----:B------:R-:W-:-:S11]  /*11480*/  SEL R14, R17, RZ, P0 ;  /* 0x000000ff110e7207 */ /* 0x000fd60000000000 */
[----:B------:R-:W-:Y:S01]  /*11490*/  LDGSTS.E [R247+0x54000], desc[UR16][R224.64], P6 ;  /* 0x54000000e0f77fae */ /* 0x000fe2000b121850 */
[----:B------:R-:W-:Y:S01]  /*114a0*/  ISETP.NE.U32.AND P6, PT, R14, RZ, PT ;  /* 0x000000ff0e00720c */ /* 0x000fe20003fc5070 */
[----:B------:R-:W-:Y:S01]  /*114b0*/  IMAD.WIDE R226, R152, 0x4, R226 ;  /* 0x0000000498e27825 */ /* 0x000fe200078e02e2 */
[----:B------:R-:W-:-:S03]  /*114c0*/  SEL R14, R18, RZ, P0 ;  /* 0x000000ff120e7207 */ /* 0x000fc60000000000 */
[----:B-1----:R-:W-:-:S05]  /*114d0*/  IMAD.WIDE R2, R152, 0x4, R108 ;  /* 0x0000000498027825 */ /* 0x002fca00078e026c */
[----:B------:R1:W-:Y:S04]  /*114e0*/  STL.64 [R1+0x28], R2 ;  /* 0x0000280201007387 */ /* 0x0003e80000100a00 */
[----:B------:R-:W-:Y:S01]  /*114f0*/  LDGSTS.E [R247+0x54008], desc[UR16][R226.64], P6 ;  /* 0x54008000e2f77fae */ /* 0x000fe2000b121850 */
[----:B------:R-:W-:-:S03]  /*11500*/  ISETP.NE.U32.AND P6, PT, R14, RZ, PT ;  /* 0x000000ff0e00720c */ /* 0x000fc60003fc5070 */
[----:B------:R-:W2:Y:S04]  /*11510*/  LDL.LU.64 R108, [R1+0x4d0] ;  /* 0x0004d000016c7983 */ /* 0x000ea80000300a00 */
[----:B------:R-:W3:Y:S06]  /*11520*/  LDL.LU.64 R110, [R1+0x4c8] ;  /* 0x0004c800016e7983 */ /* 0x000eec0000300a00 */
[----:B------:R1:W-:Y:S01]  /*11530*/  LDGSTS.E [R247+0x56000], desc[UR16][R2.64], P6 ;  /* 0x5600000002f77fae */ /* 0x0003e2000b121850 */
[----:B------:R-:W-:Y:S01]  /*11540*/  ISETP.NE.U32.AND P6, PT, R19, RZ, PT ;  /* 0x000000ff1300720c */ /* 0x000fe20003fc5070 */
[----:B-1----:R-:W-:-:S12]  /*11550*/  IMAD.WIDE R2, R152, 0x4, R90 ;  /* 0x0000000498027825 */ /* 0x002fd800078e025a */
[----:B------:R1:W-:Y:S01]  /*11560*/  LDGSTS.E [R247+0x56008], desc[UR16][R2.64], P6 ;  /* 0x5600800002f77fae */ /* 0x0003e2000b121850 */
[----:B------:R-:W-:-:S03]  /*11570*/  ISETP.GE.AND P6, PT, R228, UR4, PT ;  /* 0x00000004e4007c0c */ /* 0x000fc6000bfc6270 */
[----:B------:R1:W-:Y:S04]  /*11580*/  STL.64 [R1+0x30], R2 ;  /* 0x0000300201007387 */ /* 0x0003e80000100a00 */
[----:B------:R-:W4:Y:S01]  /*11590*/  LDL.LU.64 R228, [R1+0x460] ;  /* 0x0004600001e47983 */ /* 0x000f220000300a00 */
[----:B------:R-:W-:Y:S02]  /*115a0*/  SEL R19, RZ, 0x4, P2 ;  /* 0x00000004ff137807 */ /* 0x000fe40001000000 */
[----:B------:R-:W-:Y:S02]  /*115b0*/  ISETP.GE.AND P2, PT, R233, UR4, PT ;  /* 0x00000004e9007c0c */ /* 0x000fe4000bf46270 */
[----:B------:R-:W4:Y:S01]  /*115c0*/  LDL.LU.64 R232, [R1+0x458] ;  /* 0x0004580001e87983 */ /* 0x000f220000300a00 */
[----:B------:R-:W-:-:S02]  /*115d0*/  SEL R16, R24, RZ, P0 ;  /* 0x000000ff18107207 */ /* 0x000fc40000000000 */
[----:B------:R-:W-:Y:S01]  /*115e0*/  SEL R21, RZ, 0x4, P1 ;  /* 0x00000004ff157807 */ /* 0x000fe20000800000 */
[----:B------:R-:W-:Y:S01]  /*115f0*/  IMAD.WIDE R14, R152, 0x4, R112 ;  /* 0x00000004980e7825 */ /* 0x000fe200078e0270 */
[----:B------:R-:W-:Y:S01]  /*11600*/  ISETP.GE.AND P1, PT, R88, UR4, PT ;  /* 0x0000000458007c0c */ /* 0x000fe2000bf26270 */
[----:B------:R-:W4:Y:S01]  /*11610*/  LDL.LU.64 R178, [R1+0x540] ;  /* 0x0005400001b27983 */ /* 0x000f220000300a00 */
[----:B------:R-:W-:Y:S02]  /*11620*/  SEL R88, RZ, 0x4, P5 ;  /* 0x00000004ff587807 */ /* 0x000fe40002800000 */
[----:B------:R-:W-:Y:S02]  /*11630*/  ISETP.NE.U32.AND P5, PT, R16, RZ, PT ;  /* 0x000000ff1000720c */ /* 0x000fe40003fa5070 */
[----:B------:R-:W-:Y:S01]  /*11640*/  SEL R18, R25, RZ, P0 ;  /* 0x000000ff19127207 */ /* 0x000fe20000000000 */
[----:B------:R-:W-:Y:S01]  /*11650*/  IMAD.WIDE R16, R152, 0x4, R92 ;  /* 0x0000000498107825 */ /* 0x000fe200078e025c */
[----:B------:R-:W-:Y:S01]  /*11660*/  SEL R20, RZ, 0x4, P6 ;  /* 0x00000004ff147807 */ /* 0x000fe20003000000 */
[----:B------:R-:W4:Y:S08]  /*11670*/  LDL.LU.64 R180, [R1+0x538] ;  /* 0x0005380001b47983 */ /* 0x000f300000300a00 */
[----:B------:R-:W-:Y:S01]  /*11680*/  LDGSTS.E [R244+0x50000], desc[UR16][R14.64], P5 ;  /* 0x500000000ef47fae */ /* 0x000fe2000a921850 */
[----:B------:R-:W-:-:S02]  /*11690*/  ISETP.NE.U32.AND P5, PT, R18, RZ, PT ;  /* 0x000000ff1200720c */ /* 0x000fc40003fa5070 */
[----:B------:R-:W-:-:S11]  /*116a0*/  SEL R18, R19, RZ, P0 ;  /* 0x000000ff13127207 */ /* 0x000fd60000000000 */
[----:B------:R-:W-:Y:S01]  /*116b0*/  LDGSTS.E [R244+0x50008], desc[UR16][R16.64], P5 ;  /* 0x5000800010f47fae */ /* 0x000fe2000a921850 */
[----:B------:R-:W-:Y:S02]  /*116c0*/  ISETP.NE.U32.AND P5, PT, R18, RZ, PT ;  /* 0x000000ff1200720c */ /* 0x000fe40003fa5070 */
[----:B------:R-:W-:Y:S02]  /*116d0*/  SEL R18, R20, RZ, P0 ;  /* 0x000000ff14127207 */ /* 0x000fe40000000000 */
[----:B------:R-:W-:Y:S02]  /*116e0*/  ISETP.GE.AND P6, PT, R22, UR4, PT ;  /* 0x0000000416007c0c */ /* 0x000fe4000bfc6270 */
[----:B------:R-:W-:Y:S02]  /*116f0*/  SEL R22, RZ, 0x4, P2 ;  /* 0x00000004ff167807 */ /* 0x000fe40001000000 */
[----:B------:R-:W-:Y:S02]  /*11700*/  ISETP.GE.AND P2, PT, R23, UR4, PT ;  /* 0x0000000417007c0c */ /* 0x000fe4000bf46270 */
[----:B------:R-:W-:-:S04]  /*11710*/  SEL R23, RZ, 0x4, P6 ;  /* 0x00000004ff177807 */ /* 0x000fc80003000000 */
[----:B------:R-:W-:Y:S01]  /*11720*/  SEL R23, R23, RZ, P0 ;  /* 0x000000ff17177207 */ /* 0x000fe20000000000 */
[----:B-1----:R-:W-:-:S05]  /*11730*/  IMAD.WIDE R2, R152, 0x4, R218 ;  /* 0x0000000498027825 */ /* 0x002fca00078e02da */
[----:B------:R1:W-:Y:S04]  /*11740*/  STL.64 [R1+0x50], R2 ;  /* 0x0000500201007387 */ /* 0x0003e80000100a00 */
[----:B------:R-:W4:Y:S01]  /*11750*/  LDL.LU.64 R112, [R1+0x4c0] ;  /* 0x0004c00001707983 */ /* 0x000f220000300a00 */
[----:B------:R-:W-:Y:S02]  /*11760*/  ISETP.GE.AND P6, PT, R231, UR4, PT ;  /* 0x00000004e7007c0c */ /* 0x000fe4000bfc6270 */
[----:B------:R-:W-:Y:S02]  /*11770*/  SEL R90, RZ, 0x4, P1 ;  /* 0x00000004ff5a7807 */ /* 0x000fe40000800000 */
[----:B------:R-:W-:Y:S02]  /*11780*/  SEL R91, RZ, 0x4, P2 ;  /* 0x00000004ff5b7807 */ /* 0x000fe40001000000 */
[----:B------:R-:W-:-:S02]  /*11790*/  ISETP.GE.AND P2, PT, R236, UR4, PT ;  /* 0x00000004ec007c0c */ /* 0x000fc4000bf46270 */
[----:B------:R-:W-:Y:S01]  /*117a0*/  ISETP.GE.AND P1, PT, R237, UR4, PT ;  /* 0x00000004ed007c0c */ /* 0x000fe2000bf26270 */
[----:B--2---:R-:W-:-:S05]  /*117b0*/  IMAD.WIDE R108, R152, 0x4, R108 ;  /* 0x00000004986c7825 */ /* 0x004fca00078e026c */
[----:B------:R-:W-:Y:S01]  /*117c0*/  LDGSTS.E [R244+0x52000], desc[UR16][R108.64], P5 ;  /* 0x520000006cf47fae */ /* 0x000fe2000a921850 */
[----:B------:R-:W-:Y:S01]  /*117d0*/  ISETP.NE.U32.AND P5, PT, R18, RZ, PT ;  /* 0x000000ff1200720c */ /* 0x000fe20003fa5070 */
[----:B---3--:R-:W-:Y:S01]  /*117e0*/  IMAD.WIDE R110, R152, 0x4, R110 ;  /* 0x00000004986e7825 */ /* 0x008fe200078e026e */
[----:B------:R-:W-:-:S11]  /*117f0*/  SEL R18, R21, RZ, P0 ;  /* 0x000000ff15127207 */ /* 0x000fd60000000000 */
[----:B------:R-:W-:Y:S01]  /*11800*/  LDGSTS.E [R244+0x52008], desc[UR16][R110.64], P5 ;  /* 0x520080006ef47fae */ /* 0x000fe2000a921850 */
[----:B------:R-:W-:Y:S02]  /*11810*/  ISETP.NE.U32.AND P5, PT, R18, RZ, PT ;  /* 0x000000ff1200720c */ /* 0x000fe40003fa5070 */
[----:B------:R-:W-:Y:S01]  /*11820*/  SEL R18, R22, RZ, P0 ;  /* 0x000000ff16127207 */ /* 0x000fe20000000000 */
[----:B----4-:R-:W-:-:S10]  /*11830*/  IMAD.WIDE R228, R152, 0x4, R228 ;  /* 0x0000000498e47825 */ /* 0x010fd400078e02e4 */
[----:B------:R-:W-:Y:S01]  /*11840*/  LDGSTS.E [R244+0x54000], desc[UR16][R228.64], P5 ;  /* 0x54000000e4f47fae */ /* 0x000fe2000a921850 */
[----:B------:R-:W-:Y:S01]  /*11850*/  ISETP.NE.U32.AND P5, PT, R18, RZ, PT ;  /* 0x000000ff1200720c */ /* 0x000fe20003fa5070 */
[----:B------:R-:W-:-:S12]  /*11860*/  IMAD.WIDE R232, R152, 0x4, R232 ;  /* 0x0000000498e87825 */ /* 0x000fd800078e02e8 */
[----:B------:R-:W-:Y:S01]  /*11870*/  LDGSTS.E [R244+0x54008], desc[UR16][R232.64], P5 ;  /* 0x54008000e8f47fae */ /* 0x000fe2000a921850 */
[----:B------:R-:W-:Y:S02]  /*11880*/  ISETP.NE.U32.AND P5, PT, R23, RZ, PT ;  /* 0x000000ff1700720c */ /* 0x000fe40003fa5070 */
[----:B------:R-:W-:-:S11]  /*11890*/  SEL R18, R88, RZ, P0 ;  /* 0x000000ff58127207 */ /* 0x000fd60000000000 */
[----:B------:R1:W-:Y:S01]  /*118a0*/  LDGSTS.E [R244+0x56000], desc[UR16][R2.64], P5 ;  /* 0x5600000002f47fae */ /* 0x0003e2000a921850 */
[----:B------:R-:W-:Y:S01]  /*118b0*/  ISETP.NE.U32.AND P5, PT, R18, RZ, PT ;  /* 0x000000ff1200720c */ /* 0x000fe20003fa5070 */
[----:B-1----:R-:W-:-:S05]  /*118c0*/  IMAD.WIDE R2, R152, 0x4, R114 ;  /* 0x0000000498027825 */ /* 0x002fca00078e0272 */
[----:B------:R1:W-:Y:S04]  /*118d0*/  STL.64 [R1+0x60], R2 ;  /* 0x0000600201007387 */ /* 0x0003e80000100a00 */
[----:B------:R-:W2:Y:S04]  /*118e0*/  LDL.LU.64 R182, [R1+0x4b8] ;  /* 0x0004b80001b67983 */ /* 0x000ea80000300a00 */
[----:B------:R1:W-:Y:S01]  /*118f0*/  LDGSTS.E [R244+0x56008], desc[UR16][R2.64], P5 ;  /* 0x5600800002f47fae */ /* 0x0003e2000a921850 */
[----:B------:R-:W-:-:S03]  /*11900*/  ISETP.GE.AND P5, PT, R230, UR4, PT ;  /* 0x00000004e6007c0c */ /* 0x000fc6000bfa6270 */
[----:B------:R-:W3:Y:S04]  /*11910*/  LDL.LU.64 R230, [R1+0x450] ;  /* 0x0004500001e67983 */ /* 0x000ee80000300a00 */
[----:B------:R-:W4:Y:S01]  /*11920*/  LDL.LU.64 R236, [R1+0x448] ;  /* 0x0004480001ec7983 */ /* 0x000f220000300a00 */
[----:B------:R-:W-:Y:S02]  /*11930*/  LOP3.LUT P3, RZ, R245, 0x2000, RZ, 0xc0, !PT ;  /* 0x00002000f5ff7812 */ /* 0x000fe4000786c0ff */
[----:B------:R-:W-:Y:S01]  /*11940*/  SEL R20, R90, RZ, P0 ;  /* 0x000000ff5a147207 */ /* 0x000fe20000000000 */
[----:B------:R-:W-:Y:S01]  /*11950*/  IMAD.WIDE R18, R152, 0x4, R178 ;  /* 0x0000000498127825 */ /* 0x000fe200078e02b2 */
[----:B------:R-:W-:Y:S01]  /*11960*/  SEL R93, RZ, 0x4, P3 ;  /* 0x00000004ff5d7807 */ /* 0x000fe20001800000 */
[----:B------:R-:W4:Y:S01]  /*11970*/  LDL.LU.64 R172, [R1+0x530] ;  /* 0x0005300001ac7983 */ /* 0x000f220000300a00 */
[----:B------:R-:W-:-:S02]  /*11980*/  ISETP.NE.U32.AND P3, PT, R20, RZ, PT ;  /* 0x000000ff1400720c */ /* 0x000fc40003f65070 */
[----:B------:R-:W-:Y:S02]  /*11990*/  SEL R22, R91, RZ, P0 ;  /* 0x000000ff5b167207 */ /* 0x000fe40000000000 */
[----:B------:R-:W-:Y:S02]  /*119a0*/  SEL R23, RZ, 0x4, P2 ;  /* 0x00000004ff177807 */ /* 0x000fe40001000000 */
[----:B------:R-:W-:Y:S01]  /*119b0*/  SEL R24, RZ, 0x4, P1 ;  /* 0x00000004ff187807 */ /* 0x000fe20000800000 */
[----:B------:R-:W-:Y:S01]  /*119c0*/  IMAD.WIDE R112, R152, 0x4, R112 ;  /* 0x0000000498707825 */ /* 0x000fe200078e0270 */
[----:B------:R-:W-:Y:S01]  /*119d0*/  SEL R25, RZ, 0x4, P5 ;  /* 0x00000004ff197807 */ /* 0x000fe20002800000 */
[----:B------:R-:W4:Y:S04]  /*119e0*/  LDL.LU.64 R174, [R1+0x528] ;  /* 0x0005280001ae7983 */ /* 0x000f280000300a00 */
[----:B------:R-:W-:Y:S01]  /*119f0*/  LDGSTS.E [R243+0x50000], desc[UR16][R18.64], P3 ;  /* 0x5000000012f37fae */ /* 0x000fe20009921850 */
[----:B------:R-:W-:Y:S01]  /*11a00*/  ISETP.NE.U32.AND P3, PT, R22, RZ, PT ;  /* 0x000000ff1600720c */ /* 0x000fe20003f65070 */
[----:B------:R-:W-:Y:S01]  /*11a10*/  IMAD.WIDE R20, R152, 0x4, R180 ;  /* 0x0000000498147825 */ /* 0x000fe200078e02b4 */
[----:B------:R-:W-:-:S11]  /*11a20*/  SEL R22, R23, RZ, P0 ;  /* 0x000000ff17167207 */ /* 0x000fd60000000000 */
[----:B------:R-:W-:Y:S01]  /*11a30*/  LDGSTS.E [R243+0x50008], desc[UR16][R20.64], P3 ;  /* 0x5000800014f37fae */ /* 0x000fe20009921850 */
[----:B------:R-:W-:Y:S02]  /*11a40*/  ISETP.NE.U32.AND P3, PT, R22, RZ, PT ;  /* 0x000000ff1600720c */ /* 0x000fe40003f65070 */
[----:B------:R-:W-:-:S11]  /*11a50*/  SEL R22, R24, RZ, P0 ;  /* 0x000000ff18167207 */ /* 0x000fd60000000000 */
[----:B------:R-:W-:Y:S01]  /*11a60*/  LDGSTS.E [R243+0x52000], desc[UR16][R112.64], P3 ;  /* 0x5200000070f37fae */ /* 0x000fe20009921850 */
[----:B------:R-:W-:Y:S02]  /*11a70*/  ISETP.NE.U32.AND P3, PT, R22, RZ, PT ;  /* 0x000000ff1600720c */ /* 0x000fe40003f65070 */
[----:B------:R-:W-:Y:S02]  /*11a80*/  SEL R22, R25, RZ, P0 ;  /* 0x000000ff19167207 */ /* 0x000fe40000000000 */
[----:B------:R-:W-:Y:S02]  /*11a90*/  SEL R88, RZ, 0x4, P6 ;  /* 0x00000004ff587807 */ /* 0x000fe40003000000 */
[----:B------:R-:W-:Y:S01]  /*11aa0*/  SEL R92, RZ, 0x4, P4 ;  /* 0x00000004ff5c7807 */ /* 0x000fe20002000000 */
[----:B-1----:R-:W-:-:S05]  /*11ab0*/  IMAD.WIDE R2, R152, 0x4, R118 ;  /* 0x0000000498027825 */ /* 0x002fca00078e0276 */
[----:B------:R1:W-:Y:S04]  /*11ac0*/  STL.64 [R1+0x58], R2 ;  /* 0x0000580201007387 */ /* 0x0003e80000100a00 */
[----:B------:R-:W4:Y:S04]  /*11ad0*/  LDL.LU.64 R176, [R1+0x4b0] ;  /* 0x0004b00001b07983 */ /* 0x000f280000300a00 */
[----:B------:R-:W4:Y:S01]  /*11ae0*/  LDL.LU.64 R178, [R1+0x4a8] ;  /* 0x0004a80001b27983 */ /* 0x000f220000300a00 */
[----:B--2---:R-:W-:-:S05]  /*11af0*/  IMAD.WIDE R114, R152, 0x4, R182 ;  /* 0x0000000498727825 */ /* 0x004fca00078e02b6 */
[----:B------:R-:W-:Y:S01]  /*11b00*/  LDGSTS.E [R243+0x52008], desc[UR16][R114.64], P3 ;  /* 0x5200800072f37fae */ /* 0x000fe20009921850 */
[----:B------:R-:W-:Y:S01]  /*11b10*/  ISETP.NE.U32.AND P3, PT, R22, RZ, PT ;  /* 0x000000ff1600720c */ /* 0x000fe20003f65070 */
[----:B---3--:R-:W-:Y:S01]  /*11b20*/  IMAD.WIDE R230, R152, 0x4, R230 ;  /* 0x0000000498e67825 */ /* 0x008fe200078e02e6 */
[----:B------:R-:W-:Y:S01]  /*11b30*/  SEL R22, R88, RZ, P0 ;  /* 0x000000ff58167207 */ /* 0x000fe20000000000 */
[----:B------:R-:W2:Y:S10]  /*11b40*/  S2R R182, SR_TID.X ;  /* 0x0000000000b67919 */ /* 0x000eb40000002100 */
[----:B------:R-:W-:Y:S01]  /*11b50*/  LDGSTS.E [R243+0x54000], desc[UR16][R230.64], P3 ;  /* 0x54000000e6f37fae */ /* 0x000fe20009921850 */
[----:B------:R-:W-:Y:S01]  /*11b60*/  ISETP.NE.U32.AND P3, PT, R22, RZ, PT ;  /* 0x000000ff1600720c */ /* 0x000fe20003f65070 */
[----:B----4-:R-:W-:Y:S01]  /*11b70*/  IMAD.WIDE R236, R152, 0x4, R236 ;  /* 0x0000000498ec7825 */ /* 0x010fe200078e02ec */
[----:B------:R-:W-:-:S11]  /*11b80*/  SEL R22, R92, RZ, P0 ;  /* 0x000000ff5c167207 */ /* 0x000fd60000000000 */
[----:B------:R-:W-:Y:S01]  /*11b90*/  LDGSTS.E [R243+0x54008], desc[UR16][R236.64], P3 ;  /* 0x54008000ecf37fae */ /* 0x000fe20009921850 */
[----:B------:R-:W-:Y:S02]  /*11ba0*/  ISETP.NE.U32.AND P3, PT, R22, RZ, PT ;  /* 0x000000ff1600720c */ /* 0x000fe40003f65070 */
[----:B------:R-:W-:Y:S02]  /*11bb0*/  SEL R22, R93, RZ, P0 ;  /* 0x000000ff5d167207 */ /* 0x000fe40000000000 */
[--C-:B--2---:R-:W-:Y:S02]  /*11bc0*/  SHF.R.U32.HI R246, RZ, 0x6, R182.reuse ;  /* 0x00000006fff67819 */ /* 0x104fe400000116b6 */
[----:B------:R-:W-:-:S07]  /*11bd0*/  SHF.R.U32.HI R183, RZ, 0x6, R182 ;  /* 0x00000006ffb77819 */ /* 0x000fce00000116b6 */
[----:B------:R1:W-:Y:S01]  /*11be0*/  LDGSTS.E [R243+0x56000], desc[UR16][R2.64], P3 ;  /* 0x5600000002f37fae */ /* 0x0003e20009921850 */
[----:B------:R-:W-:Y:S02]  /*11bf0*/  ISETP.NE.U32.AND P3, PT, R22, RZ, PT ;  /* 0x000000ff1600720c */ /* 0x000fe40003f65070 */
[----:B------:R-:W-:Y:S02]  /*11c00*/  SHF.R.U32.HI R182, RZ, 0x6, R182 ;  /* 0x00000006ffb67819 */ /* 0x000fe400000116b6 */
[----:B------:R-:W-:Y:S02]  /*11c10*/  SGXT.U32 R183, R183, 0x1 ;  /* 0x00000001b7b7781a */ /* 0x000fe40000000000 */
[----:B------:R-:W-:Y:S02]  /*11c20*/  SGXT.U32 R182, R182, 0x1 ;  /* 0x00000001b6b6781a */ /* 0x000fe40000000000 */
[----:B------:R-:W-:Y:S01]  /*11c30*/  LOP3.LUT R183, R183, 0x32, RZ, 0xfc, !PT ;  /* 0x00000032b7b77812 */ /* 0x000fe200078efcff */
[----:B-1----:R-:W-:Y:S01]  /*11c40*/  IMAD.WIDE R2, R152, 0x4, R116 ;  /* 0x0000000498027825 */ /* 0x002fe200078e0274 */
[----:B------:R-:W-:-:S02]  /*11c50*/  LOP3.LUT R182, R182, 0x30, RZ, 0xfc, !PT ;  /* 0x00000030b6b67812 */ /* 0x000fc400078efcff */
[----:B------:R-:W-:Y:S02]  /*11c60*/  ISETP.GE.AND P4, PT, R183, UR4, PT ;  /* 0x00000004b7007c0c */ /* 0x000fe4000bf86270 */
[----:B------:R1:W-:Y:S04]  /*11c70*/  STL.64 [R1+0x68], R2 ;  /* 0x0000680201007387 */ /* 0x0003e80000100a00 */
[----:B------:R1:W-:Y:S01]  /*11c80*/  LDGSTS.E [R243+0x56008], desc[UR16][R2.64], P3 ;  /* 0x5600800002f37fae */ /* 0x0003e20009921850 */
[----:B------:R-:W-:-:S03]  /*11c90*/  ISETP.GE.AND P3, PT, R182, UR4, PT ;  /* 0x00000004b6007c0c */ /* 0x000fc6000bf66270 */
[----:B------:R-:W2:Y:S04]  /*11ca0*/  LDL.LU.64 R180, [R1+0x440] ;  /* 0x0004400001b47983 */ /* 0x000ea80000300a00 */
[----:B------:R-:W3:Y:S01]  /*11cb0*/  LDL.LU.64 R182, [R1+0x438] ;  /* 0x0004380001b67983 */ /* 0x000ee20000300a00 */
[----:B------:R-:W-:Y:S02]  /*11cc0*/  SGXT.U32 R246, R246, 0x1 ;  /* 0x00000001f6f6781a */ /* 0x000fe40000000000 */
[----:B------:R-:W-:Y:S01]  /*11cd0*/  ISETP.GE.AND P5, PT, R89, UR4, PT ;  /* 0x0000000459007c0c */ /* 0x000fe2000bfa6270 */
[----:B-1----:R-:W-:Y:S01]  /*11ce0*/  IMAD.WIDE R2, R152, 0x4, R122 ;  /* 0x0000000498027825 */ /* 0x002fe200078e027a */
[----:B------:R-:W-:Y:S02]  /*11cf0*/  LOP3.LUT R246, R246, 0x50, RZ, 0xfc, !PT ;  /* 0x00000050f6f67812 */ /* 0x000fe400078efcff */
[----:B------:R-:W-:-:S02]  /*11d00*/  LOP3.LUT P2, RZ, R245, 0x1000, RZ, 0xc0, !PT ;  /* 0x00001000f5ff7812 */ /* 0x000fc4000784c0ff */
[----:B------:R-:W-:Y:S02]  /*11d10*/  LOP3.LUT P1, RZ, R245, 0x800, RZ, 0xc0, !PT ;  /* 0x00000800f5ff7812 */ /* 0x000fe4000782c0ff */
[----:B------:R-:W-:Y:S02]  /*11d20*/  SEL R89, RZ, 0x4, P5 ;  /* 0x00000004ff597807 */ /* 0x000fe40002800000 */
[----:B------:R-:W-:Y:S02]  /*11d30*/  ISETP.GE.AND P5, PT, R246, UR4, PT ;  /* 0x00000004f6007c0c */ /* 0x000fe4000bfa6270 */
[----:B------:R-:W-:Y:S02]  /*11d40*/  ISETP.GE.AND P6, PT, R94, UR4, PT ;  /* 0x000000045e007c0c */ /* 0x000fe4000bfc6270 */
[----:B------:R-:W-:Y:S02]  /*11d50*/  SEL R24, R89, RZ, P0 ;  /* 0x000000ff59187207 */ /* 0x000fe40000000000 */
[----:B------:R-:W-:-:S02]  /*11d60*/  SEL R94, RZ, 0x4, P6 ;  /* 0x00000004ff5e7807 */ /* 0x000fc40003000000 */
[----:B------:R-:W-:Y:S02]  /*11d70*/  ISETP.GE.AND P6, PT, R96, UR4, PT ;  /* 0x0000000460007c0c */ /* 0x000fe4000bfc6270 */
[----:B------:R-:W-:Y:S02]  /*11d80*/  SEL R96, RZ, 0x4, P1 ;  /* 0x00000004ff607807 */ /* 0x000fe40000800000 */
[----:B------:R-:W-:Y:S01]  /*11d90*/  ISETP.NE.U32.AND P1, PT, R24, RZ, PT ;  /* 0x000000ff1800720c */ /* 0x000fe20003f25070 */
[----:B------:R-:W-:Y:S01]  /*11da0*/  IMAD.WIDE R22, R152, 0x4, R172 ;  /* 0x0000000498167825 */ /* 0x000fe200078e02ac */
[----:B------:R-:W-:Y:S02]  /*11db0*/  SEL R24, R94, RZ, P0 ;  /* 0x000000ff5e187207 */ /* 0x000fe40000000000 */
[----:B------:R-:W-:-:S09]  /*11dc0*/  SEL R25, RZ, 0x4, P3 ;  /* 0x00000004ff197807 */ /* 0x000fd20001800000 */
[----:B------:R-:W-:Y:S01]  /*11dd0*/  LDGSTS.E [R242+0x50000], desc[UR16][R22.64], P1 ;  /* 0x5000000016f27fae */ /* 0x000fe20008921850 */
[----:B------:R-:W-:Y:S01]  /*11de0*/  ISETP.NE.U32.AND P1, PT, R24, RZ, PT ;  /* 0x000000ff1800720c */ /* 0x000fe20003f25070 */
[----:B------:R-:W-:Y:S01]  /*11df0*/  IMAD.WIDE R88, R152, 0x4, R174 ;  /* 0x0000000498587825 */ /* 0x000fe200078e02ae */
[----:B------:R-:W-:Y:S02]  /*11e00*/  SEL R25, R25, RZ, P0 ;  /* 0x000000ff19197207 */ /* 0x000fe40000000000 */
[----:B------:R-:W-:-:S09]  /*11e10*/  SEL R90, RZ, 0x4, P4 ;  /* 0x00000004ff5a7807 */ /* 0x000fd20002000000 */
[----:B------:R-:W-:Y:S01]  /*11e20*/  LDGSTS.E [R242+0x50008], desc[UR16][R88.64], P1 ;  /* 0x5000800058f27fae */ /* 0x000fe20008921850 */
[----:B------:R-:W-:Y:S01]  /*11e30*/  ISETP.NE.U32.AND P1, PT, R25, RZ, PT ;  /* 0x000000ff1900720c */ /* 0x000fe20003f25070 */
[----:B------:R-:W-:Y:S01]  /*11e40*/  IMAD.WIDE R116, R152, 0x4, R176 ;  /* 0x0000000498747825 */ /* 0x000fe200078e02b0 */
[----:B------:R-:W-:-:S03]  /*11e50*/  SEL R90, R90, RZ, P0 ;  /* 0x000000ff5a5a7207 */ /* 0x000fc60000000000 */
[----:B--2---:R-:W-:-:S08]  /*11e60*/  IMAD.WIDE R244, R152, 0x4, R180 ;  /* 0x0000000498f47825 */ /* 0x004fd000078e02b4 */
[----:B------:R-:W-:Y:S01]  /*11e70*/  LDGSTS.E [R242+0x52000], desc[UR16][R116.64], P1 ;  /* 0x5200000074f27fae */ /* 0x000fe20008921850 */
[----:B---3--:R-:W-:-:S03]  /*11e80*/  IMAD.WIDE R246, R152, 0x4, R182 ;  /* 0x0000000498f67825 */ /* 0x008fc600078e02b6 */
[----:B------:R-:W2:Y:S04]  /*11e90*/  LDL.LU.64 R180, [R1+0x520] ;  /* 0x0005200001b47983 */ /* 0x000ea80000300a00 */
[----:B------:R1:W-:Y:S04]  /*11ea0*/  STL.64 [R1+0x70], R2 ;  /* 0x0000700201007387 */ /* 0x0003e80000100a00 */
[----:B------:R-:W3:Y:S01]  /*11eb0*/  LDL.LU.64 R182, [R1+0x518] ;  /* 0x0005180001b67983 */ /* 0x000ee20000300a00 */
[----:B------:R-:W-:Y:S01]  /*11ec0*/  ISETP.NE.U32.AND P1, PT, R90, RZ, PT ;  /* 0x000000ff5a00720c */ /* 0x000fe20003f25070 */
[----:B------:R-:W-:-:S02]  /*11ed0*/  IMAD.WIDE R118, R152, 0x4, R178 ;  /* 0x0000000498767825 */ /* 0x000fc400078e02b2 */
[----:B------:R-:W4:Y:S01]  /*11ee0*/  S2R R178, SR_TID.X ;  /* 0x0000000000b27919 */ /* 0x000f220000002100 */
[----:B------:R-:W-:-:S04]  /*11ef0*/  SEL R91, RZ, 0x4, P5 ;  /* 0x00000004ff5b7807 */ /* 0x000fc80002800000 */
[----:B------:R-:W-:Y:S01]  /*11f00*/  SEL R24, R91, RZ, P0 ;  /* 0x000000ff5b187207 */ /* 0x000fe20000000000 */
[----:B------:R-:W1:Y:S04]  /*11f10*/  S2R R177, SR_TID.X ;  /* 0x0000000000b17919 */ /* 0x000e680000002100 */
[----:B------:R-:W-:Y:S01]  /*11f20*/  LDGSTS.E [R242+0x52008], desc[UR16][R118.64], P1 ;  /* 0x5200800076f27fae */ /* 0x000fe20008921850 */
[----:B------:R-:W-:Y:S02]  /*11f30*/  ISETP.NE.U32.AND P1, PT, R24, RZ, PT ;  /* 0x000000ff1800720c */ /* 0x000fe40003f25070 */
[----:B------:R-:W-:-:S04]  /*11f40*/  SEL R92, RZ, 0x4, P6 ;  /* 0x00000004ff5c7807 */ /* 0x000fc80003000000 */
[----:B------:R-:W-:-:S07]  /*11f50*/  SEL R24, R92, RZ, P0 ;  /* 0x000000ff5c187207 */ /* 0x000fce0000000000 */
[----:B------:R-:W-:Y:S01]  /*11f60*/  LDGSTS.E [R242+0x54000], desc[UR16][R244.64], P1 ;  /* 0x54000000f4f27fae */ /* 0x000fe20008921850 */
[----:B------:R-:W-:Y:S02]  /*11f70*/  ISETP.NE.U32.AND P1, PT, R24, RZ, PT ;  /* 0x000000ff1800720c */ /* 0x000fe40003f25070 */
[----:B------:R-:W-:Y:S02]  /*11f80*/  ISETP.GE.AND P5, PT, R95, UR4, PT ;  /* 0x000000045f007c0c */ /* 0x000fe4000bfa6270 */
[----:B------:R-:W-:Y:S02]  /*11f90*/  SEL R95, RZ, 0x4, P2 ;  /* 0x00000004ff5f7807 */ /* 0x000fe40001000000 */
[--C-:B----4-:R-:W-:Y:S02]  /*11fa0*/  SHF.R.U32.HI R179, RZ, 0x6, R178.reuse ;  /* 0x00000006ffb37819 */ /* 0x110fe400000116b2 */
[----:B------:R-:W-:Y:S02]  /*11fb0*/  SHF.R.U32.HI R178, RZ, 0x6, R178 ;  /* 0x00000006ffb27819 */ /* 0x000fe400000116b2 */
[----:B------:R-:W-:-:S02]  /*11fc0*/  SEL R24, R95, RZ, P0 ;  /* 0x000000ff5f187207 */ /* 0x000fc40000000000 */
[----:B------:R-:W-:Y:S01]  /*11fd0*/  SGXT.U32 R179, R179, 0x1 ;  /* 0x00000001b3b3781a */ /* 0x000fe20000000000 */
[----:B------:R-:W-:Y:S01]  /*11fe0*/  LDGSTS.E [R242+0x54008], desc[UR16][R246.64], P1 ;  /* 0x54008000f6f27fae */ /* 0x000fe20008921850 */
[----:B------:R-:W-:Y:S02]  /*11ff0*/  SGXT.U32 R178, R178, 0x1 ;  /* 0x00000001b2b2781a */ /* 0x000fe40000000000 */
[----:B------:R-:W-:Y:S02]  /*12000*/  ISETP.GE.AND P6, PT, R155, UR4, PT ;  /* 0x000000049b007c0c */ /* 0x000fe4000bfc6270 */
[----:B------:R-:W-:Y:S02]  /*12010*/  ISETP.NE.U32.AND P1, PT, R24, RZ, PT ;  /* 0x000000ff1800720c */ /* 0x000fe40003f25070 */
[----:B------:R-:W-:Y:S02]  /*12020*/  LOP3.LUT R178, R178, 0x34, RZ, 0xfc, !PT ;  /* 0x00000034b2b27812 */ /* 0x000fe400078efcff */
[----:B------:R-:W-:-:S02]  /*12030*/  LOP3.LUT R179, R179, 0x36, RZ, 0xfc, !PT ;  /* 0x00000036b3b37812 */ /* 0x000fc400078efcff */
[----:B------:R-:W-:Y:S02]  /*12040*/  SEL R93, RZ, 0x4, P5 ;  /* 0x00000004ff5d7807 */ /* 0x000fe40002800000 */
[----:B------:R-:W-:Y:S02]  /*12050*/  SEL R155, RZ, 0x4, P6 ;  /* 0x00000004ff9b7807 */ /* 0x000fe40003000000 */
[----:B------:R-:W-:Y:S02]  /*12060*/  ISETP.GE.AND P5, PT, R178, UR4, PT ;  /* 0x00000004b2007c0c */ /* 0x000fe4000bfa6270 */
[----:B------:R-:W-:Y:S01]  /*12070*/  ISETP.GE.AND P6, PT, R179, UR4, PT ;  /* 0x00000004b3007c0c */ /* 0x000fe2000bfc6270 */
[----:B------:R4:W-:Y:S01]  /*12080*/  LDGSTS.E [R242+0x56000], desc[UR16][R2.64], P1 ;  /* 0x5600000002f27fae */ /* 0x0009e20008921850 */
[--C-:B-1----:R-:W-:Y:S02]  /*12090*/  SHF.R.U32.HI R179, RZ, 0x6, R177.reuse ;  /* 0x00000006ffb37819 */ /* 0x102fe400000116b1 */
[----:B------:R-:W-:-:S02]  /*120a0*/  SHF.R.U32.HI R178, RZ, 0x6, R177 ;  /* 0x00000006ffb27819 */ /* 0x000fc400000116b1 */
[----:B------:R-:W-:-:S04]  /*120b0*/  SHF.R.U32.HI R177, RZ, 0x6, R177 ;  /* 0x00000006ffb17819 */ /* 0x000fc800000116b1 */
[----:B------:R-:W-:Y:S02]  /*120c0*/  SGXT.U32 R177, R177, 0x1 ;  /* 0x00000001b1b1781a */ /* 0x000fe40000000000 */
[----:B------:R-:W-:Y:S01]  /*120d0*/  SEL R24, R96, RZ, P0 ;  /* 0x000000ff60187207 */ /* 0x000fe20000000000 */
[----:B----4-:R-:W-:Y:S01]  /*120e0*/  IMAD.WIDE R2, R152, 0x4, R120 ;  /* 0x0000000498027825 */ /* 0x010fe200078e0278 */
[----:B------:R-:W-:Y:S02]  /*120f0*/  LOP3.LUT R177, R177, 0x54, RZ, 0xfc, !PT ;  /* 0x00000054b1b17812 */ /* 0x000fe400078efcff */
[----:B------:R-:W-:Y:S02]  /*12100*/  ISETP.NE.U32.AND P1, PT, R24, RZ, PT ;  /* 0x000000ff1800720c */ /* 0x000fe40003f25070 */
[----:B------:R1:W-:Y:S01]  /*12110*/  STL.64 [R1+0x78], R2 ;  /* 0x0000780201007387 */ /* 0x0003e20000100a00 */
[----:B------:R-:W-:Y:S02]  /*12120*/  ISETP.GE.AND P3, PT, R177, UR4, PT ;  /* 0x00000004b1007c0c */ /* 0x000fe4000bf66270 */
[----:B------:R-:W-:Y:S01]  /*12130*/  SEL R24, R93, RZ, P0 ;  /* 0x000000ff5d187207 */ /* 0x000fe20000000000 */
[----:B------:R-:W4:Y:S04]  /*12140*/  LDL.LU.64 R174, [R1+0x4a0] ;  /* 0x0004a00001ae7983 */ /* 0x000f280000300a00 */
[----:B------:R-:W4:Y:S01]  /*12150*/  LDL.LU.64 R176, [R1+0x498] ;  /* 0x0004980001b07983 */ /* 0x000f220000300a00 */
[----:B------:R-:W-:-:S02]  /*12160*/  SGXT.U32 R179, R179, 0x1 ;  /* 0x00000001b3b3781a */ /* 0x000fc40000000000 */
[----:B------:R-:W-:Y:S01]  /*12170*/  SEL R25, RZ, 0x4, P5 ;  /* 0x00000004ff197807 */ /* 0x000fe20002800000 */
[----:B------:R1:W-:Y:S01]  /*12180*/  LDGSTS.E [R242+0x56008], desc[UR16][R2.64], P1 ;  /* 0x5600800002f27fae */ /* 0x0003e20008921850 */
[----:B---3--:R-:W-:-:S03]  /*12190*/  IMAD.WIDE R92, R152, 0x4, R182 ;  /* 0x00000004985c7825 */ /* 0x008fc600078e02b6 */
[----:B------:R-:W3:Y:S01]  /*121a0*/  LDL.LU.64 R182, [R1+0x430] ;  /* 0x0004300001b67983 */ /* 0x000ee20000300a00 */
[----:B--2---:R-:W-:-:S03]  /*121b0*/  IMAD.WIDE R90, R152, 0x4, R180 ;  /* 0x00000004985a7825 */ /* 0x004fc600078e02b4 */
[----:B------:R-:W2:Y:S01]  /*121c0*/  LDL.LU.64 R180, [R1+0x428] ;  /* 0x0004280001b47983 */ /* 0x000ea20000300a00 */
[----:B------:R-:W-:Y:S02]  /*121d0*/  LOP3.LUT R179, R179, 0x18, RZ, 0xfc, !PT ;  /* 0x00000018b3b37812 */ /* 0x000fe400078efcff */
[----:B------:R-:W-:Y:S01]  /*121e0*/  SEL R95, RZ, 0x4, P3 ;  /* 0x00000004ff5f7807 */ /* 0x000fe20001800000 */
[----:B------:R-:W2:Y:S01]  /*121f0*/  LDL.LU.64 R172, [R1+0x510] ;  /* 0x0005100001ac7983 */ /* 0x000ea20000300a00 */
[----:B------:R-:W-:Y:S02]  /*12200*/  ISETP.GE.AND P5, PT, R179, UR4, PT ;  /* 0x00000004b3007c0c */ /* 0x000fe4000bfa6270 */
[----:B------:R-:W-:-:S04]  /*12210*/  SHF.R.U32.HI R179, RZ, 0x6, R97 ;  /* 0x00000006ffb37819 */ /* 0x000fc80000011661 */
[----:B------:R-:W-:-:S04]  /*12220*/  SGXT.U32 R179, R179, 0x1 ;  /* 0x00000001b3b3781a */ /* 0x000fc80000000000 */
[----:B------:R-:W-:-:S04]  /*12230*/  LOP3.LUT R179, R179, 0x38, RZ, 0xfc, !PT ;  /* 0x00000038b3b37812 */ /* 0x000fc800078efcff */
[----:B------:R-:W-:Y:S02]  /*12240*/  ISETP.GE.AND P3, PT, R179, UR4, PT ;  /* 0x00000004b3007c0c */ /* 0x000fe4000bf66270 */
[----:B------:R-:W1:Y:S01]  /*12250*/  S2R R179, SR_TID.X ;  /* 0x0000000000b37919 */ /* 0x000e620000002100 */
[----:B------:R-:W-:Y:S02]  /*12260*/  SEL R94, RZ, 0x4, P6 ;  /* 0x00000004ff5e7807 */ /* 0x000fe40003000000 */
[----:B------:R-:W-:Y:S02]  /*12270*/  ISETP.NE.U32.AND P1, PT, R24, RZ, PT ;  /* 0x000000ff1800720c */ /* 0x000fe40003f25070 */
[----:B------:R-:W-:-:S04]  /*12280*/  ISETP.GE.AND P6, PT, R98, UR4, PT ;  /* 0x0000000462007c0c */ /* 0x000fc8000bfc6270 */
[----:B------:R-:W-:Y:S02]  /*12290*/  SEL R98, RZ, 0x4, P6 ;  /* 0x00000004ff627807 */ /* 0x000fe40003000000 */
[----:B------:R-:W-:Y:S02]  /*122a0*/  ISETP.GE.AND P6, PT, R252, UR4, PT ;  /* 0x00000004fc007c0c */ /* 0x000fe4000bfc6270 */
[----:B------:R-:W-:Y:S02]  /*122b0*/  SEL R24, R155, RZ, P0 ;  /* 0x000000ff9b187207 */ /* 0x000fe40000000000 */
[----:B-1----:R-:W-:Y:S01]  /*122c0*/  SEL R2, RZ, 0x4, P6 ;  /* 0x00000004ff027807 */ /* 0x002fe20003000000 */
[----:B------:R-:W-:Y:S01]  /*122d0*/  LDGSTS.E [R241+0x50000], desc[UR16][R90.64], P1 ;  /* 0x500000005af17fae */ /* 0x000fe20008921850 */
[----:B------:R-:W-:Y:S02]  /*122e0*/  ISETP.NE.U32.AND P1, PT, R24, RZ, PT ;  /* 0x000000ff1800720c */ /* 0x000fe40003f25070 */
[----:B------:R-:W-:-:S11]  /*122f0*/  SHF.R.U32.HI R179, RZ, 0x6, R179 ;  /* 0x00000006ffb37819 */ /* 0x000fd600000116b3 */
[----:B------:R-:W-:Y:S01]  /*12300*/  LDGSTS.E [R241+0x50008], desc[UR16][R92.64], P1 ;  /* 0x500080005cf17fae */ /* 0x000fe20008921850 */
[----:B------:R-:W-:-:S04]  /*12310*/  SGXT.U32 R179, R179, 0x1 ;  /* 0x00000001b3b3781a */ /* 0x000fc80000000000 */
[----:B------:R-:W-:-:S04]  /*12320*/  LOP3.LUT R179, R179, 0x1c, RZ, 0xfc, !PT ;  /* 0x0000001cb3b37812 */ /* 0x000fc800078efcff */
[----:B------:R-:W-:Y:S02]  /*12330*/  ISETP.GE.AND P6, PT, R179, UR4, PT ;  /* 0x00000004b3007c0c */ /* 0x000fe4000bfc6270 */
[----:B------:R-:W-:-:S04]  /*12340*/  SHF.R.U32.HI R179, RZ, 0x6, R250 ;  /* 0x00000006ffb37819 */ /* 0x000fc800000116fa */
[----:B------:R-:W-:Y:S02]  /*12350*/  SGXT.U32 R179, R179, 0x1 ;  /* 0x00000001b3b3781a */ /* 0x000fe40000000000 */
[----:B------:R-:W-:Y:S02]  /*12360*/  SEL R97, RZ, 0x4, P5 ;  /* 0x00000004ff617807 */ /* 0x000fe40002800000 */
[----:B------:R-:W-:Y:S02]  /*12370*/  ISETP.GE.AND P5, PT, R153, UR4, PT ;  /* 0x0000000499007c0c */ /* 0x000fe4000bfa6270 */
[----:B------:R-:W-:Y:S02]  /*12380*/  LOP3.LUT R179, R179, 0x1e, RZ, 0xfc, !PT ;  /* 0x0000001eb3b37812 */ /* 0x000fe400078efcff */
[----:B------:R-:W-:Y:S02]  /*12390*/  SEL R252, RZ, 0x4, P5 ;  /* 0x00000004fffc7807 */ /* 0x000fe40002800000 */
[----:B------:R-:W-:-:S02]  /*123a0*/  SEL R24, R25, RZ, P0 ;  /* 0x000000ff19187207 */ /* 0x000fc40000000000 */
[----:B------:R-:W-:Y:S02]  /*123b0*/  ISETP.GE.AND P5, PT, R179, UR4, PT ;  /* 0x00000004b3007c0c */ /* 0x000fe4000bfa6270 */
[----:B------:R-:W1:Y:S01]  /*123c0*/  S2R R179, SR_TID.X ;  /* 0x0000000000b37919 */ /* 0x000e620000002100 */
[----:B------:R-:W-:Y:S01]  /*123d0*/  ISETP.NE.U32.AND P1, PT, R24, RZ, PT ;  /* 0x000000ff1800720c */ /* 0x000fe20003f25070 */
[----:B----4-:R-:W-:Y:S01]  /*123e0*/  IMAD.WIDE R120, R152, 0x4, R174 ;  /* 0x0000000498787825 */ /* 0x010fe200078e02ae */
[----:B------:R-:W-:Y:S01]  /*123f0*/  SEL R24, R94, RZ, P0 ;  /* 0x000000ff5e187207 */ /* 0x000fe20000000000 */
[----:B------:R-:W4:Y:S01]  /*12400*/  LDL.LU.64 R174, [R1+0x508] ;  /* 0x0005080001ae7983 */ /* 0x000f220000300a00 */
[----:B------:R-:W-:-:S09]  /*12410*/  SGXT.U32 R178, R178, 0x1 ;  /* 0x00000001b2b2781a */ /* 0x000fd20000000000 */
[----:B------:R-:W-:Y:S01]  /*12420*/  LDGSTS.E [R241+0x52000], desc[UR16][R120.64], P1 ;  /* 0x5200000078f17fae */ /* 0x000fe20008921850 */
[----:B------:R-:W-:Y:S01]  /*12430*/  ISETP.NE.U32.AND P1, PT, R24, RZ, PT ;  /* 0x000000ff1800720c */ /* 0x000fe20003f25070 */
[----:B------:R-:W-:Y:S01]  /*12440*/  IMAD.WIDE R122, R152, 0x4, R176 ;  /* 0x00000004987a7825 */ /* 0x000fe200078e02b0 */
[----:B------:R-:W-:Y:S01]  /*12450*/  SEL R24, R95, RZ, P0 ;  /* 0x000000ff5f187207 */ /* 0x000fe20000000000 */
[----:B------:R-:W4:Y:S01]  /*12460*/  LDL.LU.64 R176, [R1+0x490] ;  /* 0x0004900001b07983 */ /* 0x000f220000300a00 */
[----:B------:R-:W-:-:S04]  /*12470*/  LOP3.LUT R178, R178, 0x56, RZ, 0xfc, !PT ;  /* 0x00000056b2b27812 */ /* 0x000fc800078efcff */
[----:B------:R-:W-:-:S05]  /*12480*/  ISETP.GE.AND P4, PT, R178, UR4, PT ;  /* 0x00000004b2007c0c */ /* 0x000fca000bf86270 */
[----:B------:R-:W-:Y:S01]  /*12490*/  LDGSTS.E [R241+0x52008], desc[UR16][R122.64], P1 ;  /* 0x520080007af17fae */ /* 0x000fe20008921850 */
[----:B------:R-:W-:Y:S02]  /*124a0*/  ISETP.NE.U32.AND P1, PT, R24, RZ, PT ;  /* 0x000000ff1800720c */ /* 0x000fe40003f25070 */
[--C-:B-1----:R-:W-:Y:S02]  /*124b0*/  SHF.R.U32.HI R178, RZ, 0x6, R179.reuse ;  /* 0x00000006ffb27819 */ /* 0x102fe400000116b3 */
[----:B------:R-:W-:Y:S02]  /*124c0*/  SHF.R.U32.HI R179, RZ, 0x6, R179 ;  /* 0x00000006ffb37819 */ /* 0x000fe400000116b3 */
[----:B------:R-:W-:Y:S02]  /*124d0*/  SEL R96, RZ, 0x4, P4 ;  /* 0x00000004ff607807 */ /* 0x000fe40002000000 */
[----:B------:R-:W-:Y:S02]  /*124e0*/  SGXT.U32 R179, R179, 0x1 ;  /* 0x00000001b3b3781a */ /* 0x000fe40000000000 */
[----:B------:R-:W-:-:S02]  /*124f0*/  SEL R250, RZ, 0x4, P6 ;  /* 0x00000004fffa7807 */ /* 0x000fc40003000000 */
[----:B------:R-:W-:Y:S02]  /*12500*/  SEL R94, R96, RZ, P0 ;  /* 0x000000ff605e7207 */ /* 0x000fe40000000000 */
[----:B------:R-:W-:Y:S02]  /*12510*/  ISETP.GE.AND P6, PT, R251, UR4, PT ;  /* 0x00000004fb007c0c */ /* 0x000fe4000bfc6270 */
[----:B------:R-:W-:Y:S02]  /*12520*/  LOP3.LUT R179, R179, 0x5c, RZ, 0xfc, !PT ;  /* 0x0000005cb3b37812 */ /* 0x000fe400078efcff */
[----:B------:R-:W-:Y:S02]  /*12530*/  ISETP.NE.U32.AND P2, PT, R94, RZ, PT ;  /* 0x000000ff5e00720c */ /* 0x000fe40003f45070 */
[----:B------:R-:W-:Y:S02]  /*12540*/  SEL R251, RZ, 0x4, P6 ;  /* 0x00000004fffb7807 */ /* 0x000fe40003000000 */
[----:B------:R-:W-:-:S02]  /*12550*/  ISETP.GE.AND P6, PT, R179, UR4, PT ;  /* 0x00000004b3007c0c */ /* 0x000fc4000bfc6270 */
[----:B------:R-:W-:Y:S02]  /*12560*/  SEL R24, R98, RZ, P0 ;  /* 0x000000ff62187207 */ /* 0x000fe40000000000 */
[----:B------:R-:W-:Y:S02]  /*12570*/  SEL R98, RZ, 0x4, P6 ;  /* 0x00000004ff627807 */ /* 0x000fe40003000000 */
[----:B------:R-:W-:Y:S02]  /*12580*/  ISETP.GE.AND P6, PT, R249, UR4, PT ;  /* 0x00000004f9007c0c */ /* 0x000fe4000bfc6270 */
[----:B------:R-:W-:Y:S02]  /*12590*/  SEL R25, R97, RZ, P0 ;  /* 0x000000ff61197207 */ /* 0x000fe40000000000 */
[----:B------:R-:W-:Y:S02]  /*125a0*/  SEL R94, RZ, 0x4, P6 ;  /* 0x00000004ff5e7807 */ /* 0x000fe40003000000 */
[----:B------:R-:W-:-:S02]  /*125b0*/  ISETP.GE.AND P4, PT, R99, UR4, PT ;  /* 0x0000000463007c0c */ /* 0x000fc4000bf86270 */
[----:B------:R-:W-:Y:S02]  /*125c0*/  SEL R99, RZ, 0x4, P3 ;  /* 0x00000004ff637807 */ /* 0x000fe40001800000 */
[----:B------:R-:W-:Y:S02]  /*125d0*/  ISETP.NE.U32.AND P3, PT, R25, RZ, PT ;  /* 0x000000ff1900720c */ /* 0x000fe40003f65070 */
[----:B------:R-:W-:-:S04]  /*125e0*/  SGXT.U32 R178, R178, 0x1 ;  /* 0x00000001b2b2781a */ /* 0x000fc80000000000 */
[----:B------:R-:W-:Y:S02]  /*125f0*/  LOP3.LUT R178, R178, 0x3e, RZ, 0xfc, !PT ;  /* 0x0000003eb2b27812 */ /* 0x000fe400078efcff */
[----:B------:R-:W-:Y:S02]  /*12600*/  SEL R219, RZ, 0x4, P5 ;  /* 0x00000004ffdb7807 */ /* 0x000fe40002800000 */
[----:B------:R-:W-:Y:S02]  /*12610*/  ISETP.GE.AND P5, PT, R178, UR4, PT ;  /* 0x00000004b2007c0c */ /* 0x000fe4000bfa6270 */
[----:B------:R-:W-:Y:S01]  /*12620*/  SEL R99, R99, RZ, P0 ;  /* 0x000000ff63637207 */ /* 0x000fe20000000000 */
[----:B------:R-:W4:Y:S01]  /*12630*/  LDL.LU.64 R178, [R1+0x488] ;  /* 0x0004880001b27983 */ /* 0x000f220000300a00 */
[----:B------:R-:W-:Y:S02]  /*12640*/  SEL R155, RZ, 0x4, P5 ;  /* 0x00000004ff9b7807 */ /* 0x000fe40002800000 */
[----:B------:R-:W-:Y:S01]  /*12650*/  ISETP.NE.U32.AND P5, PT, R99, RZ, PT ;  /* 0x000000ff6300720c */ /* 0x000fe20003fa5070 */
[----:B---3--:R-:W-:-:S02]  /*12660*/  IMAD.WIDE R242, R152, 0x4, R182 ;  /* 0x0000000498f27825 */ /* 0x008fc400078e02b6 */
[----:B------:R-:W1:Y:S01]  /*12670*/  S2R R183, SR_TID.X ;  /* 0x0000000000b77919 */ /* 0x000e620000002100 */
[----:B------:R-:W3:Y:S02]  /*12680*/  S2R R182, SR_TID.X ;  /* 0x0000000000b67919 */ /* 0x000ee40000002100 */
[----:B------:R-:W-:Y:S01]  /*12690*/  LDGSTS.E [R241+0x54000], desc[UR16][R242.64], P1 ;  /* 0x54000000f2f17fae */ /* 0x000fe20008921850 */
[----:B--2---:R-:W-:-:S05]  /*126a0*/  IMAD.WIDE R248, R152, 0x4, R180 ;  /* 0x0000000498f87825 */ /* 0x004fca00078e02b4 */
[----:B------:R-:W-:Y:S01]  /*126b0*/  LDGSTS.E [R241+0x54008], desc[UR16][R248.64], P2 ;  /* 0x54008000f8f17fae */ /* 0x000fe20009121850 */
[----:B-1----:R-:W-:-:S04]  /*126c0*/  LOP3.LUT R183, R183, 0x7f, RZ, 0xc0, !PT ;  /* 0x0000007fb7b77812 */ /* 0x002fc800078ec0ff */
[----:B------:R-:W-:Y:S02]  /*126d0*/  ISETP.GE.AND P1, PT, R183, UR4, PT ;  /* 0x00000004b7007c0c */ /* 0x000fe4000bf26270 */
[----:B---3--:R-:W-:-:S04]  /*126e0*/  SHF.R.U32.HI R183, RZ, 0x6, R182 ;  /* 0x00000006ffb77819 */ /* 0x008fc800000116b6 */
[----:B------:R-:W-:-:S04]  /*126f0*/  SGXT.U32 R183, R183, 0x1 ;  /* 0x00000001b7b7781a */ /* 0x000fc80000000000 */
[----:B------:R-:W-:-:S04]  /*12700*/  LOP3.LUT R183, R183, 0x76, RZ, 0xfc, !PT ;  /* 0x00000076b7b77812 */ /* 0x000fc800078efcff */
[----:B------:R-:W-:Y:S02]  /*12710*/  ISETP.GE.AND P2, PT, R183, UR4, PT ;  /* 0x00000004b7007c0c */ /* 0x000fe4000bf46270 */
[----:B------:R-:W-:-:S04]  /*12720*/  SHF.R.U32.HI R183, RZ, 0x6, R182 ;  /* 0x00000006ffb77819 */ /* 0x000fc800000116b6 */
[----:B------:R-:W-:-:S04]  /*12730*/  SGXT.U32 R183, R183, 0x1 ;  /* 0x00000001b7b7781a */ /* 0x000fc80000000000 */
[----:B------:R-:W-:Y:S02]  /*12740*/  LOP3.LUT R183, R183, 0x78, RZ, 0xfc, !PT ;  /* 0x00000078b7b77812 */ /* 0x000fe400078efcff */
[----:B------:R-:W-:Y:S02]  /*12750*/  SEL R97, RZ, 0x4, P1 ;  /* 0x00000004ff617807 */ /* 0x000fe40000800000 */
[----:B------:R-:W-:Y:S02]  /*12760*/  ISETP.GE.AND P1, PT, R183, UR4, PT ;  /* 0x00000004b7007c0c */ /* 0x000fe4000bf26270 */
[----:B------:R-:W1:Y:S01]  /*12770*/  S2R R183, SR_TID.X ;  /* 0x0000000000b77919 */ /* 0x000e620000002100 */
[--C-:B------:R-:W-:Y:S02]  /*12780*/  SHF.R.U32.HI R181, RZ, 0x6, R182.reuse ;  /* 0x00000006ffb57819 */ /* 0x100fe400000116b6 */
[----:B------:R-:W-:Y:S02]  /*12790*/  SHF.R.U32.HI R182, RZ, 0x6, R182 ;  /* 0x00000006ffb67819 */ /* 0x000fe400000116b6 */
[----:B------:R-:W-:-:S02]  /*127a0*/  SGXT.U32 R181, R181, 0x1 ;  /* 0x00000001b5b5781a */ /* 0x000fc40000000000 */
[----:B------:R-:W-:Y:S02]  /*127b0*/  SGXT.U32 R182, R182, 0x1 ;  /* 0x00000001b6b6781a */ /* 0x000fe40000000000 */
[----:B------:R-:W-:Y:S02]  /*127c0*/  LOP3.LUT R181, R181, 0x74, RZ, 0xfc, !PT ;  /* 0x00000074b5b57812 */ /* 0x000fe400078efcff */
[----:B------:R-:W-:Y:S02]  /*127d0*/  LOP3.LUT R182, R182, 0x7a, RZ, 0xfc, !PT ;  /* 0x0000007ab6b67812 */ /* 0x000fe400078efcff */
[----:B------:R-:W-:Y:S02]  /*127e0*/  ISETP.GE.AND P6, PT, R181, UR4, PT ;  /* 0x00000004b5007c0c */ /* 0x000fe4000bfc6270 */
[----:B------:R-:W-:Y:S01]  /*127f0*/  SEL R99, RZ, 0x4, P1 ;  /* 0x00000004ff637807 */ /* 0x000fe20000800000 */
[----:B------:R-:W2:Y:S01]  /*12800*/  LDL.LU.64 R180, [R1+0x420] ;  /* 0x0004200001b47983 */ /* 0x000ea20000300a00 */
[----:B------:R-:W-:-:S02]  /*12810*/  SEL R25, RZ, 0x4, P6 ;  /* 0x00000004ff197807 */ /* 0x000fc40003000000 */
[----:B------:R-:W-:Y:S02]  /*12820*/  ISETP.GE.AND P6, PT, R182, UR4, PT ;  /* 0x00000004b6007c0c */ /* 0x000fe4000bfc6270 */
[--C-:B-1----:R-:W-:Y:S02]  /*12830*/  SHF.R.U32.HI R182, RZ, 0x6, R183.reuse ;  /* 0x00000006ffb67819 */ /* 0x102fe400000116b7 */
[----:B------:R-:W-:Y:S02]  /*12840*/  SHF.R.U32.HI R183, RZ, 0x6, R183 ;  /* 0x00000006ffb77819 */ /* 0x000fe400000116b7 */
[----:B------:R-:W-:Y:S02]  /*12850*/  SGXT.U32 R182, R182, 0x1 ;  /* 0x00000001b6b6781a */ /* 0x000fe40000000000 */
[----:B------:R-:W-:Y:S02]  /*12860*/  SGXT.U32 R183, R183, 0x1 ;  /* 0x00000001b7b7781a */ /* 0x000fe40000000000 */
[----:B------:R-:W-:-:S02]  /*12870*/  LOP3.LUT R182, R182, 0x7c, RZ, 0xfc, !PT ;  /* 0x0000007cb6b67812 */ /* 0x000fc400078efcff */
[----:B------:R-:W-:Y:S02]  /*12880*/  LOP3.LUT R183, R183, 0x7e, RZ, 0xfc, !PT ;  /* 0x0000007eb7b77812 */ /* 0x000fe400078efcff */
[----:B------:R-:W-:Y:S02]  /*12890*/  SEL R218, RZ, 0x4, P6 ;  /* 0x00000004ffda7807 */ /* 0x000fe40003000000 */
[----:B------:R-:W-:Y:S02]  /*128a0*/  ISETP.GE.AND P1, PT, R182, UR4, PT ;  /* 0x00000004b6007c0c */ /* 0x000fe4000bf26270 */
[----:B------:R-:W-:Y:S02]  /*128b0*/  ISETP.GE.AND P6, PT, R183, UR4, PT ;  /* 0x00000004b7007c0c */ /* 0x000fe4000bfc6270 */
[----:B------:R-:W3:Y:S01]  /*128c0*/  LDL.LU.64 R182, [R1+0x418] ;  /* 0x0004180001b67983 */ /* 0x000ee20000300a00 */
[----:B------:R-:W-:Y:S02]  /*128d0*/  SEL R153, RZ, 0x4, P4 ;  /* 0x00000004ff997807 */ /* 0x000fe40002000000 */
[----:B------:R-:W-:-:S02]  /*128e0*/  ISETP.NE.U32.AND P4, PT, R24, RZ, PT ;  /* 0x000000ff1800720c */ /* 0x000fc40003f85070 */
[----:B------:R-:W-:Y:S02]  /*128f0*/  SEL R24, RZ, 0x4, P2 ;  /* 0x00000004ff187807 */ /* 0x000fe40001000000 */
[----:B------:R-:W-:Y:S02]  /*12900*/  SEL R25, R25, RZ, P0 ;  /* 0x000000ff19197207 */ /* 0x000fe40000000000 */
[----:B------:R-:W-:Y:S02]  /*12910*/  SEL R24, R24, RZ, P0 ;  /* 0x000000ff18187207 */ /* 0x000fe40000000000 */
[----:B------:R-:W-:Y:S02]  /*12920*/  SEL R95, RZ, 0x4, P6 ;  /* 0x00000004ff5f7807 */ /* 0x000fe40003000000 */
[----:B------:R-:W-:Y:S02]  /*12930*/  SEL R96, RZ, 0x4, P1 ;  /* 0x00000004ff607807 */ /* 0x000fe40000800000 */
[----:B------:R-:W-:Y:S01]  /*12940*/  ISETP.NE.U32.AND P6, PT, R25, RZ, PT ;  /* 0x000000ff1900720c */ /* 0x000fe20003fc5070 */
[----:B------:R-:W-:Y:S01]  /*12950*/  IMAD.WIDE R126, R152, 0x4, R126 ;  /* 0x00000004987e7825 */ /* 0x000fe200078e027e */
[----:B------:R-:W-:-:S03]  /*12960*/  ISETP.NE.U32.AND P1, PT, R24, RZ, PT ;  /* 0x000000ff1800720c */ /* 0x000fc60003f25070 */
[----:B------:R-:W-:Y:S01]  /*12970*/  IMAD.WIDE R124, R152, 0x4, R124 ;  /* 0x00000004987c7825 */ /* 0x000fe200078e027c */
[----:B------:R-:W-:Y:S01]  /*12980*/  SEL R153, R153, RZ, P0 ;  /* 0x000000ff99997207 */ /* 0x000fe20000000000 */
[----:B------:R1:W-:Y:S01]  /*12990*/  STL.64 [R1+0x80], R126 ;  /* 0x0000807e01007387 */ /* 0x0003e20000100a00 */
[----:B------:R-:W-:Y:S02]  /*129a0*/  SEL R3, R155, RZ, P0 ;  /* 0x000000ff9b037207 */ /* 0x000fe40000000000 */
[----:B------:R-:W-:Y:S01]  /*129b0*/  ISETP.NE.U32.AND P2, PT, R153, RZ, PT ;  /* 0x000000ff9900720c */ /* 0x000fe20003f45070 */
[----:B------:R3:W-:Y:S01]  /*129c0*/  STL.64 [R1+0xa8], R124 ;  /* 0x0000a87c01007387 */ /* 0x0007e20000100a00 */
[----:B------:R-:W-:Y:S02]  /*129d0*/  SEL R153, R2, RZ, P0 ;  /* 0x000000ff02997207 */ /* 0x000fe40000000000 */
[----:B------:R-:W-:Y:S01]  /*129e0*/  SEL R4, R94, RZ, P0 ;  /* 0x000000ff5e047207 */ /* 0x000fe20000000000 */
[----:B------:R-:W2:Y:S01]  /*129f0*/  LDL.LU.64 R168, [R1+0x500] ;  /* 0x0005000001a87983 */ /* 0x000ea20000300a00 */
[----:B------:R-:W-:Y:S01]  /*12a00*/  SEL R155, R95, RZ, P0 ;  /* 0x000000ff5f9b7207 */ /* 0x000fe20000000000 */
[----:B------:R-:W-:Y:S01]  /*12a10*/  IMAD.WIDE R94, R152, 0x4, R172 ;  /* 0x00000004985e7825 */ /* 0x000fe200078e02ac */
[----:B------:R-:W-:Y:S01]  /*12a20*/  SEL R2, R98, RZ, P0 ;  /* 0x000000ff62027207 */ /* 0x000fe20000000000 */
[----:B------:R-:W2:Y:S01]  /*12a30*/  LDL.LU.64 R170, [R1+0x4f8] ;  /* 0x0004f80001aa7983 */ /* 0x000ea20000300a00 */
[----:B------:R-:W-:Y:S01]  /*12a40*/  SEL R25, R99, RZ, P0 ;  /* 0x000000ff63197207 */ /* 0x000fe20000000000 */
[----:B----4-:R-:W-:Y:S01]  /*12a50*/  IMAD.WIDE R98, R152, 0x4, R174 ;  /* 0x0000000498627825 */ /* 0x010fe200078e02ae */
[----:B------:R-:W-:Y:S01]  /*12a60*/  SEL R250, R250, RZ, P0 ;  /* 0x000000fffafa7207 */ /* 0x000fe20000000000 */
[----:B------:R-:W4:Y:S01]  /*12a70*/  LDL.LU.64 R172, [R1+0x580] ;  /* 0x0005800001ac7983 */ /* 0x000f220000300a00 */
[----:B------:R-:W-:-:S03]  /*12a80*/  SEL R5, R251, RZ, P0 ;  /* 0x000000fffb057207 */ /* 0x000fc60000000000 */
[----:B------:R1:W-:Y:S04]  /*12a90*/  LDGSTS.E [R241+0x56000], desc[UR16][R126.64], P6 ;  /* 0x560000007ef17fae */ /* 0x0003e8000b121850 */
[----:B------:R-:W4:Y:S04]  /*12aa0*/  LDL.LU.64 R174, [R1+0x578] ;  /* 0x0005780001ae7983 */ /* 0x000f280000300a00 */
[----:B------:R3:W-:Y:S01]  /*12ab0*/  LDGSTS.E [R241+0x56008], desc[UR16][R124.64], P1 ;  /* 0x560080007cf17fae */ /* 0x0007e20008921850 */
[----:B------:R-:W-:Y:S01]  /*12ac0*/  ISETP.NE.U32.AND P1, PT, R250, RZ, PT ;  /* 0x000000fffa00720c */ /* 0x000fe20003f25070 */
[----:B-1----:R-:W-:-:S04]  /*12ad0*/  IMAD.WIDE R126, R152, 0x4, R176 ;  /* 0x00000004987e7825 */ /* 0x002fc800078e02b0 */
[----:B---3--:R-:W-:Y:S01]  /*12ae0*/  IMAD.WIDE R138, R152, 0x4, R182 ;  /* 0x00000004988a7825 */ /* 0x008fe200078e02b6 */
[----:B------:R-:W-:Y:S01]  /*12af0*/  SEL R24, R252, RZ, P0 ;  /* 0x000000fffc187207 */ /* 0x000fe20000000000 */
[----:B------:R-:W-:Y:S02]  /*12b00*/  LDGSTS.E [R240+0x50000], desc[UR16][R94.64], P3 ;  /* 0x500000005ef07fae */ /* 0x000fe40009921850 */
[C---:B------:R-:W-:Y:S02]  /*12b10*/  IMAD.WIDE R124, R152.reuse, 0x4, R178 ;  /* 0x00000004987c7825 */ /* 0x040fe400078e02b2 */
[----:B------:R-:W-:Y:S02]  /*12b20*/  STL.64 [R1], R138 ;  /* 0x0000008a01007387 */ /* 0x000fe40000100a00 */
[----:B--2---:R-:W-:Y:S02]  /*12b30*/  IMAD.WIDE R250, R152, 0x4, R180 ;  /* 0x0000000498fa7825 */ /* 0x004fe400078e02b4 */
[----:B------:R-:W2:Y:S04]  /*12b40*/  LDL.LU.64 R176, [R1+0x410] ;  /* 0x0004100001b07983 */ /* 0x000ea80000300a00 */
[----:B------:R-:W3:Y:S04]  /*12b50*/  LDL.LU.64 R178, [R1+0x408] ;  /* 0x0004080001b27983 */ /* 0x000ee80000300a00 */
[----:B------:R-:W2:Y:S04]  /*12b60*/  LDL.LU.64 R180, [R1+0x3e0] ;  /* 0x0003e00001b47983 */ /* 0x000ea80000300a00 */
[----:B------:R-:W2:Y:S01]  /*12b70*/  LDL.LU.64 R182, [R1+0x3d8] ;  /* 0x0003d80001b67983 */ /* 0x000ea20000300a00 */
[----:B------:R-:W-:-:S02]  /*12b80*/  SEL R252, R97, RZ, P0 ;  /* 0x000000ff61fc7207 */ /* 0x000fc40000000000 */
[----:B------:R-:W-:Y:S01]  /*12b90*/  SEL R97, R218, RZ, P0 ;  /* 0x000000ffda617207 */ /* 0x000fe20000000000 */
[----:B------:R-:W-:Y:S01]  /*12ba0*/  LDGSTS.E [R240+0x50008], desc[UR16][R98.64], P4 ;  /* 0x5000800062f07fae */ /* 0x000fe2000a121850 */
[----:B------:R-:W-:Y:S02]  /*12bb0*/  SEL R219, R219, RZ, P0 ;  /* 0x000000ffdbdb7207 */ /* 0x000fe40000000000 */
[----:B------:R-:W-:Y:S01]  /*12bc0*/  SEL R218, R96, RZ, P0 ;  /* 0x000000ff60da7207 */ /* 0x000fe20000000000 */
[----:B------:R-:W-:Y:S01]  /*12bd0*/  LDGSTS.E [R240+0x52000], desc[UR16][R126.64], P5 ;  /* 0x520000007ef07fae */ /* 0x000fe2000a921850 */
[----:B------:R-:W-:Y:S02]  /*12be0*/  ISETP.NE.U32.AND P0, PT, R24, RZ, PT ;  /* 0x000000ff1800720c */ /* 0x000fe40003f05070 */
[----:B------:R-:W-:Y:S01]  /*12bf0*/  ISETP.NE.U32.AND P6, PT, R153, RZ, PT ;  /* 0x000000ff9900720c */ /* 0x000fe20003fc5070 */
[----:B------:R-:W-:Y:S01]  /*12c00*/  LDGSTS.E [R240+0x52008], desc[UR16][R124.64], P2 ;  /* 0x520080007cf07fae */ /* 0x000fe20009121850 */
[----:B------:R-:W-:Y:S01]  /*12c10*/  ISETP.NE.U32.AND P4, PT, R25, RZ, PT ;  /* 0x000000ff1900720c */ /* 0x000fe20003f85070 */
[----:B------:R-:W-:Y:S01]  /*12c20*/  IMAD.WIDE R130, R152, 0x4, R130 ;  /* 0x0000000498827825 */ /* 0x000fe200078e0282 */
[----:B------:R-:W-:-:S07]  /*12c30*/  ISETP.NE.U32.AND P5, PT, R97, RZ, PT ;  /* 0x000000ff6100720c */ /* 0x000fce0003fa5070 */
[----:B------:R-:W-:Y:S01]  /*12c40*/  LDGSTS.E [R240+0x54000], desc[UR16][R250.64], P0 ;  /* 0x54000000faf07fae */ /* 0x000fe20008121850 */
[----:B------:R-:W-:-:S03]  /*12c50*/  ISETP.NE.U32.AND P0, PT, R3, RZ, PT ;  /* 0x000000ff0300720c */ /* 0x000fc60003f05070 */
[----:B------:R-:W-:Y:S01]  /*12c60*/  LDGSTS.E [R240+0x54008], desc[UR16][R138.64], P6 ;  /* 0x540080008af07fae */ /* 0x000fe2000b121850 */
[----:B------:R-:W-:Y:S01]  /*12c70*/  ISETP.NE.U32.AND P6, PT, R2, RZ, PT ;  /* 0x000000ff0200720c */ /* 0x000fe20003fc5070 */
[C---:B------:R-:W-:Y:S02]  /*12c80*/  IMAD.WIDE R2, R152.reuse, 0x4, R128 ;  /* 0x0000000498027825 */ /* 0x040fe400078e0280 */
[----:B------:R1:W-:Y:S02]  /*12c90*/  STL.64 [R1+0xb8], R130 ;  /* 0x0000b88201007387 */ /* 0x0003e40000100a00 */
[----:B------:R-:W-:Y:S02]  /*12ca0*/  IMAD.WIDE R96, R152, 0x4, R168 ;  /* 0x0000000498607825 */ /* 0x000fe400078e02a8 */
[----:B------:R2:W-:Y:S04]  /*12cb0*/  STL.64 [R1+0xc0], R2 ;  /* 0x0000c00201007387 */ /* 0x0005e80000100a00 */
[----:B------:R-:W2:Y:S04]  /*12cc0*/  LDL.LU.64 R168, [R1+0x3d0] ;  /* 0x0003d00001a87983 */ /* 0x000ea80000300a00 */
[----:B------:R-:W2:Y:S04]  /*12cd0*/  LDL.LU.64 R166, [R1+0x3c8] ;  /* 0x0003c80001a67983 */ /* 0x000ea80000300a00 */
[----:B------:R-:W2:Y:S04]  /*12ce0*/  LDL.LU.64 R158, [R1+0x3c0] ;  /* 0x0003c000019e7983 */ /* 0x000ea80000300a00 */
[----:B------:R-:W2:Y:S01]  /*12cf0*/  LDL.LU.64 R146, [R1+0x3b8] ;  /* 0x0003b80001927983 */ /* 0x000ea20000300a00 */
[----:B------:R-:W-:-:S03]  /*12d00*/  ISETP.NE.U32.AND P2, PT, R5, RZ, PT ;  /* 0x000000ff0500720c */ /* 0x000fc60003f45070 */
[----:B------:R-:W2:Y:S04]  /*12d10*/  LDL.LU.64 R150, [R1+0x3b0] ;  /* 0x0003b00001967983 */ /* 0x000ea80000300a00 */
[----:B------:R-:W2:Y:S01]  /*12d20*/  LDL.LU.64 R148, [R1+0x3a8] ;  /* 0x0003a80001947983 */ /* 0x000ea20000300a00 */
[----:B----4-:R-:W-:-:S03]  /*12d30*/  IMAD.WIDE R128, R152, 0x4, R172 ;  /* 0x0000000498807825 */ /* 0x010fc600078e02ac */
[----:B------:R1:W-:Y:S01]  /*12d40*/  LDGSTS.E [R240+0x56000], desc[UR16][R130.64], P4 ;  /* 0x5600000082f07fae */ /* 0x0003e2000a121850 */
[----:B------:R-:W-:-:S03]  /*12d50*/  ISETP.NE.U32.AND P4, PT, R4, RZ, PT ;  /* 0x000000ff0400720c */ /* 0x000fc60003f85070 */
[----:B------:R-:W4:Y:S01]  /*12d60*/  LDL.LU.64 R160, [R1+0x3a0] ;  /* 0x0003a00001a07983 */ /* 0x000f220000300a00 */
[----:B------:R-:W-:-:S03]  /*12d70*/  ISETP.NE.U32.AND P3, PT, R219, RZ, PT ;  /* 0x000000ffdb00720c */ /* 0x000fc60003f65070 */
[----:B------:R-:W4:Y:S01]  /*12d80*/  LDL.LU.64 R162, [R1+0x398] ;  /* 0x0003980001a27983 */ /* 0x000f220000300a00 */
[----:B-1----:R-:W-:-:S03]  /*12d90*/  IMAD.WIDE R130, R152, 0x4, R170 ;  /* 0x0000000498827825 */ /* 0x002fc600078e02aa */
[----:B------:R1:W-:Y:S04]  /*12da0*/  LDGSTS.E [R240+0x56008], desc[UR16][R2.64], P5 ;  /* 0x5600800002f07fae */ /* 0x0003e8000a921850 */
[----:B------:R-:W4:Y:S04]  /*12db0*/  LDL.LU.64 R164, [R1+0x390] ;  /* 0x0003900001a47983 */ /* 0x000f280000300a00 */
[----:B------:R-:W-:Y:S01]  /*12dc0*/  LDGSTS.E [R239+0x50000], desc[UR16][R96.64], P1 ;  /* 0x5000000060ef7fae */ /* 0x000fe20008921850 */
[----:B------:R-:W-:Y:S01]  /*12dd0*/  ISETP.NE.U32.AND P1, PT, R218, RZ, PT ;  /* 0x000000ffda00720c */ /* 0x000fe20003f25070 */
[----:B------:R-:W-:-:S02]  /*12de0*/  IMAD.WIDE R218, R152, 0x4, R174 ;  /* 0x0000000498da7825 */ /* 0x000fc400078e02ae */
[----:B------:R-:W4:Y:S04]  /*12df0*/  LDL.LU.64 R170, [R1+0x388] ;  /* 0x0003880001aa7983 */ /* 0x000f280000300a00 */
[----:B------:R-:W4:Y:S04]  /*12e00*/  LDL.LU.64 R172, [R1+0x380] ;  /* 0x0003800001ac7983 */ /* 0x000f280000300a00 */
[----:B------:R-:W-:Y:S01]  /*12e10*/  LDGSTS.E [R239+0x50008], desc[UR16][R130.64], P3 ;  /* 0x5000800082ef7fae */ /* 0x000fe20009921850 */
[----:B---3--:R-:W-:-:S04]  /*12e20*/  IMAD.WIDE R138, R152, 0x4, R178 ;  /* 0x00000004988a7825 */ /* 0x008fc800078e02b2 */
[C---:B--2---:R-:W-:Y:S01]  /*12e30*/  IMAD.WIDE R4, R152.reuse, 0x4, R180 ;  /* 0x0000000498047825 */ /* 0x044fe200078e02b4 */
[----:B------:R2:W-:Y:S03]  /*12e40*/  STL.64 [R1+0x8], R138 ;  /* 0x0000088a01007387 */ /* 0x0005e60000100a00 */
[C---:B-1----:R-:W-:Y:S01]  /*12e50*/  IMAD.WIDE R2, R152.reuse, 0x4, R182 ;  /* 0x0000000498027825 */ /* 0x042fe200078e02b6 */
[----:B------:R-:W3:Y:S03]  /*12e60*/  LDL.LU.64 R174, [R1+0x378] ;  /* 0x0003780001ae7983 */ /* 0x000ee60000300a00 */
[----:B------:R-:W-:Y:S01]  /*12e70*/  IMAD.WIDE R240, R152, 0x4, R176 ;  /* 0x0000000498f07825 */ /* 0x000fe200078e02b0 */
[----:B------:R1:W-:Y:S04]  /*12e80*/  STL.64 [R1+0xc8], R4 ;  /* 0x0000c80401007387 */ /* 0x0003e80000100a00 */
[----:B------:R-:W2:Y:S04]  /*12e90*/  LDL.LU.64 R176, [R1+0x370] ;  /* 0x0003700001b07983 */ /* 0x000ea80000300a00 */
[----:B------:R-:W2:Y:S04]  /*12ea0*/  LDL.LU.64 R178, [R1+0x368] ;  /* 0x0003680001b27983 */ /* 0x000ea80000300a00 */
[----:B------:R1:W-:Y:S04]  /*12eb0*/  STL.64 [R1+0xe0], R2 ;  /* 0x0000e00201007387 */ /* 0x0003e80000100a00 */
[----:B------:R-:W1:Y:S04]  /*12ec0*/  LDL.LU.64 R180, [R1+0x360] ;  /* 0x0003600001b47983 */ /* 0x000e680000300a00 */
[----:B------:R-:W2:Y:S01]  /*12ed0*/  LDL.LU.64 R182, [R1+0x358] ;  /* 0x0003580001b67983 */ /* 0x000ea20000300a00 */
[----:B------:R-:W-:-:S03]  /*12ee0*/  ISETP.NE.U32.AND P3, PT, R155, RZ, PT ;  /* 0x000000ff9b00720c */ /* 0x000fc60003f65070 */
[----:B------:R-:W-:Y:S04]  /*12ef0*/  LDGSTS.E [R239+0x52000], desc[UR16][R128.64], P2 ;  /* 0x5200000080ef7fae */ /* 0x000fe80009121850 */
[----:B------:R-:W-:Y:S04]  /*12f00*/  LDGSTS.E [R239+0x52008], desc[UR16][R218.64], P0 ;  /* 0x52008000daef7fae */ /* 0x000fe80008121850 */
[----:B------:R-:W-:Y:S01]  /*12f10*/  LDGSTS.E [R239+0x54000], desc[UR16][R240.64], P6 ;  /* 0x54000000f0ef7fae */ /* 0x000fe2000b121850 */
[----:B------:R-:W-:-:S03]  /*12f20*/  IMAD.WIDE R168, R154, 0x4, R168 ;  /* 0x000000049aa87825 */ /* 0x000fc600078e02a8 */
[----:B------:R2:W-:Y:S01]  /*12f30*/  LDGSTS.E [R239+0x54008], desc[UR16][R138.64], P4 ;  /* 0x540080008aef7fae */ /* 0x0005e2000a121850 */
[----:B------:R-:W-:-:S04]  /*12f40*/  IMAD.WIDE R166, R154, 0x4, R166 ;  /* 0x000000049aa67825 */ /* 0x000fc800078e02a6 */
[C---:B------:R-:W-:Y:S01]  /*12f50*/  IMAD.WIDE R158, R154.reuse, 0x4, R158 ;  /* 0x000000049a9e7825 */ /* 0x040fe200078e029e */
[----:B------:R1:W-:Y:S03]  /*12f60*/  STL.64 [R1+0xf0], R168 ;  /* 0x0000f0a801007387 */ /* 0x0003e60000100a00 */
[C---:B------:R-:W-:Y:S01]  /*12f70*/  IMAD.WIDE R146, R154.reuse, 0x4, R146 ;  /* 0x000000049a927825 */ /* 0x040fe200078e0292 */
[----:B------:R1:W-:Y:S03]  /*12f80*/  STL.64 [R1+0x160], R166 ;  /* 0x000160a601007387 */ /* 0x0003e60000100a00 */
[C---:B------:R-:W-:Y:S01]  /*12f90*/  IMAD.WIDE R150, R154.reuse, 0x4, R150 ;  /* 0x000000049a967825 */ /* 0x040fe200078e0296 */
[----:B------:R1:W-:Y:S03]  /*12fa0*/  STL.64 [R1+0x1d8], R158 ;  /* 0x0001d89e01007387 */ /* 0x0003e60000100a00 */
[C---:B------:R-:W-:Y:S01]  /*12fb0*/  IMAD.WIDE R148, R154.reuse, 0x4, R148 ;  /* 0x000000049a947825 */ /* 0x040fe200078e0294 */
[----:B------:R1:W-:Y:S04]  /*12fc0*/  STL.64 [R1+0x250], R146 ;  /* 0x0002509201007387 */ /* 0x0003e80000100a00 */
[----:B------:R1:W-:Y:S01]  /*12fd0*/  STL.64 [R1+0x3b0], R150 ;  /* 0x0003b09601007387 */ /* 0x0003e20000100a00 */
[----:B----4-:R-:W-:-:S03]  /*12fe0*/  IMAD.WIDE R160, R154, 0x4, R160 ;  /* 0x000000049aa07825 */ /* 0x010fc600078e02a0 */
[----:B------:R4:W-:Y:S01]  /*12ff0*/  STL.64 [R1+0x3a8], R148 ;  /* 0x0003a89401007387 */ /* 0x0009e20000100a00 */
[----:B------:R-:W-:-:S03]  /*13000*/  IMAD.WIDE R162, R154, 0x4, R162 ;  /* 0x000000049aa27825 */ /* 0x000fc600078e02a2 */
[----:B------:R4:W-:Y:S04]  /*13010*/  STL.64 [R1+0x3a0], R160 ;  /* 0x0003a0a001007387 */ /* 0x0009e80000100a00 */
[----:B------:R4:W-:Y:S01]  /*13020*/  STL.64 [R1+0x398], R162 ;  /* 0x000398a201007387 */ /* 0x0009e20000100a00 */
[----:B------:R-:W-:-:S03]  /*13030*/  IMAD.WIDE R164, R154, 0x4, R164 ;  /* 0x000000049aa47825 */ /* 0x000fc600078e02a4 */
[----:B------:R1:W-:Y:S01]  /*13040*/  LDGSTS.E [R239+0x56000], desc[UR16][R4.64], P1 ;  /* 0x5600000004ef7fae */ /* 0x0003e20008921850 */
[----:B------:R-:W-:-:S03]  /*13050*/  IMAD.WIDE R156, R154, 0x4, R170 ;  /* 0x000000049a9c7825 */ /* 0x000fc600078e02aa */
[----:B------:R4:W-:Y:S01]  /*13060*/  STL.64 [R1+0x390], R164 ;  /* 0x000390a401007387 */ /* 0x0009e20000100a00 */
[----:B------:R-:W-:-:S03]  /*13070*/  IMAD.WIDE R144, R154, 0x4, R172 ;  /* 0x000000049a907825 */ /* 0x000fc600078e02ac */
[----:B------:R4:W-:Y:S01]  /*13080*/  STL.64 [R1+0x3d0], R156 ;  /* 0x0003d09c01007387 */ /* 0x0009e20000100a00 */
[----:B------:R-:W-:-:S03]  /*13090*/  ISETP.NE.U32.AND P5, PT, R252, RZ, PT ;  /* 0x000000fffc00720c */ /* 0x000fc60003fa5070 */
[----:B------:R4:W-:Y:S04]  /*130a0*/  STL.64 [R1+0x400], R144 ;  /* 0x0004009001007387 */ /* 0x0009e80000100a00 */
[----:B------:R4:W-:Y:S04]  /*130b0*/  LDGSTS.E [R239+0x56008], desc[UR16][R2.64], P3 ;  /* 0x5600800002ef7fae */ /* 0x0009e80009921850 */
[----:B------:R-:W0:Y:S04]  /*130c0*/  LDGDEPBAR ;  /* 0x00000000000079af */ /* 0x000e280000000000 */
[----:B------:R4:W-:Y:S04]  /*130d0*/  LDGSTS.E [R238+0x20000], desc[UR16][R168.64], P5 ;  /* 0x20000000a8ee7fae */ /* 0x0009e8000a921850 */
[----:B------:R4:W-:Y:S04]  /*130e0*/  LDGSTS.E [R238+0x20400], desc[UR16][R166.64], P5 ;  /* 0x20400000a6ee7fae */ /* 0x0009e8000a921850 */
[----:B------:R4:W-:Y:S04]  /*130f0*/  LDGSTS.E [R238+0x20800], desc[UR16][R158.64], P5 ;  /* 0x208000009eee7fae */ /* 0x0009e8000a921850 */
[----:B------:R-:W-:Y:S04]  /*13100*/  LDGSTS.E [R238+0x20c00], desc[UR16][R146.64], P5 ;  /* 0x20c0000092ee7fae */ /* 0x000fe8000a921850 */
[----:B------:R-:W-:Y:S04]  /*13110*/  LDGSTS.E [R238+0x21000], desc[UR16][R150.64], P5 ;  /* 0x2100000096ee7fae */ /* 0x000fe8000a921850 */
[----:B------:R-:W-:Y:S04]  /*13120*/  LDGSTS.E [R238+0x21400], desc[UR16][R148.64], P5 ;  /* 0x2140000094ee7fae */ /* 0x000fe8000a921850 */
[----:B------:R-:W-:Y:S04]  /*13130*/  LDGSTS.E [R238+0x21800], desc[UR16][R160.64], P5 ;  /* 0x21800000a0ee7fae */ /* 0x000fe8000a921850 */
[----:B------:R-:W-:Y:S04]  /*13140*/  LDGSTS.E [R238+0x21c00], desc[UR16][R162.64], P5 ;  /* 0x21c00000a2ee7fae */ /* 0x000fe8000a921850 */
[----:B------:R-:W-:Y:S04]  /*13150*/  LDGSTS.E [R238+0x22000], desc[UR16][R164.64], P5 ;  /* 0x22000000a4ee7fae */ /* 0x000fe8000a921850 */
[----:B------:R4:W-:Y:S04]  /*13160*/  LDGSTS.E [R238+0x22400], desc[UR16][R156.64], P5 ;  /* 0x224000009cee7fae */ /* 0x0009e8000a921850 */
[----:B------:R4:W-:Y:S01]  /*13170*/  LDGSTS.E [R238+0x22800], desc[UR16][R144.64], P5 ;  /* 0x2280000090ee7fae */ /* 0x0009e2000a921850 */
[----:B---3--:R-:W-:-:S04]  /*13180*/  IMAD.WIDE R142, R154, 0x4, R174 ;  /* 0x000000049a8e7825 */ /* 0x008fc800078e02ae */
[C---:B--2---:R-:W-:Y:S01]  /*13190*/  IMAD.WIDE R140, R154.reuse, 0x4, R176 ;  /* 0x000000049a8c7825 */ /* 0x044fe200078e02b0 */
[----:B------:R2:W-:Y:S03]  /*131a0*/  STL.64 [R1+0x428], R142 ;  /* 0x0004288e01007387 */ /* 0x0005e60000100a00 */
[C---:B------:R-:W-:Y:S01]  /*131b0*/  IMAD.WIDE R138, R154.reuse, 0x4, R178 ;  /* 0x000000049a8a7825 */ /* 0x040fe200078e02b2 */
[----:B------:R3:W-:Y:S04]  /*131c0*/  STL.64 [R1+0x448], R140 ;  /* 0x0004488c01007387 */ /* 0x0007e80000100a00 */
[----:B------:R-:W2:Y:S01]  /*131d0*/  LDL.LU.64 R174, [R1+0x118] ;  /* 0x0001180001ae7983 */ /* 0x000ea20000300a00 */
[----:B-1----:R-:W-:-:S03]  /*131e0*/  IMAD.WIDE R4, R154, 0x4, R180 ;  /* 0x000000049a047825 */ /* 0x002fc600078e02b4 */
[----:B------:R1:W-:Y:S04]  /*131f0*/  STL.64 [R1+0x460], R138 ;  /* 0x0004608a01007387 */ /* 0x0003e80000100a00 */
[----:B------:R-:W3:Y:S01]  /*13200*/  LDL.LU.64 R172, [R1+0x350] ;  /* 0x0003500001ac7983 */ /* 0x000ee20000300a00 */
[----:B----4-:R-:W-:-:S03]  /*13210*/  IMAD.WIDE R2, R154, 0x4, R182 ;  /* 0x000000049a027825 */ /* 0x010fc600078e02b6 */
[----:B------:R4:W-:Y:S04]  /*13220*/  STL.64 [R1+0x470], R4 ;  /* 0x0004700401007387 */ /* 0x0009e80000100a00 */
[----:B------:R-:W4:Y:S04]  /*13230*/  LDL.LU.64 R180, [R1+0x348] ;  /* 0x0003480001b47983 */ /* 0x000f280000300a00 */
[----:B------:R1:W-:Y:S04]  /*13240*/  STL.64 [R1+0x478], R2 ;  /* 0x0004780201007387 */ /* 0x0003e80000100a00 */
[----:B------:R-:W4:Y:S04]  /*13250*/  LDL.LU.64 R168, [R1+0x338] ;  /* 0x0003380001a87983 */ /* 0x000f280000300a00 */
        /* <DEDUP_REMOVED lines=9> */
[----:B------:R-:W1:Y:S04]  /*132f0*/  LDL.LU.64 R178, [R1+0x2e8] ;  /* 0x0002e80001b27983 */ /* 0x000e680000300a00 */
[----:B------:R-:W4:Y:S04]  /*13300*/  LDL.LU.64 R182, [R1+0x2e0] ;  /* 0x0002e00001b67983 */ /* 0x000f280000300a00 */
[----:B------:R4:W-:Y:S04]  /*13310*/  LDGSTS.E [R238+0x22c00], desc[UR16][R142.64], P5 ;  /* 0x22c000008eee7fae */ /* 0x0009e8000a921850 */
[----:B------:R4:W-:Y:S04]  /*13320*/  LDGSTS.E [R238+0x23000], desc[UR16][R140.64], P5 ;  /* 0x230000008cee7fae */ /* 0x0009e8000a921850 */
[----:B------:R1:W-:Y:S04]  /*13330*/  LDGSTS.E [R238+0x23400], desc[UR16][R138.64], P5 ;  /* 0x234000008aee7fae */ /* 0x0003e8000a921850 */
[----:B------:R1:W-:Y:S04]  /*13340*/  LDGSTS.E [R238+0x23800], desc[UR16][R4.64], P5 ;  /* 0x2380000004ee7fae */ /* 0x0003e8000a921850 */
[----:B------:R1:W-:Y:S01]  /*13350*/  LDGSTS.E [R238+0x23c00], desc[UR16][R2.64], P5 ;  /* 0x23c0000002ee7fae */ /* 0x0003e2000a921850 */
[----:B--2---:R-:W-:-:S05]  /*13360*/  IMAD.WIDE R174, R154, 0x4, R174 ;  /* 0x000000049aae7825 */ /* 0x004fca00078e02ae */
[----:B------:R-:W-:Y:S01]  /*13370*/  LDGSTS.E [R11+0x20080], desc[UR16][R174.64], P5 ;  /* 0x20080000ae0b7fae */ /* 0x000fe2000a921850 */
[----:B---3--:R-:W-:-:S05]  /*13380*/  IMAD.WIDE R172, R154, 0x4, R172 ;  /* 0x000000049aac7825 */ /* 0x008fca00078e02ac */
[----:B------:R-:W-:Y:S01]  /*13390*/  LDGSTS.E [R11+0x20480], desc[UR16][R172.64], P5 ;  /* 0x20480000ac0b7fae */ /* 0x000fe2000a921850 */
[----:B----4-:R-:W-:-:S03]  /*133a0*/  IMAD.WIDE R170, R154, 0x4, R180 ;  /* 0x000000049aaa7825 */ /* 0x010fc600078e02b4 */
[----:B------:R-:W2:Y:S04]  /*133b0*/  LDL.LU.64 R180, [R1+0x2d8] ;  /* 0x0002d80001b47983 */ /* 0x000ea80000300a00 */
        /* <DEDUP_REMOVED lines=17> */
[----:B------:R-:W4:Y:S01]  /*134d0*/  LDL.LU.64 R160, [R1+0x128] ;  /* 0x0001280001a07983 */ /* 0x000f220000300a00 */
[----:B------:R-:W-:-:S03]  /*134e0*/  IMAD.WIDE R144, R154, 0x4, R162 ;  /* 0x000000049a907825 */ /* 0x000fc600078e02a2 */
[----:B------:R-:W-:Y:S01]  /*134f0*/  LDGSTS.E [R11+0x20880], desc[UR16][R170.64], P5 ;  /* 0x20880000aa0b7fae */ /* 0x000fe2000a921850 */
[----:B------:R-:W-:-:S04]  /*13500*/  IMAD.WIDE R142, R154, 0x4, R164 ;  /* 0x000000049a8e7825 */ /* 0x000fc800078e02a4 */
[C---:B------:R-:W-:Y:S01]  /*13510*/  IMAD.WIDE R140, R154.reuse, 0x4, R176 ;  /* 0x000000049a8c7825 */ /* 0x040fe200078e02b0 */
[----:B------:R-:W-:Y:S03]  /*13520*/  STL.64 [R1+0x3c8], R144 ;  /* 0x0003c89001007387 */ /* 0x000fe60000100a00 */
[C---:B-1----:R-:W-:Y:S01]  /*13530*/  IMAD.WIDE R138, R154.reuse, 0x4, R178 ;  /* 0x000000049a8a7825 */ /* 0x042fe200078e02b2 */
[----:B------:R-:W-:Y:S03]  /*13540*/  STL.64 [R1+0x3f8], R142 ;  /* 0x0003f88e01007387 */ /* 0x000fe60000100a00 */
[C---:B------:R-:W-:Y:S01]  /*13550*/  IMAD.WIDE R4, R154.reuse, 0x4, R182 ;  /* 0x000000049a047825 */ /* 0x040fe200078e02b6 */
[----:B------:R-:W4:Y:S04]  /*13560*/  LDL.LU.64 R162, [R1+0x2d0] ;  /* 0x0002d00001a27983 */ /* 0x000f280000300a00 */
[----:B------:R1:W-:Y:S04]  /*13570*/  STL.64 [R1+0x420], R140 ;  /* 0x0004208c01007387 */ /* 0x0003e80000100a00 */
[----:B------:R-:W4:Y:S04]  /*13580*/  LDL.LU.64 R164, [R1+0x2c8] ;  /* 0x0002c80001a47983 */ /* 0x000f280000300a00 */
[----:B------:R1:W-:Y:S04]  /*13590*/  STL.64 [R1+0x440], R138 ;  /* 0x0004408a01007387 */ /* 0x0003e80000100a00 */
[----:B------:R-:W4:Y:S04]  /*135a0*/  LDL.LU.64 R182, [R1+0x2c0] ;  /* 0x0002c00001b67983 */ /* 0x000f280000300a00 */
[----:B------:R1:W-:Y:S04]  /*135b0*/  STL.64 [R1+0x458], R4 ;  /* 0x0004580401007387 */ /* 0x0003e80000100a00 */
[----:B------:R-:W-:Y:S04]  /*135c0*/  LDGSTS.E [R11+0x20c80], desc[UR16][R168.64], P5 ;  /* 0x20c80000a80b7fae */ /* 0x000fe8000a921850 */
[----:B------:R-:W-:Y:S04]  /*135d0*/  LDGSTS.E [R11+0x21080], desc[UR16][R166.64], P5 ;  /* 0x21080000a60b7fae */ /* 0x000fe8000a921850 */
[----:B------:R-:W-:Y:S04]  /*135e0*/  LDGSTS.E [R11+0x21480], desc[UR16][R158.64], P5 ;  /* 0x214800009e0b7fae */ /* 0x000fe8000a921850 */
[----:B------:R-:W-:Y:S04]  /*135f0*/  LDGSTS.E [R11+0x21880], desc[UR16][R156.64], P5 ;  /* 0x218800009c0b7fae */ /* 0x000fe8000a921850 */
[----:B------:R-:W-:Y:S04]  /*13600*/  LDGSTS.E [R11+0x21c80], desc[UR16][R150.64], P5 ;  /* 0x21c80000960b7fae */ /* 0x000fe8000a921850 */
[----:B------:R-:W-:Y:S04]  /*13610*/  LDGSTS.E [R11+0x22080], desc[UR16][R148.64], P5 ;  /* 0x22080000940b7fae */ /* 0x000fe8000a921850 */
[----:B------:R1:W-:Y:S04]  /*13620*/  LDGSTS.E [R11+0x22480], desc[UR16][R146.64], P5 ;  /* 0x22480000920b7fae */ /* 0x0003e8000a921850 */
[----:B------:R1:W-:Y:S04]  /*13630*/  LDGSTS.E [R11+0x22880], desc[UR16][R144.64], P5 ;  /* 0x22880000900b7fae */ /* 0x0003e8000a921850 */
[----:B------:R1:W-:Y:S04]  /*13640*/  LDGSTS.E [R11+0x22c80], desc[UR16][R142.64], P5 ;  /* 0x22c800008e0b7fae */ /* 0x0003e8000a921850 */
[----:B------:R-:W-:Y:S04]  /*13650*/  LDGSTS.E [R11+0x23080], desc[UR16][R140.64], P5 ;  /* 0x230800008c0b7fae */ /* 0x000fe8000a921850 */
[----:B------:R-:W-:Y:S04]  /*13660*/  LDGSTS.E [R11+0x23480], desc[UR16][R138.64], P5 ;  /* 0x234800008a0b7fae */ /* 0x000fe8000a921850 */
[----:B------:R1:W-:Y:S01]  /*13670*/  LDGSTS.E [R11+0x23880], desc[UR16][R4.64], P5 ;  /* 0x23880000040b7fae */ /* 0x0003e2000a921850 */
[----:B--2---:R-:W-:-:S03]  /*13680*/  IMAD.WIDE R2, R154, 0x4, R180 ;  /* 0x000000049a027825 */ /* 0x004fc600078e02b4 */
[----:B------:R-:W2:Y:S04]  /*13690*/  LDL.LU.64 R180, [R1+0x2b8] ;  /* 0x0002b80001b47983 */ /* 0x000ea80000300a00 */
[----:B------:R2:W-:Y:S04]  /*136a0*/  STL.64 [R1+0x468], R2 ;  /* 0x0004680201007387 */ /* 0x0005e80000100a00 */
[----:B------:R-:W2:Y:S04]  /*136b0*/  LDL.LU.64 R178, [R1+0x2b0] ;  /* 0x0002b00001b27983 */ /* 0x000ea80000300a00 */
[----:B------:R-:W2:Y:S04]  /*136c0*/  LDL.LU.64 R176, [R1+0x2a8] ;  /* 0x0002a80001b07983 */ /* 0x000ea80000300a00 */
[----:B---3--:R-:W3:Y:S04]  /*136d0*/  LDL.LU.64 R174, [R1+0x2a0] ;  /* 0x0002a00001ae7983 */ /* 0x008ee80000300a00 */
[----:B----4-:R-:W4:Y:S04]  /*136e0*/  LDL.LU.64 R172, [R1+0x298] ;  /* 0x0002980001ac7983 */ /* 0x010f280000300a00 */
[----:B------:R-:W4:Y:S04]  /*136f0*/  LDL.LU.64 R170, [R1+0x290] ;  /* 0x0002900001aa7983 */ /* 0x000f280000300a00 */
[----:B------:R-:W4:Y:S04]  /*13700*/  LDL.LU.64 R168, [R1+0x288] ;  /* 0x0002880001a87983 */ /* 0x000f280000300a00 */
[----:B------:R-:W4:Y:S04]  /*13710*/  LDL.LU.64 R166, [R1+0x280] ;  /* 0x0002800001a67983 */ /* 0x000f280000300a00 */
[----:B------:R-:W4:Y:S04]  /*13720*/  LDL.LU.64 R158, [R1+0x138] ;  /* 0x00013800019e7983 */ /* 0x000f280000300a00 */
[----:B-1----:R-:W4:Y:S01]  /*13730*/  LDL.64 R140, [R1+0x130] ;  /* 0x00013000018c7983 */ /* 0x002f220000100a00 */
[----:B------:R-:W-:-:S03]  /*13740*/  IMAD.WIDE R146, R154, 0x4, R160 ;  /* 0x000000049a927825 */ /* 0x000fc600078e02a0 */
[----:B------:R-:W4:Y:S04]  /*13750*/  LDL.LU.64 R150, [R1+0x120] ;  /* 0x0001200001967983 */ /* 0x000f280000300a00 */
[----:B------:R1:W-:Y:S04]  /*13760*/  STL.64 [R1+0x128], R146 ;  /* 0x0001289201007387 */ /* 0x0003e80000100a00 */
[----:B------:R-:W4:Y:S04]  /*13770*/  LDL.LU.64 R148, [R1+0x110] ;  /* 0x0001100001947983 */ /* 0x000f280000300a00 */
[----:B------:R1:W-:Y:S01]  /*13780*/  LDGSTS.E [R11+0x23c80], desc[UR16][R2.64], P5 ;  /* 0x23c80000020b7fae */ /* 0x0003e2000a921850 */
[----:B------:R-:W-:-:S03]  /*13790*/  IMAD.WIDE R144, R154, 0x4, R162 ;  /* 0x000000049a907825 */ /* 0x000fc600078e02a2 */
[----:B------:R-:W-:Y:S01]  /*137a0*/  LDGSTS.E [R10+0x20100], desc[UR16][R146.64], P5 ;  /* 0x20100000920a7fae */ /* 0x000fe2000a921850 */
[----:B------:R-:W-:-:S03]  /*137b0*/  IMAD.WIDE R142, R154, 0x4, R164 ;  /* 0x000000049a8e7825 */ /* 0x000fc600078e02a4 */
[----:B------:R1:W-:Y:S01]  /*137c0*/  STL.64 [R1+0x158], R144 ;  /* 0x0001589001007387 */ /* 0x0003e20000100a00 */
[----:B------:R-:W-:-:S03]  /*137d0*/  IMAD.WIDE R182, R154, 0x4, R182 ;  /* 0x000000049ab67825 */ /* 0x000fc600078e02b6 */
[----:B------:R1:W-:Y:S04]  /*137e0*/  STL.64 [R1+0x198], R142 ;  /* 0x0001988e01007387 */ /* 0x0003e80000100a00 */
[----:B------:R1:W-:Y:S04]  /*137f0*/  STL.64 [R1+0x1c8], R182 ;  /* 0x0001c8b601007387 */ /* 0x0003e80000100a00 */
[----:B------:R-:W-:Y:S04]  /*13800*/  LDGSTS.E [R10+0x20500], desc[UR16][R144.64], P5 ;  /* 0x20500000900a7fae */ /* 0x000fe8000a921850 */
[----:B------:R-:W-:Y:S04]  /*13810*/  LDGSTS.E [R10+0x20900], desc[UR16][R142.64], P5 ;  /* 0x209000008e0a7fae */ /* 0x000fe8000a921850 */
[----:B------:R-:W-:Y:S01]  /*13820*/  LDGSTS.E [R10+0x20d00], desc[UR16][R182.64], P5 ;  /* 0x20d00000b60a7fae */ /* 0x000fe2000a921850 */
[----:B--2---:R-:W-:-:S04]  /*13830*/  IMAD.WIDE R180, R154, 0x4, R180 ;  /* 0x000000049ab47825 */ /* 0x004fc800078e02b4 */
[C---:B------:R-:W-:Y:S01]  /*13840*/  IMAD.WIDE R178, R154.reuse, 0x4, R178 ;  /* 0x000000049ab27825 */ /* 0x040fe200078e02b2 */
[----:B------:R2:W-:Y:S03]  /*13850*/  STL.64 [R1+0x208], R180 ;  /* 0x000208b401007387 */ /* 0x0005e60000100a00 */
[C---:B------:R-:W-:Y:S01]  /*13860*/  IMAD.WIDE R176, R154.reuse, 0x4, R176 ;  /* 0x000000049ab07825 */ /* 0x040fe200078e02b0 */
[----:B------:R2:W-:Y:S03]  /*13870*/  STL.64 [R1+0x240], R178 ;  /* 0x000240b201007387 */ /* 0x0005e60000100a00 */
[C---:B---3--:R-:W-:Y:S01]  /*13880*/  IMAD.WIDE R174, R154.reuse, 0x4, R174 ;  /* 0x000000049aae7825 */ /* 0x048fe200078e02ae */
[----:B------:R3:W-:Y:S03]  /*13890*/  STL.64 [R1+0x2a8], R176 ;  /* 0x0002a8b001007387 */ /* 0x0007e60000100a00 */
[C---:B----4-:R-:W-:Y:S01]  /*138a0*/  IMAD.WIDE R172, R154.reuse, 0x4, R172 ;  /* 0x000000049aac7825 */ /* 0x050fe200078e02ac */
[----:B------:R4:W-:Y:S03]  /*138b0*/  STL.64 [R1+0x2b0], R174 ;  /* 0x0002b0ae01007387 */ /* 0x0009e60000100a00 */
[C---:B------:R-:W-:Y:S01]  /*138c0*/  IMAD.WIDE R170, R154.reuse, 0x4, R170 ;  /* 0x000000049aaa7825 */ /* 0x040fe200078e02aa */
[----:B------:R4:W-:Y:S03]  /*138d0*/  STL.64 [R1+0x2e0], R172 ;  /* 0x0002e0ac01007387 */ /* 0x0009e60000100a00 */
[C---:B------:R-:W-:Y:S01]  /*138e0*/  IMAD.WIDE R168, R154.reuse, 0x4, R168 ;  /* 0x000000049aa87825 */ /* 0x040fe200078e02a8 */
[----:B------:R-:W4:Y:S03]  /*138f0*/  LDL.LU.64 R164, [R1+0x108] ;  /* 0x0001080001a47983 */ /* 0x000f260000300a00 */
[C---:B------:R-:W-:Y:S01]  /*13900*/  IMAD.WIDE R166, R154.reuse, 0x4, R166 ;  /* 0x000000049aa67825 */ /* 0x040fe200078e02a6 */
[----:B------:R4:W-:Y:S04]  /*13910*/  STL.64 [R1+0x310], R170 ;  /* 0x000310aa01007387 */ /* 0x0009e80000100a00 */
[----:B------:R-:W4:Y:S01]  /*13920*/  LDL.64 R138, [R1+0x100] ;  /* 0x00010000018a7983 */ /* 0x000f220000100a00 */
[----:B------:R-:W-:-:S03]  /*13930*/  IMAD.WIDE R238, R154, 0x4, R158 ;  /* 0x000000049aee7825 */ /* 0x000fc600078e029e */
[----:B------:R4:W-:Y:S01]  /*13940*/  STL.64 [R1+0x368], R168 ;  /* 0x000368a801007387 */ /* 0x0009e20000100a00 */
[----:B------:R-:W-:-:S03]  /*13950*/  IMAD.WIDE R156, R154, 0x4, R140 ;  /* 0x000000049a9c7825 */ /* 0x000fc600078e028c */
[----:B------:R-:W4:Y:S01]  /*13960*/  LDL.64 R162, [R1+0xe8] ;  /* 0x0000e80001a27983 */ /* 0x000f220000100a00 */
[----:B------:R-:W-:-:S03]  /*13970*/  IMAD.WIDE R4, R154, 0x4, R150 ;  /* 0x000000049a047825 */ /* 0x000fc600078e0296 */
[----:B------:R4:W-:Y:S04]  /*13980*/  STL.64 [R1+0x3c0], R166 ;  /* 0x0003c0a601007387 */ /* 0x0009e80000100a00 */
[----:B------:R-:W4:Y:S01]  /*13990*/  LDL.LU.64 R160, [R1+0xd8] ;  /* 0x0000d80001a07983 */ /* 0x000f220000300a00 */
[----:B-1----:R-:W-:-:S03]  /*139a0*/  IMAD.WIDE R2, R154, 0x4, R148 ;  /* 0x000000049a027825 */ /* 0x002fc600078e0294 */
[----:B------:R-:W4:Y:S04]  /*139b0*/  LDL.LU.64 R158, [R1+0xd0] ;  /* 0x0000d000019e7983 */ /* 0x000f280000300a00 */
[----:B------:R-:W4:Y:S04]  /*139c0*/  LDL.64 R140, [R1+0xb0] ;  /* 0x0000b000018c7983 */ /* 0x000f280000100a00 */
[----:B------:R-:W-:Y:S04]  /*139d0*/  STL.64 [R1+0x3f0], R238 ;  /* 0x0003f0ee01007387 */ /* 0x000fe80000100a00 */
[----:B------:R-:W4:Y:S04]  /*139e0*/  LDL.LU.64 R150, [R1+0xa0] ;  /* 0x0000a00001967983 */ /* 0x000f280000300a00 */
[----:B------:R-:W-:Y:S04]  /*139f0*/  STL.64 [R1+0x418], R156 ;  /* 0x0004189c01007387 */ /* 0x000fe80000100a00 */
[----:B------:R-:W4:Y:S04]  /*13a00*/  LDL.64 R148, [R1+0x88] ;  /* 0x0000880001947983 */ /* 0x000f280000100a00 */
[----:B------:R1:W-:Y:S04]  /*13a10*/  STL.64 [R1+0x438], R4 ;  /* 0x0004380401007387 */ /* 0x0003e80000100a00 */
[----:B------:R-:W4:Y:S04]  /*13a20*/  LDL.LU.64 R146, [R1+0x48] ;  /* 0x0000480001927983 */ /* 0x000f280000300a00 */
[----:B------:R1:W-:Y:S04]  /*13a30*/  STL.64 [R1+0x450], R2 ;  /* 0x0004500201007387 */ /* 0x0003e80000100a00 */
[----:B------:R-:W4:Y:S04]  /*13a40*/  LDL.64 R144, [R1+0x40] ;  /* 0x0000400001907983 */ /* 0x000f280000100a00 */
[----:B------:R-:W4:Y:S04]  /*13a50*/  LDL.64 R142, [R1+0x10] ;  /* 0x00001000018e7983 */ /* 0x000f280000100a00 */
[----:B------:R-:W-:Y:S04]  /*13a60*/  LDGSTS.E [R10+0x21100], desc[UR16][R180.64], P5 ;  /* 0x21100000b40a7fae */ /* 0x000fe8000a921850 */
[----:B------:R-:W-:Y:S04]  /*13a70*/  LDGSTS.E [R10+0x21500], desc[UR16][R178.64], P5 ;  /* 0x21500000b20a7fae */ /* 0x000fe8000a921850 */
[----:B------:R-:W-:Y:S04]  /*13a80*/  LDGSTS.E [R10+0x21900], desc[UR16][R176.64], P5 ;  /* 0x21900000b00a7fae */ /* 0x000fe8000a921850 */
[----:B------:R-:W-:Y:S04]  /*13a90*/  LDGSTS.E [R10+0x21d00], desc[UR16][R174.64], P5 ;  /* 0x21d00000ae0a7fae */ /* 0x000fe8000a921850 */
[----:B------:R-:W4:Y:S04]  /*13aa0*/  LDL.LU.64 R182, [R1+0x778] ;  /* 0x0007780001b67983 */ /* 0x000f280000300a00 */
[----:B------:R-:W-:Y:S04]  /*13ab0*/  LDGSTS.E [R10+0x22100], desc[UR16][R172.64], P5 ;  /* 0x22100000ac0a7fae */ /* 0x000fe8000a921850 */
[----:B--2---:R-:W2:Y:S04]  /*13ac0*/  LDL.LU.64 R180, [R1+0x770] ;  /* 0x0007700001b47983 */ /* 0x004ea80000300a00 */
[----:B------:R-:W-:Y:S04]  /*13ad0*/  LDGSTS.E [R10+0x22500], desc[UR16][R170.64], P5 ;  /* 0x22500000aa0a7fae */ /* 0x000fe8000a921850 */
[----:B------:R-:W2:Y:S04]  /*13ae0*/  LDL.LU.64 R178, [R1+0x768] ;  /* 0x0007680001b27983 */ /* 0x000ea80000300a00 */
[----:B------:R-:W-:Y:S04]  /*13af0*/  LDGSTS.E [R10+0x22900], desc[UR16][R168.64], P5 ;  /* 0x22900000a80a7fae */ /* 0x000fe8000a921850 */
[----:B---3--:R-:W3:Y:S04]  /*13b00*/  LDL.LU.64 R176, [R1+0x760] ;  /* 0x0007600001b07983 */ /* 0x008ee80000300a00 */
[----:B------:R-:W-:Y:S04]  /*13b10*/  LDGSTS.E [R10+0x22d00], desc[UR16][R166.64], P5 ;  /* 0x22d00000a60a7fae */ /* 0x000fe8000a921850 */
[----:B----4-:R-:W4:Y:S04]  /*13b20*/  LDL.LU.64 R174, [R1+0x758] ;  /* 0x0007580001ae7983 */ /* 0x010f280000300a00 */
[----:B------:R-:W-:Y:S04]  /*13b30*/  LDGSTS.E [R10+0x23100], desc[UR16][R238.64], P5 ;  /* 0x23100000ee0a7fae */ /* 0x000fe8000a921850 */
[----:B------:R-:W4:Y:S04]  /*13b40*/  LDL.LU.64 R172, [R1+0x750] ;  /* 0x0007500001ac7983 */ /* 0x000f280000300a00 */
[----:B------:R-:W4:Y:S04]  /*13b50*/  LDL.LU.64 R170, [R1+0x748] ;  /* 0x0007480001aa7983 */ /* 0x000f280000300a00 */
[----:B------:R-:W4:Y:S04]  /*13b60*/  LDL.LU.64 R168, [R1+0x740] ;  /* 0x0007400001a87983 */ /* 0x000f280000300a00 */
[----:B------:R-:W4:Y:S04]  /*13b70*/  LDL.LU.64 R166, [R1+0x738] ;  /* 0x0007380001a67983 */ /* 0x000f280000300a00 */
[----:B------:R-:W-:Y:S04]  /*13b80*/  LDGSTS.E [R10+0x23500], desc[UR16][R156.64], P5 ;  /* 0x235000009c0a7fae */ /* 0x000fe8000a921850 */
[----:B------:R1:W-:Y:S04]  /*13b90*/  LDGSTS.E [R10+0x23900], desc[UR16][R4.64], P5 ;  /* 0x23900000040a7fae */ /* 0x0003e8000a921850 */
[----:B------:R1:W-:Y:S02]  /*13ba0*/  LDGSTS.E [R10+0x23d00], desc[UR16][R2.64], P5 ;  /* 0x23d00000020a7fae */ /* 0x0003e4000a921850 */
[----:B-1----:R-:W-:-:S04]  /*13bb0*/  IMAD.WIDE R4, R154, 0x4, R28 ;  /* 0x000000049a047825 */ /* 0x002fc800078e021c */
        /* <DEDUP_REMOVED lines=11> */
[----:B------:R-:W-:Y:S03]  /*13c70*/  STL.64 [R1+0xf8], R164 ;  /* 0x0000f8a401007387 */ /* 0x000fe60000100a00 */
[C---:B------:R-:W-:Y:S01]  /*13c80*/  IMAD.WIDE R162, R154.reuse, 0x4, R162 ;  /* 0x000000049aa27825 */ /* 0x040fe200078e02a2 */
[----:B------:R-:W-:Y:S03]  /*13c90*/  STL.64 [R1+0x120], R238 ;  /* 0x000120ee01007387 */ /* 0x000fe60000100a00 */
[C---:B------:R-:W-:Y:S01]  /*13ca0*/  IMAD.WIDE R160, R154.reuse, 0x4, R160 ;  /* 0x000000049aa07825 */ /* 0x040fe200078e02a0 */
[----:B------:R1:W-:Y:S03]  /*13cb0*/  STL.64 [R1+0x150], R162 ;  /* 0x000150a201007387 */ /* 0x0003e60000100a00 */
[C---:B------:R-:W-:Y:S01]  /*13cc0*/  IMAD.WIDE R158, R154.reuse, 0x4, R158 ;  /* 0x000000049a9e7825 */ /* 0x040fe200078e029e */
[----:B------:R1:W-:Y:S03]  /*13cd0*/  STL.64 [R1+0x190], R160 ;  /* 0x000190a001007387 */ /* 0x0003e60000100a00 */
[C---:B------:R-:W-:Y:S01]  /*13ce0*/  IMAD.WIDE R156, R154.reuse, 0x4, R140 ;  /* 0x000000049a9c7825 */ /* 0x040fe200078e028c */
[----:B------:R1:W-:Y:S03]  /*13cf0*/  STL.64 [R1+0x1c0], R158 ;  /* 0x0001c09e01007387 */ /* 0x0003e60000100a00 */
[C---:B------:R-:W-:Y:S01]  /*13d00*/  IMAD.WIDE R150, R154.reuse, 0x4, R150 ;  /* 0x000000049a967825 */ /* 0x040fe200078e0296 */
[----:B------:R-:W-:Y:S03]  /*13d10*/  STL.64 [R1+0x200], R156 ;  /* 0x0002009c01007387 */ /* 0x000fe60000100a00 */
[C---:B------:R-:W-:Y:S01]  /*13d20*/  IMAD.WIDE R148, R154.reuse, 0x4, R148 ;  /* 0x000000049a947825 */ /* 0x040fe200078e0294 */
[----:B------:R1:W-:Y:S03]  /*13d30*/  STL.64 [R1+0x238], R150 ;  /* 0x0002389601007387 */ /* 0x0003e60000100a00 */
[C---:B------:R-:W-:Y:S01]  /*13d40*/  IMAD.WIDE R140, R154.reuse, 0x4, R234 ;  /* 0x000000049a8c7825 */ /* 0x040fe200078e02ea */
[----:B------:R2:W-:Y:S03]  /*13d50*/  STL.64 [R1+0x278], R148 ;  /* 0x0002789401007387 */ /* 0x0005e60000100a00 */
[C---:B------:R-:W-:Y:S01]  /*13d60*/  IMAD.WIDE R146, R154.reuse, 0x4, R146 ;  /* 0x000000049a927825 */ /* 0x040fe200078e0292 */
[----:B------:R-:W4:Y:S03]  /*13d70*/  LDL R153, [R1+0x344] ;  /* 0x0003440001997983 */ /* 0x000f260000100800 */
[C---:B------:R-:W-:Y:S01]  /*13d80*/  IMAD.WIDE R138, R154.reuse, 0x4, R80 ;  /* 0x000000049a8a7825 */ /* 0x040fe200078e0250 */
[----:B------:R-:W-:Y:S03]  /*13d90*/  LDGSTS.E [R9+0x20180], desc[UR16][R164.64], P5 ;  /* 0x20180000a4097fae */ /* 0x000fe6000a921850 */
[C---:B------:R-:W-:Y:S01]  /*13da0*/  IMAD.WIDE R144, R154.reuse, 0x4, R144 ;  /* 0x000000049a907825 */ /* 0x040fe200078e0290 */
[----:B------:R2:W-:Y:S03]  /*13db0*/  STL.64 [R1+0x2a0], R146 ;  /* 0x0002a09201007387 */ /* 0x0005e60000100a00 */
[C---:B------:R-:W-:Y:S01]  /*13dc0*/  IMAD.WIDE R142, R154.reuse, 0x4, R142 ;  /* 0x000000049a8e7825 */ /* 0x040fe200078e028e */
[----:B------:R-:W-:Y:S04]  /*13dd0*/  LDGSTS.E [R9+0x20580], desc[UR16][R238.64], P5 ;  /* 0x20580000ee097fae */ /* 0x000fe8000a921850 */
[----:B------:R2:W-:Y:S04]  /*13de0*/  STL.64 [R1+0x2d8], R144 ;  /* 0x0002d89001007387 */ /* 0x0005e80000100a00 */
[----:B------:R1:W-:Y:S04]  /*13df0*/  LDGSTS.E [R9+0x20980], desc[UR16][R162.64], P5 ;  /* 0x20980000a2097fae */ /* 0x0003e8000a921850 */
[----:B------:R3:W-:Y:S04]  /*13e00*/  STL.64 [R1+0x308], R142 ;  /* 0x0003088e01007387 */ /* 0x0007e80000100a00 */
[----:B------:R2:W-:Y:S04]  /*13e10*/  LDGSTS.E [R9+0x20d80], desc[UR16][R160.64], P5 ;  /* 0x20d80000a0097fae */ /* 0x0005e8000a921850 */
[----:B------:R3:W-:Y:S01]  /*13e20*/  STL.64 [R1+0x360], R140 ;  /* 0x0003608c01007387 */ /* 0x0007e20000100a00 */
[----:B-1----:R-:W-:-:S03]  /*13e30*/  IMAD.WIDE R162, R154, 0x4, R36 ;  /* 0x000000049aa27825 */ /* 0x002fc600078e0224 */
[----:B------:R1:W-:Y:S04]  /*13e40*/  LDGSTS.E [R9+0x21180], desc[UR16][R158.64], P5 ;  /* 0x211800009e097fae */ /* 0x0003e8000a921850 */
[----:B------:R3:W-:Y:S01]  /*13e50*/  STL.64 [R1+0x3b8], R138 ;  /* 0x0003b88a01007387 */ /* 0x0007e20000100a00 */
[----:B--2---:R-:W-:-:S03]  /*13e60*/  IMAD.WIDE R160, R154, 0x4, R38 ;  /* 0x000000049aa07825 */ /* 0x004fc600078e0226 */
[----:B------:R-:W-:Y:S04]  /*13e70*/  LDGSTS.E [R9+0x21580], desc[UR16][R156.64], P5 ;  /* 0x215800009c097fae */ /* 0x000fe8000a921850 */
[----:B------:R-:W2:Y:S01]  /*13e80*/  LDL.LU.64 R164, [R1+0x730] ;  /* 0x0007300001a47983 */ /* 0x000ea20000300a00 */
[----:B-1----:R-:W-:-:S03]  /*13e90*/  IMAD.WIDE R158, R154, 0x4, R40 ;  /* 0x000000049a9e7825 */ /* 0x002fc600078e0228 */
[----:B------:R1:W-:Y:S04]  /*13ea0*/  LDGSTS.E [R9+0x21980], desc[UR16][R150.64], P5 ;  /* 0x2198000096097fae */ /* 0x0003e8000a921850 */
[----:B------:R3:W-:Y:S04]  /*13eb0*/  STL.64 [R1+0x3e8], R10 ;  /* 0x0003e80a01007387 */ /* 0x0007e80000100a00 */
[----:B------:R3:W-:Y:S04]  /*13ec0*/  LDGSTS.E [R9+0x21d80], desc[UR16][R148.64], P5 ;  /* 0x21d8000094097fae */ /* 0x0007e8000a921850 */
[----:B------:R3:W-:Y:S01]  /*13ed0*/  STL.64 [R1+0x410], R4 ;  /* 0x0004100401007387 */ /* 0x0007e20000100a00 */
[----:B-1----:R-:W-:-:S03]  /*13ee0*/  IMAD.WIDE R150, R154, 0x4, R44 ;  /* 0x000000049a967825 */ /* 0x002fc600078e022c */
[----:B------:R1:W-:Y:S04]  /*13ef0*/  LDGSTS.E [R9+0x22180], desc[UR16][R146.64], P5 ;  /* 0x2218000092097fae */ /* 0x0003e8000a921850 */
[----:B------:R1:W-:Y:S01]  /*13f00*/  STL.64 [R1+0x430], R2 ;  /* 0x0004300201007387 */ /* 0x0003e20000100a00 */
[----:B---3--:R-:W-:-:S03]  /*13f10*/  IMAD.WIDE R148, R154, 0x4, R46 ;  /* 0x000000049a947825 */ /* 0x008fc600078e022e */
[----:B------:R3:W-:Y:S04]  /*13f20*/  LDGSTS.E [R9+0x22580], desc[UR16][R144.64], P5 ;  /* 0x2258000090097fae */ /* 0x0007e8000a921850 */
[----:B------:R3:W-:Y:S01]  /*13f30*/  LDGSTS.E [R9+0x22980], desc[UR16][R142.64], P5 ;  /* 0x229800008e097fae */ /* 0x0007e2000a921850 */
[----:B-1----:R-:W-:-:S03]  /*13f40*/  IMAD.WIDE R146, R154, 0x4, R48 ;  /* 0x000000049a927825 */ /* 0x002fc600078e0230 */
[----:B------:R1:W-:Y:S01]  /*13f50*/  STL.64 [R1+0xa0], R162 ;  /* 0x0000a0a201007387 */ /* 0x0003e20000100a00 */
[----:B------:R-:W-:-:S03]  /*13f60*/  IMAD.WIDE R238, R154, 0x4, R52 ;  /* 0x000000049aee7825 */ /* 0x000fc600078e0234 */
[----:B------:R1:W-:Y:S01]  /*13f70*/  LDGSTS.E [R9+0x22d80], desc[UR16][R140.64], P5 ;  /* 0x22d800008c097fae */ /* 0x0003e2000a921850 */
[----:B---3--:R-:W-:-:S03]  /*13f80*/  IMAD.WIDE R144, R154, 0x4, R50 ;  /* 0x000000049a907825 */ /* 0x008fc600078e0232 */
[----:B------:R3:W-:Y:S01]  /*13f90*/  STL.64 [R1+0xd8], R160 ;  /* 0x0000d8a001007387 */ /* 0x0007e20000100a00 */
[----:B------:R-:W-:-:S03]  /*13fa0*/  IMAD.WIDE R142, R154, 0x4, R30 ;  /* 0x000000049a8e7825 */ /* 0x000fc600078e021e */
[----:B------:R3:W-:Y:S01]  /*13fb0*/  LDGSTS.E [R9+0x23180], desc[UR16][R138.64], P5 ;  /* 0x231800008a097fae */ /* 0x0007e2000a921850 */
[----:B------:R-:W-:-:S03]  /*13fc0*/  IMAD.WIDE R234, R154, 0x4, R62 ;  /* 0x000000049aea7825 */ /* 0x000fc600078e023e */
[----:B------:R3:W-:Y:S01]  /*13fd0*/  STL.64 [R1+0x110], R158 ;  /* 0x0001109e01007387 */ /* 0x0007e20000100a00 */
[----:B-1----:R-:W-:-:S03]  /*13fe0*/  IMAD.WIDE R140, R154, 0x4, R42 ;  /* 0x000000049a8c7825 */ /* 0x002fc600078e022a */
[----:B------:R1:W-:Y:S01]  /*13ff0*/  LDGSTS.E [R9+0x23580], desc[UR16][R10.64], P5 ;  /* 0x235800000a097fae */ /* 0x0003e2000a921850 */
[----:B------:R-:W-:-:S03]  /*14000*/  IMAD.WIDE R156, R154, 0x4, R72 ;  /* 0x000000049a9c7825 */ /* 0x000fc600078e0248 */
[----:B------:R1:W-:Y:S01]  /*14010*/  STL.64 [R1+0x148], R150 ;  /* 0x0001489601007387 */ /* 0x0003e20000100a00 */
[----:B---3--:R-:W-:-:S03]  /*14020*/  IMAD.WIDE R138, R154, 0x4, R82 ;  /* 0x000000049a8a7825 */ /* 0x008fc600078e0252 */
[----:B------:R3:W-:Y:S04]  /*14030*/  LDGSTS.E [R9+0x23980], desc[UR16][R4.64], P5 ;  /* 0x2398000004097fae */ /* 0x0007e8000a921850 */
[----:B------:R-:W-:Y:S04]  /*14040*/  STL.64 [R1+0x188], R148 ;  /* 0x0001889401007387 */ /* 0x000fe80000100a00 */
[----:B------:R3:W-:Y:S04]  /*14050*/  LDGSTS.E [R9+0x23d80], desc[UR16][R2.64], P5 ;  /* 0x23d8000002097fae */ /* 0x0007e8000a921850 */
[----:B------:R-:W-:Y:S01]  /*14060*/  STL.64 [R1+0x1b8], R146 ;  /* 0x0001b89201007387 */ /* 0x000fe20000100a00 */
[----:B-1----:R-:W-:-:S03]  /*14070*/  IMAD.WIDE R10, R154, 0x4, R54 ;  /* 0x000000049a0a7825 */ /* 0x002fc600078e0236 */
[----:B------:R-:W-:Y:S04]  /*14080*/  STL.64 [R1+0x1f8], R144 ;  /* 0x0001f89001007387 */ /* 0x000fe80000100a00 */
[----:B------:R-:W-:Y:S04]  /*14090*/  LDGSTS.E [R8+0x20200], desc[UR16][R162.64], P5 ;  /* 0x20200000a2087fae */ /* 0x000fe8000a921850 */
[----:B------:R-:W-:Y:S04]  /*140a0*/  STL.64 [R1+0x230], R142 ;  /* 0x0002308e01007387 */ /* 0x000fe80000100a00 */
[----:B------:R-:W-:Y:S01]  /*140b0*/  LDGSTS.E [R8+0x20600], desc[UR16][R160.64], P5 ;  /* 0x20600000a0087fae */ /* 0x000fe2000a921850 */
[----:B---3--:R-:W-:-:S03]  /*140c0*/  IMAD.WIDE R4, R154, 0x4, R56 ;  /* 0x000000049a047825 */ /* 0x008fc600078e0238 */
[----:B------:R-:W-:Y:S04]  /*140d0*/  STL.64 [R1+0x270], R140 ;  /* 0x0002708c01007387 */ /* 0x000fe80000100a00 */
[----:B------:R-:W-:Y:S04]  /*140e0*/  LDGSTS.E [R8+0x20a00], desc[UR16][R158.64], P5 ;  /* 0x20a000009e087fae */ /* 0x000fe8000a921850 */
[----:B------:R-:W-:Y:S04]  /*140f0*/  STL.64 [R1+0x298], R238 ;  /* 0x000298ee01007387 */ /* 0x000fe80000100a00 */
[----:B------:R-:W-:Y:S01]  /*14100*/  LDGSTS.E [R8+0x20e00], desc[UR16][R150.64], P5 ;  /* 0x20e0000096087fae */ /* 0x000fe2000a921850 */
[----:B------:R-:W-:-:S03]  /*14110*/  IMAD.WIDE R2, R154, 0x4, R58 ;  /* 0x000000049a027825 */ /* 0x000fc600078e023a */
[----:B------:R-:W-:Y:S04]  /*14120*/  STL.64 [R1+0x2d0], R234 ;  /* 0x0002d0ea01007387 */ /* 0x000fe80000100a00 */
[----:B------:R-:W-:Y:S04]  /*14130*/  LDGSTS.E [R8+0x21200], desc[UR16][R148.64], P5 ;  /* 0x2120000094087fae */ /* 0x000fe8000a921850 */
[----:B------:R1:W-:Y:S04]  /*14140*/  STL.64 [R1+0x2f8], R156 ;  /* 0x0002f89c01007387 */ /* 0x0003e80000100a00 */
[----:B------:R-:W-:Y:S04]  /*14150*/  LDGSTS.E [R8+0x21600], desc[UR16][R146.64], P5 ;  /* 0x2160000092087fae */ /* 0x000fe8000a921850 */
[----:B------:R3:W-:Y:S04]  /*14160*/  STL.64 [R1+0x358], R138 ;  /* 0x0003588a01007387 */ /* 0x0007e80000100a00 */
[----:B------:R-:W-:Y:S04]  /*14170*/  LDGSTS.E [R8+0x21a00], desc[UR16][R144.64], P5 ;  /* 0x21a0000090087fae */ /* 0x000fe8000a921850 */
[----:B------:R-:W2:Y:S04]  /*14180*/  LDL.LU.64 R162, [R1+0x728] ;  /* 0x0007280001a27983 */ /* 0x000ea80000300a00 */
[----:B------:R-:W-:Y:S04]  /*14190*/  LDGSTS.E [R8+0x21e00], desc[UR16][R142.64], P5 ;  /* 0x21e000008e087fae */ /* 0x000fe8000a921850 */
[----:B------:R-:W-:Y:S04]  /*141a0*/  STL.64 [R1+0x388], R10 ;  /* 0x0003880a01007387 */ /* 0x000fe80000100a00 */
[----:B------:R-:W-:Y:S04]  /*141b0*/  LDGSTS.E [R8+0x22200], desc[UR16][R140.64], P5 ;  /* 0x222000008c087fae */ /* 0x000fe8000a921850 */
[----:B------:R-:W2:Y:S04]  /*141c0*/  LDL.LU.64 R160, [R1+0x720] ;  /* 0x0007200001a07983 */ /* 0x000ea80000300a00 */
[----:B------:R-:W-:Y:S04]  /*141d0*/  LDGSTS.E [R8+0x22600], desc[UR16][R238.64], P5 ;  /* 0x22600000ee087fae */ /* 0x000fe8000a921850 */
[----:B------:R3:W-:Y:S04]  /*141e0*/  STL.64 [R1+0x3e0], R4 ;  /* 0x0003e00401007387 */ /* 0x0007e80000100a00 */
[----:B------:R-:W-:Y:S04]  /*141f0*/  LDGSTS.E [R8+0x22a00], desc[UR16][R234.64], P5 ;  /* 0x22a00000ea087fae */ /* 0x000fe8000a921850 */
[----:B------:R-:W2:Y:S04]  /*14200*/  LDL.LU.64 R158, [R1+0x718] ;  /* 0x00071800019e7983 */ /* 0x000ea80000300a00 */
[----:B------:R1:W-:Y:S04]  /*14210*/  LDGSTS.E [R8+0x22e00], desc[UR16][R156.64], P5 ;  /* 0x22e000009c087fae */ /* 0x0003e8000a921850 */
[----:B------:R3:W-:Y:S04]  /*14220*/  STL.64 [R1+0x408], R2 ;  /* 0x0004080201007387 */ /* 0x0007e80000100a00 */
[----:B------:R3:W-:Y:S04]  /*14230*/  LDGSTS.E [R8+0x23200], desc[UR16][R138.64], P5 ;  /* 0x232000008a087fae */ /* 0x0007e8000a921850 */
[----:B------:R-:W2:Y:S01]  /*14240*/  LDL.LU.64 R150, [R1+0x710] ;  /* 0x0007100001967983 */ /* 0x000ea20000300a00 */
[----:B-1----:R-:W-:-:S03]  /*14250*/  IMAD.WIDE R156, R154, 0x4, R66 ;  /* 0x000000049a9c7825 */ /* 0x002fc600078e0242 */
[----:B------:R-:W-:Y:S04]  /*14260*/  LDGSTS.E [R8+0x23600], desc[UR16][R10.64], P5 ;  /* 0x236000000a087fae */ /* 0x000fe8000a921850 */
[----:B------:R-:W2:Y:S01]  /*14270*/  LDL.LU.64 R148, [R1+0x708] ;  /* 0x0007080001947983 */ /* 0x000ea20000300a00 */
[----:B---3--:R-:W-:-:S03]  /*14280*/  IMAD.WIDE R138, R154, 0x4, R60 ;  /* 0x000000049a8a7825 */ /* 0x008fc600078e023c */
[----:B------:R1:W-:Y:S04]  /*14290*/  LDGSTS.E [R8+0x23a00], desc[UR16][R4.64], P5 ;  /* 0x23a0000004087fae */ /* 0x0003e8000a921850 */
[----:B------:R-:W3:Y:S01]  /*142a0*/  LDL.LU.64 R146, [R1+0x700] ;  /* 0x0007000001927983 */ /* 0x000ee20000300a00 */
[----:B------:R-:W-:-:S03]  /*142b0*/  IMAD.WIDE R238, R154, 0x4, R74 ;  /* 0x000000049aee7825 */ /* 0x000fc600078e024a */
[----:B------:R-:W3:Y:S01]  /*142c0*/  LDL.LU.64 R144, [R1+0x6f8] ;  /* 0x0006f80001907983 */ /* 0x000ee20000300a00 */
[----:B-1----:R-:W-:-:S03]  /*142d0*/  IMAD.WIDE R4, R154, 0x4, R64 ;  /* 0x000000049a047825 */ /* 0x002fc600078e0240 */
[----:B------:R1:W-:Y:S04]  /*142e0*/  LDGSTS.E [R8+0x23e00], desc[UR16][R2.64], P5 ;  /* 0x23e0000002087fae */ /* 0x0003e8000a921850 */
[----:B------:R-:W3:Y:S01]  /*142f0*/  LDL.LU.64 R142, [R1+0x6f0] ;  /* 0x0006f000018e7983 */ /* 0x000ee20000300a00 */
[----:B------:R-:W-:-:S03]  /*14300*/  IMAD.WIDE R234, R154, 0x4, R76 ;  /* 0x000000049aea7825 */ /* 0x000fc600078e024c */
[----:B------:R-:W3:Y:S01]  /*14310*/  LDL.LU.64 R140, [R1+0x6e8] ;  /* 0x0006e800018c7983 */ /* 0x000ee20000300a00 */
[----:B-1----:R-:W-:-:S03]  /*14320*/  IMAD.WIDE R2, R154, 0x4, R68 ;  /* 0x000000049a027825 */ /* 0x002fc600078e0244 */
[----:B------:R1:W-:Y:S01]  /*14330*/  STL.64 [R1+0x48], R138 ;  /* 0x0000488a01007387 */ /* 0x0003e20000100a00 */
[----:B------:R-:W-:-:S03]  /*14340*/  IMAD.WIDE R8, R154, 0x4, R70 ;  /* 0x000000049a087825 */ /* 0x000fc600078e0246 */
[----:B------:R1:W-:Y:S04]  /*14350*/  STL.64 [R1+0x98], R4 ;  /* 0x0000980401007387 */ /* 0x0003e80000100a00 */
[----:B------:R-:W-:Y:S04]  /*14360*/  STL.64 [R1+0xd0], R156 ;  /* 0x0000d09c01007387 */ /* 0x000fe80000100a00 */
[----:B------:R-:W-:Y:S04]  /*14370*/  STL.64 [R1+0x108], R2 ;  /* 0x0001080201007387 */ /* 0x000fe80000100a00 */
[----:B------:R-:W-:Y:S04]  /*14380*/  STL.64 [R1+0x140], R8 ;  /* 0x0001400801007387 */ /* 0x000fe80000100a00 */
[----:B------:R-:W-:Y:S04]  /*14390*/  STL.64 [R1+0x180], R238 ;  /* 0x000180ee01007387 */ /* 0x000fe80000100a00 */
[----:B------:R-:W-:Y:S04]  /*143a0*/  STL.64 [R1+0x1b0], R234 ;  /* 0x0001b0ea01007387 */ /* 0x000fe80000100a00 */
[----:B------:R-:W-:Y:S04]  /*143b0*/  STL.64 [R1+0x1f0], R216 ;  /* 0x0001f0d801007387 */ /* 0x000fe80000100a00 */
[----:B------:R-:W-:Y:S04]  /*143c0*/  STL.64 [R1+0x228], R214 ;  /* 0x000228d601007387 */ /* 0x000fe80000100a00 */
[----:B------:R4:W-:Y:S04]  /*143d0*/  STL.64 [R1+0x268], R212 ;  /* 0x000268d401007387 */ /* 0x0009e80000100a00 */
[----:B------:R-:W-:Y:S04]  /*143e0*/  STL.64 [R1+0x290], R210 ;  /* 0x000290d201007387 */ /* 0x000fe80000100a00 */
[----:B------:R-:W-:Y:S04]  /*143f0*/  STL.64 [R1+0x2c8], R208 ;  /* 0x0002c8d001007387 */ /* 0x000fe80000100a00 */
[----:B------:R-:W-:Y:S04]  /*14400*/  STL.64 [R1+0x2f0], R206 ;  /* 0x0002f0ce01007387 */ /* 0x000fe80000100a00 */
[----:B------:R-:W-:Y:S04]  /*14410*/  LDGSTS.E [R7+0x20280], desc[UR16][R138.64], P5 ;  /* 0x202800008a077fae */ /* 0x000fe8000a921850 */
[----:B------:R-:W-:Y:S04]  /*14420*/  LDGSTS.E [R7+0x20680], desc[UR16][R4.64], P5 ;  /* 0x2068000004077fae */ /* 0x000fe8000a921850 */
[----:B------:R-:W-:Y:S04]  /*14430*/  LDGSTS.E [R7+0x20a80], desc[UR16][R156.64], P5 ;  /* 0x20a800009c077fae */ /* 0x000fe8000a921850 */
[----:B-1----:R-:W3:Y:S04]  /*14440*/  LDL.LU.64 R138, [R1+0x6e0] ;  /* 0x0006e000018a7983 */ /* 0x002ee80000300a00 */
[----:B------:R-:W-:Y:S04]  /*14450*/  STL.64 [R1+0x350], R204 ;  /* 0x000350cc01007387 */ /* 0x000fe80000100a00 */
[----:B------:R-:W3:Y:S04]  /*14460*/  LDL.LU.64 R4, [R1+0x6d8] ;  /* 0x0006d80001047983 */ /* 0x000ee80000300a00 */
[----:B------:R-:W-:Y:S04]  /*14470*/  LDGSTS.E [R7+0x20e80], desc[UR16][R2.64], P5 ;  /* 0x20e8000002077fae */ /* 0x000fe8000a921850 */
[----:B------:R-:W-:Y:S04]  /*14480*/  LDGSTS.E [R7+0x21280], desc[UR16][R8.64], P5 ;  /* 0x2128000008077fae */ /* 0x000fe8000a921850 */
[----:B------:R-:W-:Y:S01]  /*14490*/  LDGSTS.E [R7+0x21680], desc[UR16][R238.64], P5 ;  /* 0x21680000ee077fae */ /* 0x000fe2000a921850 */
[----:B------:R-:W-:-:S03]  /*144a0*/  IMAD.WIDE R202, R154, 0x4, R202 ;  /* 0x000000049aca7825 */ /* 0x000fc600078e02ca */
[----:B------:R-:W-:Y:S04]  /*144b0*/  LDGSTS.E [R7+0x21a80], desc[UR16][R234.64], P5 ;  /* 0x21a80000ea077fae */ /* 0x000fe8000a921850 */
[----:B------:R-:W-:Y:S04]  /*144c0*/  LDGSTS.E [R7+0x21e80], desc[UR16][R216.64], P5 ;  /* 0x21e80000d8077fae */ /* 0x000fe8000a921850 */
[----:B------:R-:W-:Y:S04]  /*144d0*/  LDGSTS.E [R7+0x22280], desc[UR16][R214.64], P5 ;  /* 0x22280000d6077fae */ /* 0x000fe8000a921850 */
[----:B------:R4:W-:Y:S04]  /*144e0*/  LDGSTS.E [R7+0x22680], desc[UR16][R212.64], P5 ;  /* 0x22680000d4077fae */ /* 0x0009e8000a921850 */
[----:B------:R-:W-:Y:S01]  /*144f0*/  LDGSTS.E [R7+0x22a80], desc[UR16][R210.64], P5 ;  /* 0x22a80000d2077fae */ /* 0x000fe2000a921850 */
[----:B------:R-:W-:-:S03]  /*14500*/  IMAD.WIDE R10, R154, 0x4, R200 ;  /* 0x000000049a0a7825 */ /* 0x000fc600078e02c8 */
[----:B------:R-:W-:Y:S04]  /*14510*/  LDGSTS.E [R7+0x22e80], desc[UR16][R208.64], P5 ;  /* 0x22e80000d0077fae */ /* 0x000fe8000a921850 */
[----:B------:R-:W-:Y:S01]  /*14520*/  LDGSTS.E [R7+0x23280], desc[UR16][R206.64], P5 ;  /* 0x23280000ce077fae */ /* 0x000fe2000a921850 */
[----:B------:R-:W-:-:S03]  /*14530*/  IMAD.WIDE R200, R154, 0x4, R196 ;  /* 0x000000049ac87825 */ /* 0x000fc600078e02c4 */
[----:B------:R-:W-:Y:S01]  /*14540*/  LDGSTS.E [R7+0x23680], desc[UR16][R204.64], P5 ;  /* 0x23680000cc077fae */ /* 0x000fe2000a921850 */
[----:B------:R-:W-:-:S03]  /*14550*/  IMAD.WIDE R188, R154, 0x4, R188 ;  /* 0x000000049abc7825 */ /* 0x000fc600078e02bc */
[----:B------:R1:W-:Y:S04]  /*14560*/  STL.64 [R1+0x380], R202 ;  /* 0x000380ca01007387 */ /* 0x0003e80000100a00 */
[----:B------:R1:W-:Y:S01]  /*14570*/  LDGSTS.E [R7+0x23a80], desc[UR16][R202.64], P5 ;  /* 0x23a80000ca077fae */ /* 0x0003e2000a921850 */
[----:B----4-:R-:W-:-:S03]  /*14580*/  IMAD.WIDE R212, R154, 0x4, R192 ;  /* 0x000000049ad47825 */ /* 0x010fc600078e02c0 */
[----:B------:R-:W5:Y:S01]  /*14590*/  LDL.LU.64 R156, [R1+0x6d0] ;  /* 0x0006d000019c7983 */ /* 0x000f620000300a00 */
[----:B------:R-:W-:-:S03]  /*145a0*/  IMAD.WIDE R186, R154, 0x4, R186 ;  /* 0x000000049aba7825 */ /* 0x000fc600078e02ba */
[----:B------:R4:W-:Y:S01]  /*145b0*/  LDGSTS.E [R7+0x23e80], desc[UR16][R10.64], P5 ;  /* 0x23e800000a077fae */ /* 0x0009e2000a921850 */
[----:B-1----:R-:W-:-:S03]  /*145c0*/  IMAD.WIDE R202, R154, 0x4, R198 ;  /* 0x000000049aca7825 */ /* 0x002fc600078e02c6 */
[----:B------:R4:W-:Y:S01]  /*145d0*/  STL.64 [R1+0x3d8], R10 ;  /* 0x0003d80a01007387 */ /* 0x0009e20000100a00 */
[----:B------:R-:W-:-:S03]  /*145e0*/  IMAD.WIDE R198, R154, 0x4, R194 ;  /* 0x000000049ac67825 */ /* 0x000fc600078e02c2 */
[----:B------:R-:W-:Y:S01]  /*145f0*/  LDGSTS.E [R6+0x20300], desc[UR16][R202.64], P5 ;  /* 0x20300000ca067fae */ /* 0x000fe2000a921850 */
[----:B------:R-:W-:-:S03]  /*14600*/  IMAD.WIDE R210, R154, 0x4, R190 ;  /* 0x000000049ad27825 */ /* 0x000fc600078e02be */
[----:B------:R-:W5:Y:S01]  /*14610*/  LDL.LU.64 R2, [R1+0x6c8] ;  /* 0x0006c80001027983 */ /* 0x000f620000300a00 */
[----:B------:R-:W-:-:S03]  /*14620*/  IMAD.WIDE R184, R154, 0x4, R184 ;  /* 0x000000049ab87825 */ /* 0x000fc600078e02b8 */
[----:B------:R-:W-:Y:S01]  /*14630*/  LDGSTS.E [R6+0x20700], desc[UR16][R200.64], P5 ;  /* 0x20700000c8067fae */ /* 0x000fe2000a921850 */
[----:B------:R-:W-:-:S03]  /*14640*/  IMAD.WIDE R182, R154, 0x4, R182 ;  /* 0x000000049ab67825 */ /* 0x000fc600078e02b6 */
[----:B------:R-:W-:Y:S01]  /*14650*/  STL.64 [R1+0x138], R188 ;  /* 0x000138bc01007387 */ /* 0x000fe20000100a00 */
        /* <DEDUP_REMOVED lines=10> */
[----:B----4-:R-:W-:-:S03]  /*14700*/  IMAD.WIDE R10, R154, 0x4, R170 ;  /* 0x000000049a0a7825 */ /* 0x010fc600078e02aa */
[----:B------:R-:W-:Y:S04]  /*14710*/  STL.64 [R1+0x1e8], R182 ;  /* 0x0001e8b601007387 */ /* 0x000fe80000100a00 */
[----:B------:R-:W-:Y:S01]  /*14720*/  LDGSTS.E [R6+0x21700], desc[UR16][R188.64], P5 ;  /* 0x21700000bc067fae */ /* 0x000fe2000a921850 */
[----:B------:R-:W-:-:S03]  /*14730*/  IMAD.WIDE R8, R154, 0x4, R168 ;  /* 0x000000049a087825 */ /* 0x000fc600078e02a8 */
[----:B------:R-:W-:Y:S04]  /*14740*/  STL.64 [R1+0x220], R180 ;  /* 0x000220b401007387 */ /* 0x000fe80000100a00 */
[----:B------:R-:W-:Y:S04]  /*14750*/  LDGSTS.E [R6+0x21b00], desc[UR16][R186.64], P5 ;  /* 0x21b00000ba067fae */ /* 0x000fe8000a921850 */
[----:B------:R-:W-:Y:S04]  /*14760*/  STL.64 [R1+0x260], R178 ;  /* 0x000260b201007387 */ /* 0x000fe80000100a00 */
[----:B------:R-:W-:Y:S04]  /*14770*/  LDGSTS.E [R6+0x21f00], desc[UR16][R184.64], P5 ;  /* 0x21f00000b8067fae */ /* 0x000fe8000a921850 */
[----:B------:R-:W-:Y:S04]  /*14780*/  STL.64 [R1+0x288], R176 ;  /* 0x000288b001007387 */ /* 0x000fe80000100a00 */
[----:B------:R-:W-:Y:S04]  /*14790*/  LDGSTS.E [R6+0x22300], desc[UR16][R182.64], P5 ;  /* 0x22300000b6067fae */ /* 0x000fe8000a921850 */
[----:B------:R-:W-:Y:S04]  /*147a0*/  STL.64 [R1+0x2b8], R174 ;  /* 0x0002b8ae01007387 */ /* 0x000fe80000100a00 */
[----:B------:R-:W-:Y:S01]  /*147b0*/  LDGSTS.E [R6+0x22700], desc[UR16][R180.64], P5 ;  /* 0x22700000b4067fae */ /* 0x000fe2000a921850 */
[----:B------:R-:W-:-:S03]  /*147c0*/  IMAD.WIDE R170, R154, 0x4, R86 ;  /* 0x000000049aaa7825 */ /* 0x000fc600078e0256 */
[----:B------:R-:W-:Y:S04]  /*147d0*/  STL.64 [R1+0x2e8], R172 ;  /* 0x0002e8ac01007387 */ /* 0x000fe80000100a00 */
[----:B------:R-:W-:Y:S01]  /*147e0*/  LDGSTS.E [R6+0x22b00], desc[UR16][R178.64], P5 ;  /* 0x22b00000b2067fae */ /* 0x000fe2000a921850 */
[----:B------:R-:W-:-:S03]  /*147f0*/  IMAD.WIDE R168, R154, 0x4, R84 ;  /* 0x000000049aa87825 */ /* 0x000fc600078e0254 */
[----:B------:R1:W-:Y:S04]  /*14800*/  STL.64 [R1+0x338], R10 ;  /* 0x0003380a01007387 */ /* 0x0003e80000100a00 */
[----:B------:R-:W-:Y:S04]  /*14810*/  LDGSTS.E [R6+0x22f00], desc[UR16][R176.64], P5 ;  /* 0x22f00000b0067fae */ /* 0x000fe8000a921850 */
[----:B------:R4:W-:Y:S04]  /*14820*/  STL.64 [R1+0x378], R8 ;  /* 0x0003780801007387 */ /* 0x0009e80000100a00 */
[----:B------:R-:W-:Y:S04]  /*14830*/  LDGSTS.E [R6+0x23300], desc[UR16][R174.64], P5 ;  /* 0x23300000ae067fae */ /* 0x000fe8000a921850 */
[----:B------:R-:W-:Y:S01]  /*14840*/  LDGSTS.E [R6+0x23700], desc[UR16][R172.64], P5 ;  /* 0x23700000ac067fae */ /* 0x000fe2000a921850 */
[----:B------:R-:W-:-:S03]  /*14850*/  IMAD.WIDE R234, R154, 0x4, R166 ;  /* 0x000000049aea7825 */ /* 0x000fc600078e02a6 */
[----:B------:R1:W-:Y:S01]  /*14860*/  LDGSTS.E [R6+0x23b00], desc[UR16][R10.64], P5 ;  /* 0x23b000000a067fae */ /* 0x0003e2000a921850 */
[----:B--2---:R-:W-:-:S03]  /*14870*/  IMAD.WIDE R238, R154, 0x4, R164 ;  /* 0x000000049aee7825 */ /* 0x004fc600078e02a4 */
[----:B------:R4:W-:Y:S01]  /*14880*/  LDGSTS.E [R6+0x23f00], desc[UR16][R8.64], P5 ;  /* 0x23f0000008067fae */ /* 0x0009e2000a921850 */
[----:B------:R-:W-:-:S04]  /*14890*/  IMAD.WIDE R216, R154, 0x4, R162 ;  /* 0x000000049ad87825 */ /* 0x000fc800078e02a2 */
[----:B-1----:R-:W-:-:S04]  /*148a0*/  IMAD.WIDE R10, R154, 0x4, R78 ;  /* 0x000000049a0a7825 */ /* 0x002fc800078e024e */
[----:B----4-:R-:W-:-:S04]  /*148b0*/  IMAD.WIDE R8, R154, 0x4, R32 ;  /* 0x000000049a087825 */ /* 0x010fc800078e0220 */
[----:B------:R-:W-:-:S04]  /*148c0*/  IMAD.WIDE R214, R154, 0x4, R160 ;  /* 0x000000049ad67825 */ /* 0x000fc800078e02a0 */
[----:B---3--:R-:W-:-:S04]  /*148d0*/  IMAD.WIDE R146, R154, 0x4, R146 ;  /* 0x000000049a927825 */ /* 0x008fc800078e0292 */
[C---:B------:R-:W-:Y:S01]  /*148e0*/  IMAD.WIDE R144, R154.reuse, 0x4, R144 ;  /* 0x000000049a907825 */ /* 0x040fe200078e0290 */
[----:B------:R1:W-:Y:S04]  /*148f0*/  STL.64 [R1+0x170], R146 ;  /* 0x0001709201007387 */ /* 0x0003e80000100a00 */
[----:B------:R1:W-:Y:S01]  /*14900*/  STL.64 [R1+0x1a0], R144 ;  /* 0x0001a09001007387 */ /* 0x0003e20000100a00 */
[----:B------:R-:W-:-:S04]  /*14910*/  IMAD.WIDE R142, R154, 0x4, R142 ;  /* 0x000000049a8e7825 */ /* 0x000fc800078e028e */
[C---:B------:R-:W-:Y:S01]  /*14920*/  IMAD.WIDE R140, R154.reuse, 0x4, R140 ;  /* 0x000000049a8c7825 */ /* 0x040fe200078e028c */
[----:B------:R1:W-:Y:S04]  /*14930*/  STL.64 [R1+0x1e0], R142 ;  /* 0x0001e08e01007387 */ /* 0x0003e80000100a00 */
[----:B------:R1:W-:Y:S01]  /*14940*/  STL.64 [R1+0x218], R140 ;  /* 0x0002188c01007387 */ /* 0x0003e20000100a00 */
[----:B------:R-:W-:-:S04]  /*14950*/  IMAD.WIDE R158, R154, 0x4, R158 ;  /* 0x000000049a9e7825 */ /* 0x000fc800078e029e */
[----:B------:R-:W-:Y:S01]  /*14960*/  IMAD.WIDE R208, R154, 0x4, R150 ;  /* 0x000000049ad07825 */ /* 0x000fe200078e0296 */
[----:B------:R-:W-:-:S03]  /*14970*/  ISETP.GE.AND P0, PT, R153, 0x80, PT ;  /* 0x000000809900780c */ /* 0x000fc60003f06270 */
[----:B------:R-:W-:Y:S01]  /*14980*/  IMAD.WIDE R182, R154, 0x4, R148 ;  /* 0x000000049ab67825 */ /* 0x000fe200078e0294 */
[----:B------:R-:W-:Y:S02]  /*14990*/  CS2R R24, SRZ ;  /* 0x0000000000187805 */ /* 0x000fe4000001ff00 */
[----:B------:R-:W-:Y:S02]  /*149a0*/  CS2R R26, SRZ ;  /* 0x00000000001a7805 */ /* 0x000fe4000001ff00 */
[----:B------:R-:W-:Y:S02]  /*149b0*/  CS2R R28, SRZ ;  /* 0x00000000001c7805 */ /* 0x000fe4000001ff00 */
[----:B------:R-:W-:Y:S02]  /*149c0*/  CS2R R30, SRZ ;  /* 0x00000000001e7805 */ /* 0x000fe4000001ff00 */
[----:B------:R-:W-:Y:S02]  /*149d0*/  CS2R R32, SRZ ;  /* 0x0000000000207805 */ /* 0x000fe4000001ff00 */
[----:B------:R-:W-:-:S02]  /*149e0*/  CS2R R34, SRZ ;  /* 0x0000000000227805 */ /* 0x000fc4000001ff00 */
        /* <DEDUP_REMOVED lines=19> */
[----:B------:R-:W-:Y:S01]  /*14b20*/  CS2R R74, SRZ ;  /* 0x00000000004a7805 */ /* 0x000fe2000001ff00 */
[----:B------:R-:W-:-:S05]  /*14b30*/  IMAD.WIDE R138, R154, 0x4, R138 ;  /* 0x000000049a8a7825 */ /* 0x000fca00078e028a */
[----:B------:R1:W-:Y:S04]  /*14b40*/  STL.64 [R1+0x258], R138 ;  /* 0x0002588a01007387 */ /* 0x0003e80000100a00 */
[----:B------:R1:W-:Y:S04]  /*14b50*/  STL.64 [R1+0x280], R170 ;  /* 0x000280aa01007387 */ /* 0x0003e80000100a00 */
[----:B------:R1:W-:Y:S04]  /*14b60*/  STL.64 [R1+0x2c0], R168 ;  /* 0x0002c0a801007387 */ /* 0x0003e80000100a00 */
[----:B------:R1:W-:Y:S04]  /*14b70*/  STL.64 [R1+0x300], R10 ;  /* 0x0003000a01007387 */ /* 0x0003e80000100a00 */
[----:B------:R1:W-:Y:S04]  /*14b80*/  STL.64 [R1+0x348], R8 ;  /* 0x0003480801007387 */ /* 0x0003e80000100a00 */
[----:B------:R1:W-:Y:S04]  /*14b90*/  LDGSTS.E [R5+0x20380], desc[UR16][R234.64], P5 ;  /* 0x20380000ea057fae */ /* 0x0003e8000a921850 */
        /* <DEDUP_REMOVED lines=14> */
[----:B------:R1:W-:Y:S01]  /*14c80*/  LDGSTS.E [R5+0x23f80], desc[UR16][R8.64], P5 ;  /* 0x23f8000008057fae */ /* 0x0003e2000a921850 */
[----:B------:R-:W-:-:S03]  /*14c90*/  CS2R R76, SRZ ;  /* 0x00000000004c7805 */ /* 0x000fc6000001ff00 */
[----:B------:R-:W0:Y:S01]  /*14ca0*/  LDGDEPBAR ;  /* 0x00000000000079af */ /* 0x000e220000000000 */
[----:B------:R-:W-:Y:S02]  /*14cb0*/  CS2R R78, SRZ ;  /* 0x00000000004e7805 */ /* 0x000fe4000001ff00 */
[----:B------:R-:W-:Y:S02]  /*14cc0*/  CS2R R80, SRZ ;  /* 0x0000000000507805 */ /* 0x000fe4000001ff00 */
[----:B------:R-:W-:Y:S02]  /*14cd0*/  CS2R R82, SRZ ;  /* 0x0000000000527805 */ /* 0x000fe4000001ff00 */
[----:B------:R-:W-:Y:S02]  /*14ce0*/  CS2R R84, SRZ ;  /* 0x0000000000547805 */ /* 0x000fe4000001ff00 */
[----:B------:R-:W-:Y:S01]  /*14cf0*/  CS2R R86, SRZ ;  /* 0x0000000000567805 */ /* 0x000fe2000001ff00 */
[----:B-1----:R-:W-:Y:S06]  /*14d00*/  @!P0 BRA `(.L_x_0) ;  /* 0x000000a400808947 */ /* 0x002fec0003800000 */
[----:B------:R-:W2:Y:S04]  /*14d10*/  LDL.LU.64 R194, [R1] ;  /* 0x0000000001c27983 */ /* 0x000ea80000300a00 */
[----:B------:R-:W3:Y:S04]  /*14d20*/  LDL.LU.64 R196, [R1+0x8] ;  /* 0x0000080001c47983 */ /* 0x000ee80000300a00 */
[----:B------:R-:W4:Y:S04]  /*14d30*/  LDL.LU.64 R178, [R1+0x18] ;  /* 0x0000180001b27983 */ /* 0x000f280000300a00 */
[----:B------:R-:W4:Y:S04]  /*14d40*/  LDL.LU.64 R180, [R1+0x20] ;  /* 0x0000200001b47983 */ /* 0x000f280000300a00 */
[----:B------:R-:W4:Y:S04]  /*14d50*/  LDL.LU.64 R184, [R1+0x28] ;  /* 0x0000280001b87983 */ /* 0x000f280000300a00 */
[----:B------:R-:W4:Y:S04]  /*14d60*/  LDL.LU.64 R204, [R1+0x30] ;  /* 0x0000300001cc7983 */ /* 0x000f280000300a00 */
[----:B------:R-:W4:Y:S01]  /*14d70*/  LDL.LU.64 R206, [R1+0x50] ;  /* 0x0000500001ce7983 */ /* 0x000f220000300a00 */
[----:B------:R-:W-:-:S02]  /*14d80*/  IMAD.MOV.U32 R11, RZ, RZ, R12 ;  /* 0x000000ffff0b7224 */ /* 0x000fc400078e000c */
[----:B------:R-:W-:Y:S01]  /*14d90*/  IMAD.MOV.U32 R12, RZ, RZ, R13 ;  /* 0x000000ffff0c7224 */ /* 0x000fe200078e000d */
[----:B------:R-:W4:Y:S01]  /*14da0*/  LDL.LU.64 R186, [R1+0x60] ;  /* 0x0000600001ba7983 */ /* 0x000f220000300a00 */
[----:B------:R-:W-:Y:S02]  /*14db0*/  IMAD.MOV.U32 R13, RZ, RZ, R14 ;  /* 0x000000ffff0d7224 */ /* 0x000fe400078e000e */
[----:B------:R-:W-:Y:S01]  /*14dc0*/  IMAD.MOV.U32 R14, RZ, RZ, R15 ;  /* 0x000000ffff0e7224 */ /* 0x000fe200078e000f */
[----:B------:R-:W4:Y:S01]  /*14dd0*/  LDL.LU.64 R188, [R1+0x58] ;  /* 0x0000580001bc7983 */ /* 0x000f220000300a00 */
[----:B------:R-:W-:Y:S02]  /*14de0*/  IMAD.MOV.U32 R15, RZ, RZ, R16 ;  /* 0x000000ffff0f7224 */ /* 0x000fe400078e0010 */
[----:B------:R-:W-:Y:S01]  /*14df0*/  IMAD.MOV.U32 R5, RZ, RZ, R136 ;  /* 0x000000ffff057224 */ /* 0x000fe200078e0088 */
[----:B------:R-:W4:Y:S01]  /*14e00*/  LDL.LU.64 R190, [R1+0x68] ;  /* 0x0000680001be7983 */ /* 0x000f220000300a00 */
[----:B------:R-:W-:-:S02]  /*14e10*/  IMAD.MOV.U32 R16, RZ, RZ, R17 ;  /* 0x000000ffff107224 */ /* 0x000fc400078e0011 */
[----:B------:R-:W-:Y:S01]  /*14e20*/  IMAD.MOV.U32 R6, RZ, RZ, R137 ;  /* 0x000000ffff067224 */ /* 0x000fe200078e0089 */
[----:B------:R-:W-:Y:S01]  /*14e30*/  STL.64 [R1+0x6d8], R152 ;  /* 0x0006d89801007387 */ /* 0x000fe20000100a00 */
[----:B------:R-:W-:Y:S02]  /*14e40*/  IMAD.MOV.U32 R7, RZ, RZ, R134 ;  /* 0x000000ffff077224 */ /* 0x000fe400078e0086 */
[----:B------:R-:W-:Y:S01]  /*14e50*/  IMAD.MOV.U32 R17, RZ, RZ, R18 ;  /* 0x000000ffff117224 */ /* 0x000fe200078e0012 */
[----:B-----5:R1:W-:Y:S01]  /*14e60*/  STL.64 [R1+0x6d0], R156 ;  /* 0x0006d09c01007387 */ /* 0x0203e20000100a00 */
[----:B------:R-:W-:Y:S02]  /*14e70*/  IMAD.MOV.U32 R8, RZ, RZ, R135 ;  /* 0x000000ffff087224 */ /* 0x000fe400078e0087 */
[----:B------:R-:W-:Y:S01]  /*14e80*/  IMAD.MOV.U32 R9, RZ, RZ, R132 ;  /* 0x000000ffff097224 */ /* 0x000fe200078e0084 */
[----:B------:R-:W-:Y:S01]  /*14e90*/  STL.64 [R1+0x6c8], R2 ;  /* 0x0006c80201007387 */ /* 0x000fe20000100a00 */
[----:B------:R-:W-:-:S02]  /*14ea0*/  IMAD.MOV.U32 R18, RZ, RZ, R19 ;  /* 0x000000ffff127224 */ /* 0x000fc400078e0013 */
[----:B------:R-:W-:Y:S01]  /*14eb0*/  IMAD.MOV.U32 R10, RZ, RZ, R133 ;  /* 0x000000ffff0a7224 */ /* 0x000fe200078e0085 */
[----:B------:R-:W-:Y:S01]  /*14ec0*/  STL.64 [R1+0x6e0], R4 ;  /* 0x0006e00401007387 */ /* 0x000fe20000100a00 */
[----:B------:R-:W-:Y:S02]  /*14ed0*/  IMAD.MOV.U32 R19, RZ, RZ, R20 ;  /* 0x000000ffff137224 */ /* 0x000fe400078e0014 */
[----:B------:R-:W-:Y:S01]  /*14ee0*/  IMAD.MOV.U32 R20, RZ, RZ, R21 ;  /* 0x000000ffff147224 */ /* 0x000fe200078e0015 */
[----:B------:R-:W-:Y:S01]  /*14ef0*/  STL.64 [R1+0x6e8], R6 ;  /* 0x0006e80601007387 */ /* 0x000fe20000100a00 */
        /* <DEDUP_REMOVED lines=8> */
[----:B------:R4:W-:Y:S01]  /*14f80*/  STL.64 [R1+0x700], R12 ;  /* 0x0007000c01007387 */ /* 0x0009e20000100a00 */
[----:B------:R-:W-:Y:S02]  /*14f90*/  IMAD.MOV.U32 R91, RZ, RZ, R92 ;  /* 0x000000ffff5b7224 */ /* 0x000fe400078e005c */
[----:B-1----:R-:W-:Y:S01]  /*14fa0*/  IMAD.MOV.U32 R156, RZ, RZ, R182 ;  /* 0x000000ffff9c7224 */ /* 0x002fe200078e00b6 */
[----:B------:R1:W-:Y:S01]  /*14fb0*/  STL.64 [R1+0x708], R14 ;  /* 0x0007080e01007387 */ /* 0x0003e20000100a00 */
        /* <DEDUP_REMOVED lines=8> */
[----:B------:R1:W-:Y:S01]  /*15040*/  STL.64 [R1+0x720], R20 ;  /* 0x0007201401007387 */ /* 0x0003e20000100a00 */
[----:B------:R-:W-:-:S02]  /*15050*/  IMAD.MOV.U32 R133, RZ, RZ, R223 ;  /* 0x000000ffff857224 */ /* 0x000fc400078e00df */
[----:B------:R-:W-:Y:S01]  /*15060*/  IMAD.MOV.U32 R134, RZ, RZ, R224 ;  /* 0x000000ffff867224 */ /* 0x000fe200078e00e0 */
[----:B------:R1:W-:Y:S01]  /*15070*/  STL.64 [R1+0x728], R22 ;  /* 0x0007281601007387 */ /* 0x0003e20000100a00 */
        /* <DEDUP_REMOVED lines=8> */
[----:B------:R-:W4:Y:S01]  /*15100*/  LDL.LU.64 R192, [R1+0x70] ;  /* 0x0000700001c07983 */ /* 0x000f220000300a00 */
[----:B------:R-:W-:Y:S02]  /*15110*/  IMAD.MOV.U32 R140, RZ, RZ, R232 ;  /* 0x000000ffff8c7224 */ /* 0x000fe400078e00e8 */
[----:B------:R-:W-:Y:S02]  /*15120*/  IMAD.MOV.U32 R141, RZ, RZ, R233 ;  /* 0x000000ffff8d7224 */ /* 0x000fe400078e00e9 */
[----:B------:R-:W-:Y:S02]  /*15130*/  IMAD.MOV.U32 R144, RZ, RZ, R236 ;  /* 0x000000ffff907224 */ /* 0x000fe400078e00ec */
[----:B------:R-:W-:Y:S02]  /*15140*/  IMAD.MOV.U32 R145, RZ, RZ, R237 ;  /* 0x000000ffff917224 */ /* 0x000fe400078e00ed */
[----:B------:R-:W-:-:S02]  /*15150*/  IMAD.MOV.U32 R142, RZ, RZ, R230 ;  /* 0x000000ffff8e7224 */ /* 0x000fc400078e00e6 */
[----:B------:R-:W-:Y:S02]  /*15160*/  IMAD.MOV.U32 R143, RZ, RZ, R231 ;  /* 0x000000ffff8f7224 */ /* 0x000fe400078e00e7 */
        /* <DEDUP_REMOVED lines=8> */
[----:B--2---:R-:W-:Y:S02]  /*151f0*/  IMAD.MOV.U32 R168, RZ, RZ, R194 ;  /* 0x000000ffffa87224 */ /* 0x004fe400078e00c2 */
[----:B------:R-:W-:Y:S02]  /*15200*/  IMAD.MOV.U32 R167, RZ, RZ, R195 ;  /* 0x000000ffffa77224 */ /* 0x000fe400078e00c3 */
[----:B------:R-:W2:Y:S01]  /*15210*/  LDL.LU.64 R194, [R1+0x78] ;  /* 0x0000780001c27983 */ /* 0x000ea20000300a00 */
[----:B---3--:R-:W-:-:S02]  /*15220*/  IMAD.MOV.U32 R172, RZ, RZ, R196 ;  /* 0x000000ffffac7224 */ /* 0x008fc400078e00c4 */
[----:B------:R-:W-:Y:S02]  /*15230*/  IMAD.MOV.U32 R171, RZ, RZ, R197 ;  /* 0x000000ffffab7224 */ /* 0x000fe400078e00c5 */
[----:B------:R-:W3:Y:S01]  /*15240*/  LDL.LU.64 R196, [R1+0x80] ;  /* 0x0000800001c47983 */ /* 0x000ee20000300a00 */
[----:B----4-:R-:W-:Y:S02]  /*15250*/  IMAD.MOV.U32 R173, RZ, RZ, R179 ;  /* 0x000000ffffad7224 */ /* 0x010fe400078e00b3 */
[----:B------:R-:W-:Y:S01]  /*15260*/  IMAD.MOV.U32 R176, RZ, RZ, R180 ;  /* 0x000000ffffb07224 */ /* 0x000fe200078e00b4 */
[----:B------:R-:W4:Y:S01]  /*15270*/  LDL.LU.64 R12, [R1+0xa8] ;  /* 0x0000a800010c7983 */ /* 0x000f220000300a00 */
[----:B------:R-:W-:Y:S02]  /*15280*/  IMAD.MOV.U32 R175, RZ, RZ, R181 ;  /* 0x000000ffffaf7224 */ /* 0x000fe400078e00b5 */
[----:B------:R-:W-:Y:S01]  /*15290*/  IMAD.MOV.U32 R174, RZ, RZ, R178 ;  /* 0x000000ffffae7224 */ /* 0x000fe200078e00b2 */
        /* <DEDUP_REMOVED lines=8> */
[----:B-1----:R-:W-:Y:S01]  /*15320*/  IMAD.MOV.U32 R14, RZ, RZ, R198 ;  /* 0x000000ffff0e7224 */ /* 0x002fe200078e00c6 */
        /* <DEDUP_REMOVED lines=22> */
[----:B------:R-:W-:Y:S01]  /*15490*/  IMAD.MOV.U32 R169, RZ, RZ, R241 ;  /* 0x000000ffffa97224 */ /* 0x000fe200078e00f1 */
[----:B------:R-:W-:Y:S01]  /*154a0*/  CS2R R24, SRZ ;  /* 0x0000000000187805 */ /* 0x000fe2000001ff00 */
[----:B------:R-:W-:Y:S01]  /*154b0*/  IMAD.MOV.U32 R132, RZ, RZ, R222 ;  /* 0x000000ffff847224 */ /* 0x000fe200078e00de */
[----:B------:R-:W4:Y:S01]  /*154c0*/  LDL.LU.64 R16, [R1+0x168] ;  /* 0x0001680001107983 */ /* 0x000f220000300a00 */
[----:B------:R-:W-:Y:S02]  /*154d0*/  IMAD.MOV.U32 R188, RZ, RZ, R190 ;  /* 0x000000ffffbc7224 */ /* 0x000fe400078e00be */
[----:B------:R-:W-:Y:S01]  /*154e0*/  IMAD.MOV.U32 R189, RZ, RZ, R193 ;  /* 0x000000ffffbd7224 */ /* 0x000fe200078e00c1 */
[----:B------:R-:W4:Y:S01]  /*154f0*/  LDL.LU.64 R90, [R1+0x158] ;  /* 0x00015800015a7983 */ /* 0x000f220000300a00 */
[----:B------:R-:W-:-:S02]  /*15500*/  IMAD.MOV.U32 R190, RZ, RZ, R192 ;  /* 0x000000ffffbe7224 */ /* 0x000fc400078e00c0 */
[----:B------:R-:W-:Y:S02]  /*15510*/  IMAD.MOV.U32 R14, RZ, RZ, R216 ;  /* 0x000000ffff0e7224 */ /* 0x000fe400078e00d8 */
[----:B------:R-:W-:Y:S02]  /*15520*/  IMAD.MOV.U32 R15, RZ, RZ, R217 ;  /* 0x000000ffff0f7224 */ /* 0x000fe400078e00d9 */
[----:B------:R-:W-:Y:S02]  /*15530*/  IMAD.MOV.U32 R131, RZ, RZ, R221 ;  /* 0x000000ffff837224 */ /* 0x000fe400078e00dd */
[----:B------:R-:W-:Y:S02]  /*15540*/  IMAD.MOV.U32 R183, RZ, RZ, R187 ;  /* 0x000000ffffb77224 */ /* 0x000fe400078e00bb */
[----:B------:R-:W-:Y:S02]  /*15550*/  IMAD.MOV.U32 R99, RZ, RZ, R97 ;  /* 0x000000ffff637224 */ /* 0x000fe400078e0061 */
[----:B--2---:R-:W-:-:S02]  /*15560*/  IMAD.MOV.U32 R192, RZ, RZ, R194 ;  /* 0x000000ffffc07224 */ /* 0x004fc400078e00c2 */
[----:B---3--:R-:W-:Y:S02]  /*15570*/  IMAD.MOV.U32 R193, RZ, RZ, R197 ;  /* 0x000000ffffc17224 */ /* 0x008fe400078e00c5 */
[----:B------:R-:W-:Y:S02]  /*15580*/  IMAD.MOV.U32 R194, RZ, RZ, R196 ;  /* 0x000000ffffc27224 */ /* 0x000fe400078e00c4 */
[----:B----4-:R-:W-:Y:S02]  /*15590*/  IMAD.MOV.U32 R196, RZ, RZ, R12 ;  /* 0x000000ffffc47224 */ /* 0x010fe400078e000c */
        /* <DEDUP_REMOVED lines=11> */
[----:B------:R-:W2:Y:S01]  /*15650*/  LDL.LU.64 R4, [R1+0x120] ;  /* 0x0001200001047983 */ /* 0x000ea20000300a00 */
[----:B------:R-:W-:Y:S02]  /*15660*/  IMAD.MOV.U32 R10, RZ, RZ, R202 ;  /* 0x000000ffff0a7224 */ /* 0x000fe400078e00ca */
[----:B------:R-:W-:Y:S01]  /*15670*/  IMAD.MOV.U32 R202, RZ, RZ, R204 ;  /* 0x000000ffffca7224 */ /* 0x000fe200078e00cc */
[----:B------:R-:W3:Y:S01]  /*15680*/  LDL.LU.64 R88, [R1+0xd8] ;  /* 0x0000d80001587983 */ /* 0x000ee20000300a00 */
        /* <DEDUP_REMOVED lines=12> */
[----:B------:R-:W4:Y:S01]  /*15750*/  LDL.LU.64 R18, [R1+0x98] ;  /* 0x0000980001127983 */ /* 0x000f220000300a00 */
[----:B------:R-:W-:Y:S02]  /*15760*/  IMAD.MOV.U32 R218, RZ, RZ, R10 ;  /* 0x000000ffffda7224 */ /* 0x000fe400078e000a */
[----:B------:R-:W-:-:S02]  /*15770*/  IMAD.MOV.U32 R217, RZ, RZ, R11 ;  /* 0x000000ffffd97224 */ /* 0x000fc400078e000b */
[----:B------:R-:W3:Y:S01]  /*15780*/  LDL.LU.64 R10, [R1+0x1d8] ;  /* 0x0001d800010a7983 */ /* 0x000ee20000300a00 */
[----:B------:R-:W-:Y:S02]  /*15790*/  IMAD.MOV.U32 R223, RZ, RZ, R22 ;  /* 0x000000ffffdf7224 */ /* 0x000fe400078e0016 */
[----:B------:R-:W-:Y:S02]  /*157a0*/  IMAD.MOV.U32 R221, RZ, RZ, R23 ;  /* 0x000000ffffdd7224 */ /* 0x000fe400078e0017 */
[----:B------:R-:W3:Y:S01]  /*157b0*/  LDL.LU.64 R22, [R1+0x1d0] ;  /* 0x0001d00001167983 */ /* 0x000ee20000300a00 */
[----:B------:R-:W-:Y:S02]  /*157c0*/  IMAD.MOV.U32 R225, RZ, RZ, R16 ;  /* 0x000000ffffe17224 */ /* 0x000fe400078e0010 */
[----:B------:R-:W-:Y:S02]  /*157d0*/  IMAD.MOV.U32 R224, RZ, RZ, R17 ;  /* 0x000000ffffe07224 */ /* 0x000fe400078e0011 */
[----:B------:R-:W3:Y:S01]  /*157e0*/  LDL.LU.64 R16, [R1+0x198] ;  /* 0x0001980001107983 */ /* 0x000ee20000300a00 */
[----:B------:R-:W-:-:S02]  /*157f0*/  IMAD.MOV.U32 R187, RZ, RZ, R191 ;  /* 0x000000ffffbb7224 */ /* 0x000fc400078e00bf */
[----:B------:R-:W-:Y:S01]  /*15800*/  IMAD.MOV.U32 R191, RZ, RZ, R195 ;  /* 0x000000ffffbf7224 */ /* 0x000fe200078e00c3 */
[----:B------:R-:W3:Y:S01]  /*15810*/  LDL.LU.64 R246, [R1+0x150] ;  /* 0x0001500001f67983 */ /* 0x000ee20000300a00 */
        /* <DEDUP_REMOVED lines=9> */
[----:B------:R-:W3:Y:S01]  /*158b0*/  LDL.LU.64 R90, [R1+0x110] ;  /* 0x00011000015a7983 */ /* 0x000ee20000300a00 */
[----:B------:R-:W-:Y:S02]  /*158c0*/  IMAD.MOV.U32 R97, RZ, RZ, R130 ;  /* 0x000000ffff617224 */ /* 0x000fe400078e0082 */
[----:B------:R-:W-:-:S02]  /*158d0*/  IMAD.MOV.U32 R130, RZ, RZ, R220 ;  /* 0x000000ffff827224 */ /* 0x000fc400078e00dc */
[----:B--2---:R-:W-:Y:S02]  /*158e0*/  IMAD.MOV.U32 R229, RZ, RZ, R4 ;  /* 0x000000ffffe57224 */ /* 0x004fe400078e0004 */
[----:B------:R-:W-:Y:S02]  /*158f0*/  IMAD.MOV.U32 R228, RZ, RZ, R5 ;  /* 0x000000ffffe47224 */ /* 0x000fe400078e0005 */
[----:B------:R-:W-:Y:S02]  /*15900*/  IMAD.MOV.U32 R4, RZ, RZ, R2 ;  /* 0x000000ffff047224 */ /* 0x000fe400078e0002 */
[----:B------:R-:W-:Y:S02]  /*15910*/  IMAD.MOV.U32 R5, RZ, RZ, R3 ;  /* 0x000000ffff057224 */ /* 0x000fe400078e0003 */
[----:B------:R-:W-:Y:S02]  /*15920*/  IMAD.MOV.U32 R2, RZ, RZ, R152 ;  /* 0x000000ffff027224 */ /* 0x000fe400078e0098 */
[----:B------:R-:W-:-:S02]  /*15930*/  IMAD.MOV.U32 R3, RZ, RZ, R153 ;  /* 0x000000ffff037224 */ /* 0x000fc400078e0099 */
[----:B------:R-:W2:Y:S01]  /*15940*/  LDL.LU.64 R152, [R1+0xd0] ;  /* 0x0000d00001987983 */ /* 0x000ea20000300a00 */
[----:B------:R-:W-:Y:S02]  /*15950*/  IMAD.MOV.U32 R215, RZ, RZ, R219 ;  /* 0x000000ffffd77224 */ /* 0x000fe400078e00db */
[----:B------:R-:W-:Y:S02]  /*15960*/  IMAD.MOV.U32 R220, RZ, RZ, R234 ;  /* 0x000000ffffdc7224 */ /* 0x000fe400078e00ea */
[----:B------:R-:W-:Y:S02]  /*15970*/  IMAD.MOV.U32 R219, RZ, RZ, R235 ;  /* 0x000000ffffdb7224 */ /* 0x000fe400078e00eb */
[----:B------:R-:W-:Y:S02]  /*15980*/  IMAD.MOV.U32 R235, RZ, RZ, R12 ;  /* 0x000000ffffeb7224 */ /* 0x000fe400078e000c */
[----:B------:R-:W-:Y:S02]  /*15990*/  IMAD.MOV.U32 R234, RZ, RZ, R13 ;  /* 0x000000ffffea7224 */ /* 0x000fe400078e000d */
[----:B------:R-:W2:Y:S01]  /*159a0*/  LDL.LU.64 R12, [R1+0x250] ;  /* 0x00025000010c7983 */ /* 0x000ea20000300a00 */
[----:B------:R-:W-:-:S02]  /*159b0*/  IMAD.MOV.U32 R237, RZ, RZ, R238 ;  /* 0x000000ffffed7224 */ /* 0x000fc400078e00ee */
[----:B----4-:R-:W-:Y:S02]  /*159c0*/  IMAD.MOV.U32 R233, RZ, RZ, R18 ;  /* 0x000000ffffe97224 */ /* 0x010fe400078e0012 */
[----:B------:R-:W-:Y:S02]  /*159d0*/  IMAD.MOV.U32 R232, RZ, RZ, R19 ;  /* 0x000000ffffe87224 */ /* 0x000fe400078e0013 */
[----:B------:R-:W4:Y:S01]  /*159e0*/  LDL.LU.64 R18, [R1+0x210] ;  /* 0x0002100001127983 */ /* 0x000f220000300a00 */
[----:B------:R-:W-:Y:S02]  /*159f0*/  IMAD.MOV.U32 R236, RZ, RZ, R239 ;  /* 0x000000ffffec7224 */ /* 0x000fe400078e00ef */
[----:B---3--:R-:W-:Y:S02]  /*15a00*/  IMAD.MOV.U32 R239, RZ, RZ, R10 ;  /* 0x000000ffffef7224 */ /* 0x008fe400078e000a */
[----:B------:R-:W-:Y:S02]  /*15a10*/  IMAD.MOV.U32 R238, RZ, RZ, R11 ;  /* 0x000000ffffee7224 */ /* 0x000fe400078e000b */
[----:B------:R-:W3:Y:S01]  /*15a20*/  LDL.LU.64 R10, [R1+0x1c8] ;  /* 0x0001c800010a7983 */ /* 0x000ee20000300a00 */
[----:B------:R-:W-:-:S02]  /*15a30*/  IMAD.MOV.U32 R231, RZ, RZ, R88 ;  /* 0x000000ffffe77224 */ /* 0x000fc400078e0058 */
[----:B------:R-:W-:Y:S02]  /*15a40*/  IMAD.MOV.U32 R230, RZ, RZ, R89 ;  /* 0x000000ffffe67224 */ /* 0x000fe400078e0059 */
[----:B------:R-:W3:Y:S01]  /*15a50*/  LDL.LU.64 R88, [R1+0x190] ;  /* 0x0001900001587983 */ /* 0x000ee20000300a00 */
[----:B------:R-:W-:Y:S02]  /*15a60*/  IMAD.MOV.U32 R241, RZ, RZ, R22 ;  /* 0x000000fffff17224 */ /* 0x000fe400078e0016 */
[----:B------:R-:W-:Y:S02]  /*15a70*/  IMAD.MOV.U32 R240, RZ, RZ, R23 ;  /* 0x000000fffff07224 */ /* 0x000fe400078e0017 */
[----:B------:R-:W3:Y:S01]  /*15a80*/  LDL.LU.64 R22, [R1+0x148] ;  /* 0x0001480001167983 */ /* 0x000ee20000300a00 */
[----:B------:R-:W-:Y:S02]  /*15a90*/  IMAD.MOV.U32 R243, RZ, RZ, R16 ;  /* 0x000000fffff37224 */ /* 0x000fe400078e0010 */
[----:B------:R-:W-:-:S02]  /*15aa0*/  IMAD.MOV.U32 R242, RZ, RZ, R17 ;  /* 0x000000fffff27224 */ /* 0x000fc400078e0011 */
[----:B------:R-:W3:Y:S01]  /*15ab0*/  LDL.LU.64 R16, [R1+0x108] ;  /* 0x0001080001107983 */ /* 0x000ee20000300a00 */
[----:B------:R-:W-:Y:S02]  /*15ac0*/  IMAD.MOV.U32 R251, RZ, RZ, R20 ;  /* 0x000000fffffb7224 */ /* 0x000fe400078e0014 */
[----:B------:R-:W-:Y:S02]  /*15ad0*/  IMAD.MOV.U32 R250, RZ, RZ, R21 ;  /* 0x000000fffffa7224 */ /* 0x000fe400078e0015 */
[----:B------:R-:W-:Y:S02]  /*15ae0*/  IMAD.MOV.U32 R252, RZ, RZ, R15 ;  /* 0x000000fffffc7224 */ /* 0x000fe400078e000f */
[----:B--2---:R-:W-:Y:S02]  /*15af0*/  IMAD.MOV.U32 R249, RZ, RZ, R152 ;  /* 0x000000fffff97224 */ /* 0x004fe400078e0098 */
[----:B------:R-:W-:Y:S02]  /*15b00*/  IMAD.MOV.U32 R248, RZ, RZ, R153 ;  /* 0x000000fffff87224 */ /* 0x000fe400078e0099 */
[----:B------:R-:W2:Y:S04]  /*15b10*/  LDL.LU.64 R152, [R1+0x3b0] ;  /* 0x0003b00001987983 */ /* 0x000ea80000300a00 */
[----:B------:R-:W2:Y:S04]  /*15b20*/  LDL.LU.64 R20, [R1+0x248] ;  /* 0x0002480001147983 */ /* 0x000ea80000300a00 */
[----:B------:R1:W-:Y:S04]  /*15b30*/  STL [R1], R14 ;  /* 0x0000000e01007387 */ /* 0x0003e80000100800 */
[----:B-1----:R-:W2:Y:S04]  /*15b40*/  LDL.LU.64 R14, [R1+0x208] ;  /* 0x00020800010e7983 */ /* 0x002ea80000300a00 */
[----:B------:R1:W-:Y:S02]  /*15b50*/  STL [R1+0x8], R12 ;  /* 0x0000080c01007387 */ /* 0x0003e40000100800 */
[----:B-1----:R-:W-:-:S05]  /*15b60*/  IMAD.MOV.U32 R12, RZ, RZ, R13 ;  /* 0x000000ffff0c7224 */ /* 0x002fca00078e000d */
[----:B------:R1:W-:Y:S04]  /*15b70*/  STL [R1+0x4], R12 ;  /* 0x0000040c01007387 */ /* 0x0003e80000100800 */
[----:B----4-:R4:W-:Y:S04]  /*15b80*/  STL [R1+0x10], R18 ;  /* 0x0000101201007387 */ /* 0x0109e80000100800 */
[----:B-1----:R-:W2:Y:S01]  /*15b90*/  LDL.LU.64 R12, [R1+0x1c0] ;  /* 0x0001c000010c7983 */ /* 0x002ea20000300a00 */
[----:B----4-:R-:W-:-:S03]  /*15ba0*/  IMAD.MOV.U32 R18, RZ, RZ, R19 ;  /* 0x000000ffff127224 */ /* 0x010fc600078e0013 */
[----:B---3--:R-:W-:Y:S04]  /*15bb0*/  STL [R1+0x18], R10 ;  /* 0x0000180a01007387 */ /* 0x008fe80000100800 */
[----:B------:R1:W-:Y:S01]  /*15bc0*/  STL [R1+0xc], R18 ;  /* 0x00000c1201007387 */ /* 0x0003e20000100800 */
[----:B------:R-:W-:Y:S02]  /*15bd0*/  IMAD.MOV.U32 R244, RZ, RZ, R247 ;  /* 0x000000fffff47224 */ /* 0x000fe400078e00f7 */
[----:B------:R-:W-:Y:S02]  /*15be0*/  IMAD.MOV.U32 R247, RZ, RZ, R90 ;  /* 0x000000fffff77224 */ /* 0x000fe400078e005a */
[----:B------:R-:W-:Y:S01]  /*15bf0*/  IMAD.MOV.U32 R90, RZ, RZ, R11 ;  /* 0x000000ffff5a7224 */ /* 0x000fe200078e000b */
[----:B-1----:R-:W3:Y:S01]  /*15c00*/  LDL.LU.64 R18, [R1+0x188] ;  /* 0x0001880001127983 */ /* 0x002ee20000300a00 */
[----:B------:R-:W-:-:S02]  /*15c10*/  IMAD.MOV.U32 R10, RZ, RZ, R8 ;  /* 0x000000ffff0a7224 */ /* 0x000fc400078e0008 */
[----:B------:R-:W-:Y:S02]  /*15c20*/  IMAD.MOV.U32 R11, RZ, RZ, R9 ;  /* 0x000000ffff0b7224 */ /* 0x000fe400078e0009 */
[----:B------:R-:W4:Y:S04]  /*15c30*/  LDL.LU.64 R8, [R1+0x140] ;  /* 0x0001400001087983 */ /* 0x000f280000300a00 */
[----:B------:R-:W-:Y:S04]  /*15c40*/  STL [R1+0x14], R90 ;  /* 0x0000145a01007387 */ /* 0x000fe80000100800 */
[----:B------:R1:W-:Y:S02]  /*15c50*/  STL [R1+0x20], R88 ;  /* 0x0000205801007387 */ /* 0x0003e40000100800 */
[----:B-1----:R-:W-:-:S05]  /*15c60*/  IMAD.MOV.U32 R88, RZ, RZ, R89 ;  /* 0x000000ffff587224 */ /* 0x002fca00078e0059 */
[----:B------:R-:W-:Y:S04]  /*15c70*/  STL [R1+0x1c], R88 ;  /* 0x00001c5801007387 */ /* 0x000fe80000100800 */
[----:B------:R1:W-:Y:S04]  /*15c80*/  STL [R1+0x28], R22 ;  /* 0x0000281601007387 */ /* 0x0003e80000100800 */
[----:B------:R1:W-:Y:S02]  /*15c90*/  STL [R1+0x30], R16 ;  /* 0x0000301001007387 */ /* 0x0003e40000100800 */
[----:B-1----:R-:W-:-:S02]  /*15ca0*/  IMAD.MOV.U32 R22, RZ, RZ, R23 ;  /* 0x000000ffff167224 */ /* 0x002fc400078e0017 */
[----:B------:R-:W-:-:S03]  /*15cb0*/  IMAD.MOV.U32 R16, RZ, RZ, R17 ;  /* 0x000000ffff107224 */ /* 0x000fc600078e0011 */
[----:B------:R-:W-:Y:S04]  /*15cc0*/  STL [R1+0x24], R22 ;  /* 0x0000241601007387 */ /* 0x000fe80000100800 */
[----:B------:R-:W-:Y:S04]  /*15cd0*/  STL [R1+0x38], R4 ;  /* 0x0000380401007387 */ /* 0x000fe80000100800 */
[----:B------:R1:W-:Y:S04]  /*15ce0*/  STL [R1+0x2c], R16 ;  /* 0x00002c1001007387 */ /* 0x0003e80000100800 */
[----:B-1----:R-:W4:Y:S01]  /*15cf0*/  LDL.LU.64 R16, [R1+0x3a8] ;  /* 0x0003a80001107983 */ /* 0x002f220000300a00 */
[----:B------:R-:W-:-:S03]  /*15d00*/  IMAD.MOV.U32 R4, RZ, RZ, R5 ;  /* 0x000000ffff047224 */ /* 0x000fc600078e0005 */
[----:B------:R-:W-:Y:S04]  /*15d10*/  STL [R1+0x40], R2 ;  /* 0x0000400201007387 */ /* 0x000fe80000100800 */
[----:B------:R1:W-:Y:S04]  /*15d20*/  STL [R1+0x34], R4 ;  /* 0x0000340401007387 */ /* 0x0003e80000100800 */
[----:B-1----:R-:W4:Y:S01]  /*15d30*/  LDL.LU.64 R4, [R1+0x328] ;  /* 0x0003280001047983 */ /* 0x002f220000300a00 */
[----:B------:R-:W-:-:S03]  /*15d40*/  IMAD.MOV.U32 R2, RZ, RZ, R3 ;  /* 0x000000ffff027224 */ /* 0x000fc600078e0003 */
[----:B--2---:R-:W-:Y:S01]  /*15d50*/  STL [R1+0x48], R152 ;  /* 0x0000489801007387 */ /* 0x004fe20000100800 */
[----:B------:R-:W-:-:S03]  /*15d60*/  IMAD.MOV.U32 R22, RZ, RZ, R153 ;  /* 0x000000ffff167224 */ /* 0x000fc600078e0099 */
[----:B------:R1:W-:Y:S04]  /*15d70*/  STL [R1+0x3c], R2 ;  /* 0x00003c0201007387 */ /* 0x0003e80000100800 */
[----:B-1----:R-:W2:Y:S04]  /*15d80*/  LDL.LU.64 R2, [R1+0x240] ;  /* 0x0002400001027983 */ /* 0x002ea80000300a00 */
[----:B------:R1:W-:Y:S04]  /*15d90*/  STL [R1+0x50], R20 ;  /* 0x0000501401007387 */ /* 0x0003e80000100800 */
[----:B------:R1:W-:Y:S04]  /*15da0*/  STL [R1+0x44], R22 ;  /* 0x0000441601007387 */ /* 0x0003e80000100800 */
[----:B------:R-:W2:Y:S01]  /*15db0*/  LDL.LU.64 R152, [R1+0x200] ;  /* 0x0002000001987983 */ /* 0x000ea20000300a00 */
[----:B-1----:R-:W-:-:S03]  /*15dc0*/  IMAD.MOV.U32 R20, RZ, RZ, R21 ;  /* 0x000000ffff147224 */ /* 0x002fc600078e0015 */
[----:B------:R-:W-:Y:S04]  /*15dd0*/  STL [R1+0x58], R14 ;  /* 0x0000580e01007387 */ /* 0x000fe80000100800 */
[----:B------:R1:W-:Y:S01]  /*15de0*/  STL [R1+0x4c], R20 ;  /* 0x00004c1401007387 */ /* 0x0003e20000100800 */
[----:B------:R-:W-:-:S03]  /*15df0*/  IMAD.MOV.U32 R22, RZ, RZ, R15 ;  /* 0x000000ffff167224 */ /* 0x000fc600078e000f */
[----:B-1----:R-:W2:Y:S04]  /*15e00*/  LDL.LU.64 R20, [R1+0x1b8] ;  /* 0x0001b80001147983 */ /* 0x002ea80000300a00 */
[----:B------:R-:W2:Y:S04]  /*15e10*/  LDL.LU.64 R14, [R1+0x180] ;  /* 0x00018000010e7983 */ /* 0x000ea80000300a00 */
[----:B------:R1:W-:Y:S04]  /*15e20*/  STL [R1+0x54], R22 ;  /* 0x0000541601007387 */ /* 0x0003e80000100800 */
[----:B------:R3:W-:Y:S01]  /*15e30*/  STL [R1+0x60], R12 ;  /* 0x0000600c01007387 */ /* 0x0007e20000100800 */
[----:B-1----:R-:W-:-:S03]  /*15e40*/  IMAD.MOV.U32 R22, RZ, RZ, R13 ;  /* 0x000000ffff167224 */ /* 0x002fc600078e000d */
[----:B---3--:R-:W3:Y:S04]  /*15e50*/  LDL.LU.64 R12, [R1+0x138] ;  /* 0x00013800010c7983 */ /* 0x008ee80000300a00 */
[----:B------:R-:W-:Y:S04]  /*15e60*/  STL [R1+0x5c], R22 ;  /* 0x00005c1601007387 */ /* 0x000fe80000100800 */
[----:B------:R1:W-:Y:S02]  /*15e70*/  STL [R1+0x68], R18 ;  /* 0x0000681201007387 */ /* 0x0003e40000100800 */
[----:B-1----:R-:W-:-:S05]  /*15e80*/  IMAD.MOV.U32 R18, RZ, RZ, R19 ;  /* 0x000000ffff127224 */ /* 0x002fca00078e0013 */
[----:B------:R1:W-:Y:S04]  /*15e90*/  STL [R1+0x64], R18 ;  /* 0x0000641201007387 */ /* 0x0003e80000100800 */
[----:B----4-:R4:W-:Y:S01]  /*15ea0*/  STL [R1+0x70], R8 ;  /* 0x0000700801007387 */ /* 0x0109e20000100800 */
[----:B-1----:R-:W-:-:S03]  /*15eb0*/  IMAD.MOV.U32 R18, RZ, RZ, R9 ;  /* 0x000000ffff127224 */ /* 0x002fc600078e0009 */
[----:B----4-:R-:W4:Y:S04]  /*15ec0*/  LDL.LU.64 R8, [R1+0x3a0] ;  /* 0x0003a00001087983 */ /* 0x010f280000300a00 */
[----:B------:R1:W-:Y:S04]  /*15ed0*/  STL [R1+0x6c], R18 ;  /* 0x00006c1201007387 */ /* 0x0003e80000100800 */
[----:B------:R1:W-:Y:S02]  /*15ee0*/  STL [R1+0x78], R6 ;  /* 0x0000780601007387 */ /* 0x0003e40000100800 */
[----:B-1----:R-:W-:-:S02]  /*15ef0*/  IMAD.MOV.U32 R18, RZ, RZ, R7 ;  /* 0x000000ffff127224 */ /* 0x002fc400078e0007 */
[----:B------:R-:W4:Y:S04]  /*15f00*/  LDL.LU.64 R6, [R1+0x320] ;  /* 0x0003200001067983 */ /* 0x000f280000300a00 */
[----:B------:R1:W-:Y:S04]  /*15f10*/  STL [R1+0x74], R18 ;  /* 0x0000741201007387 */ /* 0x0003e80000100800 */
[----:B------:R-:W-:Y:S04]  /*15f20*/  STL [R1+0x80], R158 ;  /* 0x0000809e01007387 */ /* 0x000fe80000100800 */
[----:B------:R-:W-:Y:S04]  /*15f30*/  STL [R1+0x7c], R159 ;  /* 0x00007c9f01007387 */ /* 0x000fe80000100800 */
[----:B-1----:R-:W4:Y:S01]  /*15f40*/  LDL.LU.64 R18, [R1+0x2a8] ;  /* 0x0002a80001127983 */ /* 0x002f220000300a00 */
[----:B------:R-:W-:-:S03]  /*15f50*/  IMAD.MOV.U32 R22, RZ, RZ, R17 ;  /* 0x000000ffff167224 */ /* 0x000fc600078e0011 */
[----:B------:R1:W-:Y:S04]  /*15f60*/  STL [R1+0x88], R16 ;  /* 0x0000881001007387 */ /* 0x0003e80000100800 */
[----:B-1----:R-:W4:Y:S04]  /*15f70*/  LDL.LU.64 R16, [R1+0x238] ;  /* 0x0002380001107983 */ /* 0x002f280000300a00 */
[----:B------:R1:W-:Y:S04]  /*15f80*/  STL [R1+0x84], R22 ;  /* 0x0000841601007387 */ /* 0x0003e80000100800 */
[----:B------:R1:W-:Y:S02]  /*15f90*/  STL [R1+0x90], R4 ;  /* 0x0000900401007387 */ /* 0x0003e40000100800 */
[----:B-1----:R-:W-:-:S02]  /*15fa0*/  IMAD.MOV.U32 R22, RZ, RZ, R5 ;  /* 0x000000ffff167224 */ /* 0x002fc400078e0005 */
[----:B------:R-:W4:Y:S04]  /*15fb0*/  LDL.LU.64 R4, [R1+0x1f8] ;  /* 0x0001f80001047983 */ /* 0x000f280000300a00 */
[----:B------:R1:W-:Y:S04]  /*15fc0*/  STL [R1+0x8c], R22 ;  /* 0x00008c1601007387 */ /* 0x0003e80000100800 */
[----:B--2---:R2:W-:Y:S01]  /*15fd0*/  STL [R1+0x98], R2 ;  /* 0x0000980201007387 */ /* 0x0045e20000100800 */
[----:B-1----:R-:W-:-:S03]  /*15fe0*/  IMAD.MOV.U32 R22, RZ, RZ, R3 ;  /* 0x000000ffff167224 */ /* 0x002fc600078e0003 */
[----:B--2---:R-:W2:Y:S04]  /*15ff0*/  LDL.LU.64 R2, [R1+0x1b0] ;  /* 0x0001b00001027983 */ /* 0x004ea80000300a00 */
[----:B------:R1:W-:Y:S04]  /*16000*/  STL [R1+0x94], R22 ;  /* 0x0000941601007387 */ /* 0x0003e80000100800 */
[----:B------:R1:W-:Y:S02]  /*16010*/  STL [R1+0xa0], R152 ;  /* 0x0000a09801007387 */ /* 0x0003e40000100800 */
[----:B-1----:R-:W-:-:S02]  /*16020*/  IMAD.MOV.U32 R22, RZ, RZ, R153 ;  /* 0x000000ffff167224 */ /* 0x002fc400078e0099 */
[----:B------:R-:W2:Y:S04]  /*16030*/  LDL.LU.64 R152, [R1+0x178] ;  /* 0x0001780001987983 */ /* 0x000ea80000300a00 */
[----:B------:R-:W-:Y:S04]  /*16040*/  STL [R1+0x9c], R22 ;  /* 0x00009c1601007387 */ /* 0x000fe80000100800 */
[----:B------:R1:W-:Y:S02]  /*16050*/  STL [R1+0xa8], R20 ;  /* 0x0000a81401007387 */ /* 0x0003e40000100800 */
[----:B-1----:R-:W-:-:S05]  /*16060*/  IMAD.MOV.U32 R20, RZ, RZ, R21 ;  /* 0x000000ffff147224 */ /* 0x002fca00078e0015 */
[----:B------:R1:W-:Y:S04]  /*16070*/  STL [R1+0xa4], R20 ;  /* 0x0000a41401007387 */ /* 0x0003e80000100800 */
[----:B------:R3:W-:Y:S01]  /*16080*/  STL [R1+0xb0], R14 ;  /* 0x0000b00e01007387 */ /* 0x0007e20000100800 */
[----:B-1----:R-:W-:-:S03]  /*16090*/  IMAD.MOV.U32 R20, RZ, RZ, R15 ;  /* 0x000000ffff147224 */ /* 0x002fc600078e000f */
[----:B---3--:R-:W3:Y:S04]  /*160a0*/  LDL.LU.64 R14, [R1+0x398] ;  /* 0x00039800010e7983 */ /* 0x008ee80000300a00 */
[----:B------:R1:W-:Y:S04]  /*160b0*/  STL [R1+0xac], R20 ;  /* 0x0000ac1401007387 */ /* 0x0003e80000100800 */
[----:B------:R1:W-:Y:S02]  /*160c0*/  STL [R1+0xb8], R12 ;  /* 0x0000b80c01007387 */ /* 0x0003e40000100800 */
[----:B-1----:R-:W-:-:S02]  /*160d0*/  IMAD.MOV.U32 R20, RZ, RZ, R13 ;  /* 0x000000ffff147224 */ /* 0x002fc400078e000d */
[----:B------:R-:W3:Y:S04]  /*160e0*/  LDL.LU.64 R12, [R1+0x318] ;  /* 0x00031800010c7983 */ /* 0x000ee80000300a00 */
[----:B------:R1:W-:Y:S04]  /*160f0*/  STL [R1+0xb4], R20 ;  /* 0x0000b41401007387 */ /* 0x0003e80000100800 */
[----:B------:R1:W-:Y:S02]  /*16100*/  STL [R1+0xc0], R10 ;  /* 0x0000c00a01007387 */ /* 0x0003e40000100800 */
[----:B-1----:R-:W-:-:S02]  /*16110*/  IMAD.MOV.U32 R20, RZ, RZ, R11 ;  /* 0x000000ffff147224 */ /* 0x002fc400078e000b */
[----:B------:R-:W3:Y:S04]  /*16120*/  LDL.LU.64 R10, [R1+0x2b0] ;  /* 0x0002b000010a7983 */ /* 0x000ee80000300a00 */
        /* <DEDUP_REMOVED lines=28> */
[----:B------:R1:W-:Y:S04]  /*162f0*/  STL [R1+0xf4], R20 ;  /* 0x0000f41401007387 */ /* 0x0003e80000100800 */
[----:B------:R1:W-:Y:S02]  /*16300*/  STL [R1+0x100], R156 ;  /* 0x0001009c01007387 */ /* 0x0003e40000100800 */
[----:B-1----:R-:W-:-:S02]  /*16310*/  IMAD.MOV.U32 R20, RZ, RZ, R157 ;  /* 0x000000ffff147224 */ /* 0x002fc400078e009d */
[----:B------:R-:W2:Y:S04]  /*16320*/  LDL.LU.64 R156, [R1+0x2e0] ;  /* 0x0002e000019c7983 */ /* 0x000ea80000300a00 */
[----:B------:R1:W-:Y:S04]  /*16330*/  STL [R1+0xfc], R20 ;  /* 0x0000fc1401007387 */ /* 0x0003e80000100800 */
[----:B---3--:R3:W-:Y:S01]  /*16340*/  STL [R1+0x108], R14 ;  /* 0x0001080e01007387 */ /* 0x0087e20000100800 */
        /* <DEDUP_REMOVED lines=23> */
[----:B------:R1:W-:Y:S04]  /*164c0*/  STL [R1+0x138], R16 ;  /* 0x0001381001007387 */ /* 0x0003e80000100800 */
[----:B-1----:R-:W4:Y:S01]  /*164d0*/  LDL.LU.64 R20, [R1+0x370] ;  /* 0x0003700001147983 */ /* 0x002f220000300a00 */
[----:B------:R-:W-:-:S05]  /*164e0*/  IMAD.MOV.U32 R16, RZ, RZ, R17 ;  /* 0x000000ffff107224 */ /* 0x000fca00078e0011 */
[----:B------:R1:W-:Y:S04]  /*164f0*/  STL [R1+0x134], R16 ;  /* 0x0001341001007387 */ /* 0x0003e80000100800 */
[----:B------:R1:W-:Y:S02]  /*16500*/  STL [R1+0x140], R4 ;  /* 0x0001400401007387 */ /* 0x0003e40000100800 */
[----:B-1----:R-:W-:Y:S02]  /*16510*/  IMAD.MOV.U32 R16, RZ, RZ, R5 ;  /* 0x000000ffff107224 */ /* 0x002fe400078e0005 */
        /* <DEDUP_REMOVED lines=14> */
[----:B---3--:R3:W-:Y:S04]  /*16600*/  STL [R1+0x160], R14 ;  /* 0x0001600e01007387 */ /* 0x0087e80000100800 */
[----:B-1----:R-:W2:Y:S01]  /*16610*/  LDL.LU.64 R16, [R1+0x220] ;  /* 0x0002200001107983 */ /* 0x002ea20000300a00 */
[----:B---3--:R-:W-:-:S05]  /*16620*/  IMAD.MOV.U32 R14, RZ, RZ, R15 ;  /* 0x000000ffff0e7224 */ /* 0x008fca00078e000f */
[----:B------:R1:W-:Y:S04]  /*16630*/  STL [R1+0x15c], R14 ;  /* 0x00015c0e01007387 */ /* 0x0003e80000100800 */
[----:B------:R3:W-:Y:S04]  /*16640*/  STL [R1+0x168], R12 ;  /* 0x0001680c01007387 */ /* 0x0007e80000100800 */
[----:B-1----:R-:W2:Y:S01]  /*16650*/  LDL.LU.64 R14, [R1+0x1e0] ;  /* 0x0001e000010e7983 */ /* 0x002ea20000300a00 */
[----:B---3--:R-:W-:-:S05]  /*16660*/  IMAD.MOV.U32 R12, RZ, RZ, R13 ;  /* 0x000000ffff0c7224 */ /* 0x008fca00078e000d */
[----:B------:R1:W-:Y:S04]  /*16670*/  STL [R1+0x164], R12 ;  /* 0x0001640c01007387 */ /* 0x0003e80000100800 */
[----:B------:R3:W-:Y:S04]  /*16680*/  STL [R1+0x170], R10 ;  /* 0x0001700a01007387 */ /* 0x0007e80000100800 */
[----:B-1----:R-:W2:Y:S01]  /*16690*/  LDL.LU.64 R12, [R1+0x400] ;  /* 0x00040000010c7983 */ /* 0x002ea20000300a00 */
[----:B---3--:R-:W-:-:S03]  /*166a0*/  IMAD.MOV.U32 R10, RZ, RZ, R11 ;  /* 0x000000ffff0a7224 */ /* 0x008fc600078e000b */
[----:B----4-:R1:W-:Y:S04]  /*166b0*/  STL [R1+0x178], R8 ;  /* 0x0001780801007387 */ /* 0x0103e80000100800 */
[----:B------:R3:W-:Y:S01]  /*166c0*/  STL [R1+0x16c], R10 ;  /* 0x00016c0a01007387 */ /* 0x0007e20000100800 */
[----:B-1----:R-:W-:-:S03]  /*166d0*/  IMAD.MOV.U32 R8, RZ, RZ, R9 ;  /* 0x000000ffff087224 */ /* 0x002fc600078e0009 */
[----:B---3--:R-:W3:Y:S04]  /*166e0*/  LDL.LU.64 R10, [R1+0x3c8] ;  /* 0x0003c800010a7983 */ /* 0x008ee80000300a00 */
[----:B------:R1:W-:Y:S04]  /*166f0*/  STL [R1+0x180], R6 ;  /* 0x0001800601007387 */ /* 0x0003e80000100800 */
[----:B------:R4:W-:Y:S01]  /*16700*/  STL [R1+0x174], R8 ;  /* 0x0001740801007387 */ /* 0x0009e20000100800 */
[----:B-1----:R-:W-:-:S03]  /*16710*/  IMAD.MOV.U32 R6, RZ, RZ, R7 ;  /* 0x000000ffff067224 */ /* 0x002fc600078e0007 */
[----:B----4-:R-:W4:Y:S04]  /*16720*/  LDL.LU.64 R8, [R1+0x368] ;  /* 0x0003680001087983 */ /* 0x010f280000300a00 */
[----:B------:R1:W-:Y:S04]  /*16730*/  STL [R1+0x188], R18 ;  /* 0x0001881201007387 */ /* 0x0003e80000100800 */
[----:B------:R1:W-:Y:S02]  /*16740*/  STL [R1+0x17c], R6 ;  /* 0x00017c0601007387 */ /* 0x0003e40000100800 */
[----:B-1----:R-:W-:-:S02]  /*16750*/  IMAD.MOV.U32 R18, RZ, RZ, R19 ;  /* 0x000000ffff127224 */ /* 0x002fc400078e0013 */
[----:B------:R-:W4:Y:S04]  /*16760*/  LDL.LU.64 R6, [R1+0x308] ;  /* 0x0003080001067983 */ /* 0x000f280000300a00 */
[----:B------:R-:W-:Y:S04]  /*16770*/  STL [R1+0x190], R20 ;  /* 0x0001901401007387 */ /* 0x000fe80000100800 */
[----:B------:R1:W-:Y:S04]  /*16780*/  STL [R1+0x184], R18 ;  /* 0x0001841201007387 */ /* 0x0003e80000100800 */
[----:B-1----:R-:W4:Y:S01]  /*16790*/  LDL.LU.64 R18, [R1+0x2d0] ;  /* 0x0002d00001127983 */ /* 0x002f220000300a00 */
[----:B------:R-:W-:-:S03]  /*167a0*/  IMAD.MOV.U32 R20, RZ, RZ, R21 ;  /* 0x000000ffff147224 */ /* 0x000fc600078e0015 */
[----:B------:R-:W-:Y:S04]  /*167b0*/  STL [R1+0x198], R4 ;  /* 0x0001980401007387 */ /* 0x000fe80000100800 */
        /* <DEDUP_REMOVED lines=19> */
[----:B------:R-:W-:Y:S04]  /*168f0*/  STL [R1+0x1b4], R20 ;  /* 0x0001b41401007387 */ /* 0x000fe80000100800 */
[----:B------:R1:W-:Y:S02]  /*16900*/  STL [R1+0x1c0], R14 ;  /* 0x0001c00e01007387 */ /* 0x0003e40000100800 */
[----:B-1----:R-:W-:-:S02]  /*16910*/  IMAD.MOV.U32 R14, RZ, RZ, R15 ;  /* 0x000000ffff0e7224 */ /* 0x002fc400078e000f */
[----:B------:R1:W-:Y:S04]  /*16920*/  STL [R1+0x1c8], R12 ;  /* 0x0001c80c01007387 */ /* 0x0003e80000100800 */
[----:B------:R1:W-:Y:S02]  /*16930*/  STL [R1+0x1bc], R14 ;  /* 0x0001bc0e01007387 */ /* 0x0003e40000100800 */
[----:B-1----:R-:W-:Y:S02]  /*16940*/  IMAD.MOV.U32 R12, RZ, RZ, R13 ;  /* 0x000000ffff0c7224 */ /* 0x002fe400078e000d */
[----:B------:R-:W2:Y:S04]  /*16950*/  LDL.LU.64 R14, [R1+0x3c0] ;  /* 0x0003c000010e7983 */ /* 0x000ea80000300a00 */
[----:B---3--:R1:W-:Y:S04]  /*16960*/  STL [R1+0x1d0], R10 ;  /* 0x0001d00a01007387 */ /* 0x0083e80000100800 */
[----:B------:R3:W-:Y:S01]  /*16970*/  STL [R1+0x1c4], R12 ;  /* 0x0001c40c01007387 */ /* 0x0007e20000100800 */
[----:B-1----:R-:W-:-:S03]  /*16980*/  IMAD.MOV.U32 R10, RZ, RZ, R11 ;  /* 0x000000ffff0a7224 */ /* 0x002fc600078e000b */
[----:B---3--:R-:W3:Y:S04]  /*16990*/  LDL.LU.64 R12, [R1+0x360] ;  /* 0x00036000010c7983 */ /* 0x008ee80000300a00 */
[----:B----4-:R1:W-:Y:S04]  /*169a0*/  STL [R1+0x1d8], R8 ;  /* 0x0001d80801007387 */ /* 0x0103e80000100800 */
        /* <DEDUP_REMOVED lines=9> */
[----:B-1----:R-:W4:Y:S04]  /*16a40*/  LDL.LU.64 R6, [R1+0x288] ;  /* 0x0002880001067983 */ /* 0x002f280000300a00 */
[----:B------:R-:W4:Y:S01]  /*16a50*/  LDL.LU.64 R20, [R1+0x258] ;  /* 0x0002580001147983 */ /* 0x000f220000300a00 */
[----:B------:R-:W-:-:S05]  /*16a60*/  IMAD.MOV.U32 R18, RZ, RZ, R19 ;  /* 0x000000ffff127224 */ /* 0x000fca00078e0013 */
[----:B------:R1:W-:Y:S04]  /*16a70*/  STL [R1+0x1e4], R18 ;  /* 0x0001e41201007387 */ /* 0x0003e80000100800 */
[----:B------:R1:W-:Y:S02]  /*16a80*/  STL [R1+0x1f0], R4 ;  /* 0x0001f00401007387 */ /* 0x0003e40000100800 */
[----:B-1----:R-:W-:Y:S02]  /*16a90*/  IMAD.MOV.U32 R18, RZ, RZ, R5 ;  /* 0x000000ffff127224 */ /* 0x002fe400078e0005 */
[----:B------:R-:W4:Y:S04]  /*16aa0*/  LDL.LU.64 R4, [R1+0x448] ;  /* 0x0004480001047983 */ /* 0x000f280000300a00 */
[----:B------:R2:W-:Y:S02]  /*16ab0*/  STL [R1+0x1ec], R18 ;  /* 0x0001ec1201007387 */ /* 0x0005e40000100800 */
[----:B--2---:R-:W-:-:S02]  /*16ac0*/  IMAD.MOV.U32 R18, RZ, RZ, R3 ;  /* 0x000000ffff127224 */ /* 0x004fc400078e0003 */
[----:B------:R1:W-:Y:S04]  /*16ad0*/  STL [R1+0x1f8], R2 ;  /* 0x0001f80201007387 */ /* 0x0003e80000100800 */
[----:B-1----:R-:W2:Y:S04]  /*16ae0*/  LDL.LU.64 R2, [R1+0x420] ;  /* 0x0004200001027983 */ /* 0x002ea80000300a00 */
[----:B------:R1:W-:Y:S04]  /*16af0*/  STL [R1+0x1f4], R18 ;  /* 0x0001f41201007387 */ /* 0x0003e80000100800 */
[----:B------:R1:W-:Y:S01]  /*16b00*/  STL [R1+0x200], R152 ;  /* 0x0002009801007387 */ /* 0x0003e20000100800 */
[----:B------:R-:W-:-:S03]  /*16b10*/  IMAD.MOV.U32 R22, RZ, RZ, R153 ;  /* 0x000000ffff167224 */ /* 0x000fc600078e0099 */
[----:B-1----:R-:W2:Y:S04]  /*16b20*/  LDL.LU.64 R18, [R1+0x3f0] ;  /* 0x0003f00001127983 */ /* 0x002ea80000300a00 */
[----:B------:R-:W-:Y:S04]  /*16b30*/  STL [R1+0x208], R156 ;  /* 0x0002089c01007387 */ /* 0x000fe80000100800 */
[----:B------:R1:W-:Y:S04]  /*16b40*/  STL [R1+0x1fc], R22 ;  /* 0x0001fc1601007387 */ /* 0x0003e80000100800 */
[----:B------:R-:W2:Y:S01]  /*16b50*/  LDL.LU.64 R152, [R1+0x3b8] ;  /* 0x0003b80001987983 */ /* 0x000ea20000300a00 */
[----:B-1----:R-:W-:-:S03]  /*16b60*/  IMAD.MOV.U32 R22, RZ, RZ, R157 ;  /* 0x000000ffff167224 */ /* 0x002fc600078e009d */
[----:B------:R-:W-:Y:S04]  /*16b70*/  STL [R1+0x210], R16 ;  /* 0x0002101001007387 */ /* 0x000fe80000100800 */
[----:B------:R1:W-:Y:S04]  /*16b80*/  STL [R1+0x204], R22 ;  /* 0x0002041601007387 */ /* 0x0003e80000100800 */
[----:B------:R-:W2:Y:S01]  /*16b90*/  LDL.LU.64 R156, [R1+0x358] ;  /* 0x00035800019c7983 */ /* 0x000ea20000300a00 */
[----:B-1----:R-:W-:-:S03]  /*16ba0*/  IMAD.MOV.U32 R22, RZ, RZ, R17 ;  /* 0x000000ffff167224 */ /* 0x002fc600078e0011 */
        /* <DEDUP_REMOVED lines=19> */
[----:B------:R1:W-:Y:S02]  /*16ce0*/  STL [R1+0x240], R20 ;  /* 0x0002401401007387 */ /* 0x0003e40000100800 */
[----:B-1----:R-:W-:-:S05]  /*16cf0*/  IMAD.MOV.U32 R6, RZ, RZ, R7 ;  /* 0x000000ffff067224 */ /* 0x002fca00078e0007 */
[----:B------:R1:W-:Y:S01]  /*16d00*/  STL [R1+0x234], R6 ;  /* 0x0002340601007387 */ /* 0x0003e20000100800 */
[----:B------:R-:W-:-:S03]  /*16d10*/  IMAD.MOV.U32 R20, RZ, RZ, R21 ;  /* 0x000000ffff147224 */ /* 0x000fc600078e0015 */
[----:B-1----:R-:W4:Y:S04]  /*16d20*/  LDL.LU.64 R6, [R1+0x418] ;  /* 0x0004180001067983 */ /* 0x002f280000300a00 */
[----:B------:R-:W-:Y:S04]  /*16d30*/  STL [R1+0x248], R4 ;  /* 0x0002480401007387 */ /* 0x000fe80000100800 */
[----:B------:R1:W-:Y:S02]  /*16d40*/  STL [R1+0x23c], R20 ;  /* 0x00023c1401007387 */ /* 0x0003e40000100800 */
[----:B-1----:R-:W-:-:S02]  /*16d50*/  IMAD.MOV.U32 R20, RZ, RZ, R5 ;  /* 0x000000ffff147224 */ /* 0x002fc400078e0005 */
[----:B------:R-:W4:Y:S04]  /*16d60*/  LDL.LU.64 R4, [R1+0x3e8] ;  /* 0x0003e80001047983 */ /* 0x000f280000300a00 */
[----:B------:R-:W-:Y:S04]  /*16d70*/  STL [R1+0x244], R20 ;  /* 0x0002441401007387 */ /* 0x000fe80000100800 */
[----:B--2---:R1:W-:Y:S02]  /*16d80*/  STL [R1+0x250], R2 ;  /* 0x0002500201007387 */ /* 0x0043e40000100800 */
[----:B-1----:R-:W-:-:S02]  /*16d90*/  IMAD.MOV.U32 R2, RZ, RZ, R3 ;  /* 0x000000ffff027224 */ /* 0x002fc400078e0003 */
[----:B------:R-:W-:Y:S04]  /*16da0*/  STL [R1+0x258], R18 ;  /* 0x0002581201007387 */ /* 0x000fe80000100800 */
[----:B------:R1:W-:Y:S04]  /*16db0*/  STL [R1+0x24c], R2 ;  /* 0x00024c0201007387 */ /* 0x0003e80000100800 */
[----:B-1----:R-:W2:Y:S01]  /*16dc0*/  LDL.LU.64 R2, [R1+0x388] ;  /* 0x0003880001027983 */ /* 0x002ea20000300a00 */
[----:B------:R-:W-:-:S03]  /*16dd0*/  IMAD.MOV.U32 R18, RZ, RZ, R19 ;  /* 0x000000ffff127224 */ /* 0x000fc600078e0013 */
[----:B------:R-:W-:Y:S04]  /*16de0*/  STL [R1+0x260], R152 ;  /* 0x0002609801007387 */ /* 0x000fe80000100800 */
[----:B------:R1:W-:Y:S02]  /*16df0*/  STL [R1+0x254], R18 ;  /* 0x0002541201007387 */ /* 0x0003e40000100800 */
[----:B-1----:R-:W-:Y:S02]  /*16e00*/  IMAD.MOV.U32 R18, RZ, RZ, R153 ;  /* 0x000000ffff127224 */ /* 0x002fe400078e0099 */
[----:B------:R-:W2:Y:S04]  /*16e10*/  LDL.LU.64 R152, [R1+0x350] ;  /* 0x0003500001987983 */ /* 0x000ea80000300a00 */
[----:B------:R1:W-:Y:S04]  /*16e20*/  STL [R1+0x25c], R18 ;  /* 0x00025c1201007387 */ /* 0x0003e80000100800 */
[----:B------:R1:W-:Y:S02]  /*16e30*/  STL [R1+0x268], R156 ;  /* 0x0002689c01007387 */ /* 0x0003e40000100800 */
[----:B-1----:R-:W-:-:S02]  /*16e40*/  IMAD.MOV.U32 R18, RZ, RZ, R157 ;  /* 0x000000ffff127224 */ /* 0x002fc400078e009d */
[----:B------:R1:W-:Y:S04]  /*16e50*/  STL [R1+0x270], R16 ;  /* 0x0002701001007387 */ /* 0x0003e80000100800 */
[----:B------:R-:W-:Y:S04]  /*16e60*/  STL [R1+0x264], R18 ;  /* 0x0002641201007387 */ /* 0x000fe80000100800 */
[----:B------:R-:W2:Y:S01]  /*16e70*/  LDL.LU.64 R156, [R1+0x2e8] ;  /* 0x0002e800019c7983 */ /* 0x000ea20000300a00 */
[----:B-1----:R-:W-:Y:S02]  /*16e80*/  IMAD.MOV.U32 R16, RZ, RZ, R17 ;  /* 0x000000ffff107224 */ /* 0x002fe400078e0011 */
[----:B------:R-:W-:-:S02]  /*16e90*/  IMAD.MOV.U32 R245, RZ, RZ, R246 ;  /* 0x000000fffff57224 */ /* 0x000fc400078e00f6 */
[----:B------:R-:W-:Y:S01]  /*16ea0*/  IMAD.MOV.U32 R246, RZ, RZ, R91 ;  /* 0x000000fffff67224 */ /* 0x000fe200078e005b */
[----:B------:R1:W-:Y:S04]  /*16eb0*/  STL [R1+0x278], R14 ;  /* 0x0002780e01007387 */ /* 0x0003e80000100800 */
[----:B------:R-:W-:Y:S04]  /*16ec0*/  STL [R1+0x26c], R16 ;  /* 0x00026c1001007387 */ /* 0x000fe80000100800 */
[----:B------:R-:W2:Y:S01]  /*16ed0*/  LDL.LU.64 R158, [R1+0x2c0] ;  /* 0x0002c000019e7983 */ /* 0x000ea20000300a00 */
[----:B-1----:R-:W-:-:S05]  /*16ee0*/  IMAD.MOV.U32 R14, RZ, RZ, R15 ;  /* 0x000000ffff0e7224 */ /* 0x002fca00078e000f */
[----:B------:R-:W-:Y:S04]  /*16ef0*/  STL [R1+0x274], R14 ;  /* 0x0002740e01007387 */ /* 0x000fe80000100800 */
[----:B---3--:R1:W-:Y:S04]  /*16f00*/  STL [R1+0x280], R12 ;  /* 0x0002800c01007387 */ /* 0x0083e80000100800 */
[----:B------:R-:W3:Y:S01]  /*16f10*/  LDL.LU.64 R90, [R1+0x470] ;  /* 0x00047000015a7983 */ /* 0x000ee20000300a00 */
[----:B-1----:R-:W-:-:S05]  /*16f20*/  IMAD.MOV.U32 R12, RZ, RZ, R13 ;  /* 0x000000ffff0c7224 */ /* 0x002fca00078e000d */
[----:B------:R-:W-:Y:S04]  /*16f30*/  STL [R1+0x27c], R12 ;  /* 0x00027c0c01007387 */ /* 0x000fe80000100800 */
[----:B----4-:R1:W-:Y:S04]  /*16f40*/  STL [R1+0x288], R10 ;  /* 0x0002880a01007387 */ /* 0x0103e80000100800 */
[----:B------:R-:W4:Y:S01]  /*16f50*/  LDL.LU.64 R88, [R1+0x458] ;  /* 0x0004580001587983 */ /* 0x000f220000300a00 */
[----:B-1----:R-:W-:-:S05]  /*16f60*/  IMAD.MOV.U32 R10, RZ, RZ, R11 ;  /* 0x000000ffff0a7224 */ /* 0x002fca00078e000b */
[----:B------:R-:W-:Y:S04]  /*16f70*/  STL [R1+0x284], R10 ;  /* 0x0002840a01007387 */ /* 0x000fe80000100800 */
[----:B------:R1:W-:Y:S04]  /*16f80*/  STL [R1+0x290], R8 ;  /* 0x0002900801007387 */ /* 0x0003e80000100800 */
[----:B------:R-:W4:Y:S04]  /*16f90*/  LDL.LU.64 R22, [R1+0x438] ;  /* 0x0004380001167983 */ /* 0x000f280000300a00 */
        /* <DEDUP_REMOVED lines=13> */
[----:B--2---:R1:W-:Y:S04]  /*17070*/  STL [R1+0x2a8], R2 ;  /* 0x0002a80201007387 */ /* 0x0043e80000100800 */
[----:B------:R-:W2:Y:S04]  /*17080*/  LDL.LU.64 R10, [R1+0x478] ;  /* 0x00047800010a7983 */ /* 0x000ea80000300a00 */
[----:B------:R-:W2:Y:S01]  /*17090*/  LDL.LU.64 R8, [R1+0x468] ;  /* 0x0004680001087983 */ /* 0x000ea20000300a00 */
[----:B-1----:R-:W-:-:S05]  /*170a0*/  IMAD.MOV.U32 R2, RZ, RZ, R3 ;  /* 0x000000ffff027224 */ /* 0x002fca00078e0003 */
[----:B------:R1:W-:Y:S04]  /*170b0*/  STL [R1+0x2a4], R2 ;  /* 0x0002a40201007387 */ /* 0x0003e80000100800 */
[----:B------:R1:W-:Y:S04]  /*170c0*/  STL [R1+0x2b0], R152 ;  /* 0x0002b09801007387 */ /* 0x0003e80000100800 */
[----:B------:R-:W2:Y:S01]  /*170d0*/  LDL.LU.64 R6, [R1+0x450] ;  /* 0x0004500001067983 */ /* 0x000ea20000300a00 */
[----:B-1----:R-:W-:-:S03]  /*170e0*/  IMAD.MOV.U32 R2, RZ, RZ, R153 ;  /* 0x000000ffff027224 */ /* 0x002fc600078e0099 */
[----:B------:R-:W2:Y:S04]  /*170f0*/  LDL.LU.64 R4, [R1+0x430] ;  /* 0x0004300001047983 */ /* 0x000ea80000300a00 */
[----:B------:R1:W-:Y:S04]  /*17100*/  STL [R1+0x2ac], R2 ;  /* 0x0002ac0201007387 */ /* 0x0003e80000100800 */
[----:B------:R1:W-:Y:S04]  /*17110*/  STL [R1+0x2b8], R156 ;  /* 0x0002b89c01007387 */ /* 0x0003e80000100800 */
[----:B------:R-:W2:Y:S01]  /*17120*/  LDL.LU.64 R152, [R1+0x408] ;  /* 0x0004080001987983 */ /* 0x000ea20000300a00 */
[----:B-1----:R-:W-:-:S03]  /*17130*/  IMAD.MOV.U32 R2, RZ, RZ, R157 ;  /* 0x000000ffff027224 */ /* 0x002fc600078e009d */
[----:B------:R-:W2:Y:S04]  /*17140*/  LDL.LU.64 R156, [R1+0x3d8] ;  /* 0x0003d800019c7983 */ /* 0x000ea80000300a00 */
[----:B------:R1:W-:Y:S01]  /*17150*/  STL [R1+0x2b4], R2 ;  /* 0x0002b40201007387 */ /* 0x0003e20000100800 */
[----:B------:R-:W-:-:S03]  /*17160*/  IMAD.MOV.U32 R151, RZ, RZ, R159 ;  /* 0x000000ffff977224 */ /* 0x000fc600078e009f */
[----:B------:R3:W-:Y:S04]  /*17170*/  STL [R1+0x2c0], R158 ;  /* 0x0002c09e01007387 */ /* 0x0007e80000100800 */
[----:B-1----:R-:W2:Y:S04]  /*17180*/  LDL.LU.64 R2, [R1+0x378] ;  /* 0x0003780001027983 */ /* 0x002ea80000300a00 */
[----:B---3--:R-:W-:Y:S04]  /*17190*/  STL [R1+0x2c8], R90 ;  /* 0x0002c85a01007387 */ /* 0x008fe80000100800 */
[----:B------:R1:W-:Y:S04]  /*171a0*/  STL [R1+0x2bc], R151 ;  /* 0x0002bc9701007387 */ /* 0x0003e80000100800 */
[----:B------:R-:W3:Y:S01]  /*171b0*/  LDL.LU.64 R158, [R1+0x348] ;  /* 0x00034800019e7983 */ /* 0x000ee20000300a00 */
[----:B-1----:R-:W-:-:S03]  /*171c0*/  IMAD.MOV.U32 R151, RZ, RZ, R91 ;  /* 0x000000ffff977224 */ /* 0x002fc600078e005b */
[----:B------:R1:W5:Y:S04]  /*171d0*/  LDL.LU.64 R90, [R1+0x738] ;  /* 0x00073800015a7983 */ /* 0x0003680000300a00 */
[----:B----4-:R-:W-:Y:S04]  /*171e0*/  STL [R1+0x2d0], R88 ;  /* 0x0002d05801007387 */ /* 0x010fe80000100800 */
[----:B------:R4:W-:Y:S02]  /*171f0*/  STL [R1+0x2c4], R151 ;  /* 0x0002c49701007387 */ /* 0x0009e40000100800 */
[----:B----4-:R-:W-:-:S02]  /*17200*/  IMAD.MOV.U32 R151, RZ, RZ, R89 ;  /* 0x000000ffff977224 */ /* 0x010fc400078e0059 */
[----:B------:R1:W5:Y:S04]  /*17210*/  LDL.LU.64 R88, [R1+0x730] ;  /* 0x0007300001587983 */ /* 0x0003680000300a00 */
[----:B------:R-:W-:Y:S04]  /*17220*/  STL [R1+0x2d8], R22 ;  /* 0x0002d81601007387 */ /* 0x000fe80000100800 */
        /* <DEDUP_REMOVED lines=23> */
[----:B--2---:R-:W-:Y:S04]  /*173a0*/  STL [R1+0x308], R10 ;  /* 0x0003080a01007387 */ /* 0x004fe80000100800 */
[----:B------:R2:W-:Y:S02]  /*173b0*/  STL [R1+0x2fc], R151 ;  /* 0x0002fc9701007387 */ /* 0x0005e40000100800 */
[----:B--2---:R-:W-:-:S02]  /*173c0*/  IMAD.MOV.U32 R151, RZ, RZ, R11 ;  /* 0x000000ffff977224 */ /* 0x004fc400078e000b */
[----:B------:R1:W5:Y:S04]  /*173d0*/  LDL.LU.64 R10, [R1+0x6f8] ;  /* 0x0006f800010a7983 */ /* 0x0003680000300a00 */
[----:B------:R-:W-:Y:S04]  /*173e0*/  STL [R1+0x310], R8 ;  /* 0x0003100801007387 */ /* 0x000fe80000100800 */
        /* <DEDUP_REMOVED lines=14> */
[----:B------:R-:W2:Y:S04]  /*174d0*/  LDL.LU.64 R152, [R1+0x6d8] ;  /* 0x0006d80001987983 */ /* 0x000ea80000300a00 */
        /* <DEDUP_REMOVED lines=8> */
[----:B---3--:R-:W-:Y:S04]  /*17560*/  STL [R1+0x340], R158 ;  /* 0x0003409e01007387 */ /* 0x008fe80000100800 */
[----:B------:R3:W-:Y:S02]  /*17570*/  STL [R1+0x334], R151 ;  /* 0x0003349701007387 */ /* 0x0007e40000100800 */
[----:B---3--:R-:W-:-:S05]  /*17580*/  IMAD.MOV.U32 R151, RZ, RZ, R159 ;  /* 0x000000ffff977224 */ /* 0x008fca00078e009f */
[----:B------:R-:W-:Y:S01]  /*17590*/  STL [R1+0x33c], R151 ;  /* 0x00033c9701007387 */ /* 0x000fe20000100800 */
        /* <DEDUP_REMOVED lines=29> */
[----:B------:R-:W-:Y:S01]  /*17770*/  CS2R R86, SRZ ;  /* 0x0000000000567805 */ /* 0x000fe2000001ff00 */
[----:B------:R-:W-:Y:S01]  /*17780*/  UIADD3 UR8, UR8, -0x180, URZ ;  /* 0xfffffe8008087890 */ /* 0x000fe2000fffe03f */
[----:B------:R-:W-:Y:S01]  /*17790*/  UMOV UR9, 0x2 ;  /* 0x0000000200097882 */ /* 0x000fe20000000000 */
[----:B------:R-:W-:Y:S01]  /*177a0*/  UMOV UR10, 0xffffffff ;  /* 0xffffffff000a7882 */ /* 0x000fe20000000000 */
[----:B------:R-:W-:Y:S01]  /*177b0*/  UMOV UR4, URZ ;  /* 0x0000003f00047c82 */ /* 0x000fe20008000000 */
[----:B--2---:R-:W-:-:S04]  /*177c0*/  SHF.R.S32.HI R56, RZ, 0x1f, R153 ;  /* 0x0000001fff387819 */ /* 0x004fc80000011499 */
[----:B------:R-:W-:-:S04]  /*177d0*/  LEA.HI R56, R56, R153, RZ, 0x7 ;  /* 0x0000009938387211 */ /* 0x000fc800078f38ff */
[----:B------:R-:W-:-:S05]  /*177e0*/  SHF.R.S32.HI R158, RZ, 0x7, R56 ;  /* 0x00000007ff9e7819 */ /* 0x000fca0000011438 */
[----:B------:R2:W-:Y:S02]  /*177f0*/  STL [R1+0x344], R158 ;  /* 0x0003449e01007387 */ /* 0x0005e40000100800 */
[----:B--2---:R-:W-:-:S05]  /*17800*/  VIADD R158, R158, 0xfffffffd ;  /* 0xfffffffd9e9e7836 */ /* 0x004fca0000000000 */
[----:B------:R1:W-:Y:S01]  /*17810*/  STL [R1+0x348], R158 ;  /* 0x0003489e01007387 */ /* 0x0003e20000100800 */
[----:B------:R-:W-:Y:S02]  /*17820*/  SHF.R.S32.HI R151, RZ, 0x1f, R152 ;  /* 0x0000001fff977819 */ /* 0x000fe40000011498 */
[----:B------:R-:W-:Y:S02]  /*17830*/  SHF.R.S32.HI R153, RZ, 0x1f, R154 ;  /* 0x0000001fff997819 */ /* 0x000fe4000001149a */
[----:B------:R-:W-:Y:S02]  /*17840*/  CS2R R56, SRZ ;  /* 0x0000000000387805 */ /* 0x000fe4000001ff00 */
[C---:B------:R-:W-:Y:S01]  /*17850*/  SHF.L.U64.HI R151, R152.reuse, 0x2, R151 ;  /* 0x0000000298977819 */ /* 0x040fe20000010297 */
[----:B------:R-:W-:Y:S01]  /*17860*/  IMAD.SHL.U32 R152, R152, 0x4, RZ ;  /* 0x0000000498987824 */ /* 0x000fe200078e00ff */
[C---:B------:R-:W-:Y:S01]  /*17870*/  SHF.L.U64.HI R153, R154.reuse, 0x2, R153 ;  /* 0x000000029a997819 */ /* 0x040fe20000010299 */
[----:B-1----:R-:W-:-:S07]  /*17880*/  IMAD.SHL.U32 R154, R154, 0x4, RZ ;  /* 0x000000049a9a7824 */ /* 0x002fce00078e00ff */
.L_x_1:
[----:B------:R-:W-:Y:S01]  /*17890*/  UIADD3 UR10, UR10, 0x1, URZ ;  /* 0x000000010a0a7890 */ /* 0x000fe2000fffe03f */
[----:B------:R-:W-:-:S04]  /*178a0*/  DEPBAR.LE SB0, 0x4 ;  /* 0x000081000000791a */ /* 0x000fc80000000000 */
[----:B------:R-:W-:Y:S01]  /*178b0*/  BAR.SYNC.DEFER_BLOCKING 0x0 ;  /* 0x0000000000007b1d */ /* 0x000fe20000010000 */
[----:B------:R-:W-:-:S04]  /*178c0*/  UISETP.GT.AND UP0, UPT, UR10, 0x3, UPT ;  /* 0x000000030a00788c */ /* 0x000fc8000bf04270 */
[----:B------:R-:W-:Y:S01]  /*178d0*/  USEL UR10, UR10, URZ, !UP0 ;  /* 0x0000003f0a0a7287 */ /* 0x000fe2000c000000 */
[----:B------:R-:W2:Y:S03]  /*178e0*/  LDL R159, [R1+0x348] ;  /* 0x00034800019f7983 */ /* 0x000ea60000100800 */
[----:B------:R-:W-:Y:S01]  /*178f0*/  ULEA UR5, UR10, UR7, 0xf ;  /* 0x000000070a057291 */ /* 0x000fe2000f8e783f */
[-C--:B-----5:R-:W-:Y:S01]  /*17900*/  IADD3 R5, P3, R5, R152.reuse, RZ ;  /* 0x0000009805057210 */ /* 0x0a0fe20007f7e0ff */
[----:B------:R-:W-:Y:S01]  /*17910*/  ULEA UR6, UR10, UR7, 0x10 ;  /* 0x000000070a067291 */ /* 0x000fe2000f8e803f */
[-C--:B------:R-:W-:Y:S01]  /*17920*/  IADD3 R7, P4, R7, R152.reuse, RZ ;  /* 0x0000009807077210 */ /* 0x080fe20007f9e0ff */
[----:B------:R-:W-:Y:S01]  /*17930*/  UIADD3 UR5, UR5, 0x40000, URZ ;  /* 0x0004000005057890 */ /* 0x000fe2000fffe03f */
[----:B------:R1:W-:Y:S01]  /*17940*/  STL [R1+0x6e4], R236 ;  /* 0x0006e4ec01007387 */ /* 0x0003e20000100800 */
[----:B------:R-:W-:Y:S01]  /*17950*/  USHF.R.U32.HI UR6, URZ, 0x4, UR6 ;  /* 0x000000043f067899 */ /* 0x000fe20008011606 */
[--C-:B------:R-:W-:Y:S01]  /*17960*/  IMAD.X R6, R6, 0x1, R151.reuse, P3 ;  /* 0x0000000106067824 */ /* 0x100fe200018e0697 */
[----:B------:R-:W-:Y:S01]  /*17970*/  USHF.R.U32.HI UR5, URZ, 0x4, UR5 ;  /* 0x000000043f057899 */ /* 0x000fe20008011605 */
[----:B------:R-:W-:Y:S01]  /*17980*/  STL [R1+0x6e0], R252 ;  /* 0x0006e0fc01007387 */ /* 0x000fe20000100800 */
[----:B------:R-:W-:Y:S01]  /*17990*/  USGXT.U32 UR14, UR6, 0xe ;  /* 0x0000000e060e789a */ /* 0x000fe20008000000 */
[--C-:B------:R-:W-:Y:S01]  /*179a0*/  IMAD.X R8, R8, 0x1, R151.reuse, P4 ;  /* 0x0000000108087824 */ /* 0x100fe200020e0697 */
[----:B------:R-:W-:Y:S01]  /*179b0*/  USGXT.U32 UR12, UR5, 0xe ;  /* 0x0000000e050c789a */ /* 0x000fe20008000000 */
[----:B------:R-:W-:Y:S01]  /*179c0*/  STL [R1+0x6cc], R157 ;  /* 0x0006cc9d01007387 */ /* 0x000fe20000100800 */
[----:B------:R-:W-:Y:S01]  /*179d0*/  UMOV UR15, 0x40000040 ;  /* 0x40000040000f7882 */ /* 0x000fe20000000000 */
[----:B------:R-:W-:Y:S01]  /*179e0*/  WARPGROUP.ARRIVE ;  /* 0x00000000000079c5 */ /* 0x000fe20000000000 */
[----:B------:R-:W-:Y:S01]  /*179f0*/  UMOV UR13, 0x40000040 ;  /* 0x40000040000d7882 */ /* 0x000fe20000000000 */
[----:B------:R-:W-:Y:S01]  /*17a00*/  UMOV UR5, URZ ;  /* 0x0000003f00057c82 */ /* 0x000fe20008000000 */
[----:B------:R-:W-:Y:S01]  /*17a10*/  UMOV UR6, URZ ;  /* 0x0000003f00067c82 */ /* 0x000fe20008000000 */
[----:B------:R-:W-:Y:S01]  /*17a20*/  UIADD3 UR9, UR9, 0x1, URZ ;  /* 0x0000000109097890 */ /* 0x000fe2000fffe03f */
[----:B------:R-:W-:Y:S01]  /*17a30*/  STL [R1+0x6c8], R156 ;  /* 0x0006c89c01007387 */ /* 0x000fe20000100800 */
[----:B------:R-:W-:Y:S01]  /*17a40*/  HGMMA.64x128x8.F32.TF32 R24, gdesc[UR12], R24 ;  /* 0x05e000000c1879f0 */ /* 0x000fe20008702818 */
[----:B------:R-:W-:Y:S01]  /*17a50*/  UIADD3 UR14, UP1, UR14, 0x2, URZ ;  /* 0x000000020e0e7890 */ /* 0x000fe2000ff3e03f */
[-C--:B------:R-:W-:Y:S01]  /*17a60*/  IADD3 R100, P3, R100, R152.reuse, RZ ;  /* 0x0000009864647210 */ /* 0x080fe20007f7e0ff */
[----:B------:R-:W-:Y:S01]  /*17a70*/  UIADD3 UR12, UP0, UR12, 0x2, URZ ;  /* 0x000000020c0c7890 */ /* 0x000fe2000ff1e03f */
[----:B------:R-:W-:Y:S01]  /*17a80*/  STL [R1+0x6c4], R2 ;  /* 0x0006c40201007387 */ /* 0x000fe20000100800 */
[----:B------:R-:W-:Y:S01]  /*17a90*/  UIADD3.X UR15, UR6, 0x40000040, URZ, UP1, !UPT ;  /* 0x40000040060f7890 */ /* 0x000fe20008ffe43f */
[----:B------:R-:W-:Y:S01]  /*17aa0*/  IADD3 R102, P4, R102, R152, RZ ;  /* 0x0000009866667210 */ /* 0x000fe20007f9e0ff */
[----:B------:R-:W-:Y:S01]  /*17ab0*/  UIADD3.X UR13, UR5, 0x40000040, URZ, UP0, !UPT ;  /* 0x40000040050d7890 */ /* 0x000fe200087fe43f */
[----:B------:R3:W-:Y:S01]  /*17ac0*/  STL [R1+0x6d0], R0 ;  /* 0x0006d00001007387 */ /* 0x0007e20000100800 */
[----:B------:R-:W-:Y:S01]  /*17ad0*/  UIADD3.64 UR22, UR14, 0x2, URZ ;  /* 0x000000020e167897 */ /* 0x000fe2000fffe03f */
[--C-:B------:R-:W-:Y:S01]  /*17ae0*/  IMAD.X R101, R101, 0x1, R151.reuse, P3 ;  /* 0x0000000165657824 */ /* 0x100fe200018e0697 */
[----:B------:R-:W-:Y:S01]  /*17af0*/  UIADD3.64 UR20, UR12, 0x2, URZ ;  /* 0x000000020c147897 */ /* 0x000fe2000fffe03f */
[----:B------:R4:W-:Y:S01]  /*17b00*/  STL [R1+0x6d8], R5 ;  /* 0x0006d80501007387 */ /* 0x0009e20000100800 */
[----:B------:R-:W-:Y:S01]  /*17b10*/  UISETP.GT.AND UP0, UPT, UR9, 0x3, UPT ;  /* 0x000000030900788c */ /* 0x000fe2000bf04270 */
[----:B------:R-:W-:Y:S01]  /*17b20*/  IMAD.X R103, R103, 0x1, R151, P4 ;  /* 0x0000000167677824 */ /* 0x000fe200020e0697 */
[----:B------:R-:W-:Y:S01]  /*17b30*/  UIMAD UR5, UR4, -0x80, UR8 ;  /* 0xffffff80040578a4 */ /* 0x000fe2000f8e0208 */
[----:B------:R4:W-:Y:S01]  /*17b40*/  STL [R1+0x6d4], R6 ;  /* 0x0006d40601007387 */ /* 0x0009e20000100800 */
[----:B------:R-:W-:-:S03]  /*17b50*/  USEL UR9, UR9, URZ, !UP0 ;  /* 0x0000003f09097287 */ /* 0x000fc6000c000000 */
[----:B------:R4:W-:Y:S01]  /*17b60*/  STL [R1+0x6dc], R8 ;  /* 0x0006dc0801007387 */ /* 0x0009e20000100800 */
[----:B------:R-:W-:Y:S01]  /*17b70*/  ULEA UR6, UR9, UR7, 0xf ;  /* 0x0000000709067291 */ /* 0x000fe2000f8e783f */
[----:B------:R-:W-:Y:S01]  /*17b80*/  ISETP.GE.AND P1, PT, R3, UR5, PT ;  /* 0x0000000503007c0c */ /* 0x000fe2000bf26270 */
[----:B------:R-:W4:Y:S04]  /*17b90*/  S2R R158, SR_TID.X ;  /* 0x00000000009e7919 */ /* 0x000f280000002100 */
[----:B------:R-:W-:Y:S01]  /*17ba0*/  VIADD R222, R0, UR6 ;  /* 0x0000000600de7c36 */ /* 0x000fe20008000000 */
[----:B-1----:R-:W1:Y:S01]  /*17bb0*/  S2R R236, SR_TID.X ;  /* 0x0000000000ec7919 */ /* 0x002e620000002100 */
[----:B---3--:R-:W3:Y:S01]  /*17bc0*/  LDL R0, [R1+0x6c0] ;  /* 0x0006c00001007983 */ /* 0x008ee20000100800 */
[----:B-1----:R-:W-:-:S02]  /*17bd0*/  SHF.R.U32.HI R252, RZ, 0x6, R236 ;  /* 0x00000006fffc7819 */ /* 0x002fc400000116ec */
[----:B------:R-:W-:Y:S02]  /*17be0*/  SHF.R.U32.HI R236, RZ, 0x6, R236 ;  /* 0x00000006ffec7819 */ /* 0x000fe400000116ec */
[----:B------:R-:W-:Y:S02]  /*17bf0*/  SGXT.U32 R252, R252, 0x1 ;  /* 0x00000001fcfc781a */ /* 0x000fe40000000000 */
[----:B------:R-:W-:Y:S02]  /*17c00*/  SGXT.U32 R236, R236, 0x1 ;  /* 0x00000001ecec781a */ /* 0x000fe40000000000 */
[----:B------:R-:W-:Y:S02]  /*17c10*/  LOP3.LUT R252, R252, 0x20, RZ, 0xfc, !PT ;  /* 0x00000020fcfc7812 */ /* 0x000fe400078efcff */
[----:B------:R-:W-:Y:S01]  /*17c20*/  LOP3.LUT R236, R236, 0x22, RZ, 0xfc, !PT ;  /* 0x00000022ecec7812 */ /* 0x000fe200078efcff */
[----:B------:R-:W-:-:S12]  /*17c30*/  HGMMA.64x128x8.F32.TF32 R24, gdesc[UR12], R24 ;  /* 0x05e000000c1879f0 */ /* 0x000fd80008702818 */
[----:B------:R-:W-:Y:S01]  /*17c40*/  HGMMA.64x128x8.F32.TF32 R24, gdesc[UR20], R24 ;  /* 0x05e00000141879f0 */ /* 0x000fe20008702818 */
[----:B------:R-:W-:Y:S02]  /*17c50*/  UIADD3.64 UR22, UR14, 0x4, URZ ;  /* 0x000000040e167897 */ /* 0x000fe4000fffe03f */
[----:B------:R-:W-:Y:S01]  /*17c60*/  UIADD3.64 UR20, UR12, 0x4, URZ ;  /* 0x000000040c147897 */ /* 0x000fe2000fffe03f */
[----:B--2---:R-:W-:Y:S02]  /*17c70*/  ISETP.LE.AND P0, PT, R159, UR4, PT ;  /* 0x000000049f007c0c */ /* 0x004fe4000bf03270 */
[----:B----4-:R-:W-:Y:S02]  /*17c80*/  SHF.R.U32.HI R159, RZ, 0x6, R158 ;  /* 0x00000006ff9f7819 */ /* 0x010fe4000001169e */
[----:B------:R-:W-:Y:S02]  /*17c90*/  SEL R158, RZ, 0x4, P1 ;  /* 0x00000004ff9e7807 */ /* 0x000fe40000800000 */
[----:B------:R-:W-:-:S02]  /*17ca0*/  SGXT.U32 R159, R159, 0x1 ;  /* 0x000000019f9f781a */ /* 0x000fc40000000000 */
[----:B------:R-:W-:Y:S02]  /*17cb0*/  SEL R158, R158, RZ, !P0 ;  /* 0x000000ff9e9e7207 */ /* 0x000fe40004000000 */
[----:B------:R-:W-:Y:S02]  /*17cc0*/  LOP3.LUT R159, R159, 0x2, RZ, 0xfc, !PT ;  /* 0x000000029f9f7812 */ /* 0x000fe400078efcff */
[----:B------:R-:W-:Y:S02]  /*17cd0*/  ISETP.NE.U32.AND P2, PT, R158, RZ, PT ;  /* 0x000000ff9e00720c */ /* 0x000fe40003f45070 */
[----:B------:R-:W-:Y:S01]  /*17ce0*/  ISETP.GE.AND P1, PT, R159, UR5, PT ;  /* 0x000000059f007c0c */ /* 0x000fe2000bf26270 */
[----:B------:R-:W-:-:S03]  /*17cf0*/  IMAD.MOV.U32 R159, RZ, RZ, R6 ;  /* 0x000000ffff9f7224 */ /* 0x000fc600078e0006 */
[----:B------:R-:W-:-:S04]  /*17d00*/  SEL R158, RZ, 0x4, P1 ;  /* 0x00000004ff9e7807 */ /* 0x000fc80000800000 */
[----:B------:R-:W-:-:S04]  /*17d10*/  SEL R158, R158, RZ, !P0 ;  /* 0x000000ff9e9e7207 */ /* 0x000fc80004000000 */
[----:B------:R-:W-:Y:S01]  /*17d20*/  ISETP.NE.U32.AND P1, PT, R158, RZ, PT ;  /* 0x000000ff9e00720c */ /* 0x000fe20003f25070 */
[----:B------:R-:W-:Y:S01]  /*17d30*/  IMAD.MOV.U32 R158, RZ, RZ, R5 ;  /* 0x000000ffff9e7224 */ /* 0x000fe200078e0005 */
[----:B------:R-:W-:Y:S01]  /*17d40*/  HGMMA.64x128x8.F32.TF32 R24, gdesc[UR20], R24 ;  /* 0x05e00000141879f0 */ /* 0x000fe20008702818 */
[----:B------:R-:W-:Y:S02]  /*17d50*/  UIADD3.64 UR22, UR14, 0x3fe, URZ ;  /* 0x000003fe0e167897 */ /* 0x000fe4000fffe03f */
[----:B------:R-:W-:-:S09]  /*17d60*/  UIADD3.64 UR20, UR12, 0x1fe, URZ ;  /* 0x000001fe0c147897 */ /* 0x000fd2000fffe03f */
        /* <DEDUP_REMOVED lines=29> */
[----:B------:R-:W-:Y:S02]  /*17f40*/  UIADD3.64 UR20, UR12, 0x602, URZ ;  /* 0x000006020c147897 */ /* 0x000fe4000fffe03f */
[----:B------:R-:W-:Y:S02]  /*17f50*/  UIADD3.64 UR14, UR14, 0xc04, URZ ;  /* 0x00000c040e0e7897 */ /* 0x000fe4000fffe03f */
[----:B------:R-:W-:-:S05]  /*17f60*/  UIADD3.64 UR12, UR12, 0x604, URZ ;  /* 0x000006040c0c7897 */ /* 0x000fca000fffe03f */
[----:B------:R-:W-:-:S12]  /*17f70*/  HGMMA.64x128x8.F32.TF32 R24, gdesc[UR20], R24 ;  /* 0x05e00000141879f0 */ /* 0x000fd80008702818 */
[----:B------:R-:W-:Y:S01]  /*17f80*/  HGMMA.64x128x8.F32.TF32 R24, gdesc[UR12], R24, gsb0 ;  /* 0x05e000000c1879f0 */ /* 0x000fe20008002818 */
[-C--:B------:R-:W-:Y:S02]  /*17f90*/  IADD3 R130, P3, R130, R152.reuse, RZ ;  /* 0x0000009882827210 */ /* 0x080fe40007f7e0ff */
[----:B------:R-:W-:-:S03]  /*17fa0*/  IADD3 R132, P4, R132, R152, RZ ;  /* 0x0000009884847210 */ /* 0x000fc60007f9e0ff */
[--C-:B------:R-:W-:Y:S02]  /*17fb0*/  IMAD.X R131, R131, 0x1, R151.reuse, P3 ;  /* 0x0000000183837824 */ /* 0x100fe400018e0697 */
[----:B------:R-:W-:Y:S01]  /*17fc0*/  IMAD.X R133, R133, 0x1, R151, P4 ;  /* 0x0000000185857824 */ /* 0x000fe200020e0697 */
[----:B------:R-:W-:Y:S02]  /*17fd0*/  WARPGROUP.DEPBAR.LE gsb0, 0x1 ;  /* 0x00008000000079c5 */ /* 0x000fe40000010100 */
[----:B------:R-:W-:Y:S06]  /*17fe0*/  BAR.SYNC.DEFER_BLOCKING 0x0 ;  /* 0x0000000000007b1d */ /* 0x000fec0000010000 */
[----:B------:R-:W-:Y:S01]  /*17ff0*/  @!PT LDS RZ, [RZ] ;  /* 0x00000000fffff984 */ /* 0x000fe20000000800 */
[----:B------:R-:W-:Y:S01]  /*18000*/  @!PT LDS RZ, [RZ] ;  /* 0x00000000fffff984 */ /* 0x000fe20000000800 */
[----:B------:R-:W-:Y:S01]  /*18010*/  @!PT LDS RZ, [RZ] ;  /* 0x00000000fffff984 */ /* 0x000fe20000000800 */
[----:B------:R1:W-:Y:S02]  /*18020*/  LDGSTS.E [R222+0x40000], desc[UR16][R158.64], P2 ;  /* 0x400000009ede7fae */ /* 0x0003e40009121850 */
[----:B-1----:R-:W-:-:S02]  /*18030*/  IMAD.MOV.U32 R158, RZ, RZ, R7 ;  /* 0x000000ffff9e7224 */ /* 0x002fc400078e0007 */
[----:B------:R-:W-:-:S05]  /*18040*/  IMAD.MOV.U32 R159, RZ, RZ, R8 ;  /* 0x000000ffff9f7224 */ /* 0x000fca00078e0008 */
[----:B------:R1:W-:Y:S01]  /*18050*/  LDGSTS.E [R222+0x40008], desc[UR16][R158.64], P1 ;  /* 0x400080009ede7fae */ /* 0x0003e20008921850 */
[----:B------:R-:W-:-:S04]  /*18060*/  ISETP.GE.AND P1, PT, R252, UR5, PT ;  /* 0x00000005fc007c0c */ /* 0x000fc8000bf26270 */
[----:B-1----:R-:W-:Y:S02]  /*18070*/  SEL R158, RZ, 0x4, P1 ;  /* 0x00000004ff9e7807 */ /* 0x002fe40000800000 */
[----:B------:R-:W-:Y:S02]  /*18080*/  ISETP.GE.AND P1, PT, R236, UR5, PT ;  /* 0x00000005ec007c0c */ /* 0x000fe4000bf26270 */
[----:B------:R-:W1:Y:S01]  /*18090*/  S2R R236, SR_TID.X ;  /* 0x0000000000ec7919 */ /* 0x000e620000002100 */
[----:B------:R-:W-:-:S04]  /*180a0*/  SEL R158, R158, RZ, !P0 ;  /* 0x000000ff9e9e7207 */ /* 0x000fc80004000000 */
[----:B------:R-:W-:Y:S02]  /*180b0*/  ISETP.NE.U32.AND P2, PT, R158, RZ, PT ;  /* 0x000000ff9e00720c */ /* 0x000fe40003f45070 */
[----:B------:R-:W-:-:S04]  /*180c0*/  SEL R158, RZ, 0x4, P1 ;  /* 0x00000004ff9e7807 */ /* 0x000fc80000800000 */
[----:B------:R-:W-:-:S04]  /*180d0*/  SEL R158, R158, RZ, !P0 ;  /* 0x000000ff9e9e7207 */ /* 0x000fc80004000000 */
[----:B------:R-:W-:-:S03]  /*180e0*/  ISETP.NE.U32.AND P1, PT, R158, RZ, PT ;  /* 0x000000ff9e00720c */ /* 0x000fc60003f25070 */
[----:B------:R-:W-:Y:S10]  /*180f0*/  LDGSTS.E [R222+0x42000], desc[UR16][R100.64], P2 ;  /* 0x4200000064de7fae */ /* 0x000ff40009121850 */
[----:B------:R-:W-:Y:S01]  /*18100*/  LDGSTS.E [R222+0x42008], desc[UR16][R102.64], P1 ;  /* 0x4200800066de7fae */ /* 0x000fe20008921850 */
[----:B-1----:R-:W-:-:S02]  /*18110*/  SHF.R.U32.HI R3, RZ, 0x6, R236 ;  /* 0x00000006ff037819 */ /* 0x002fc400000116ec */
[----:B------:R-:W-:Y:S02]  /*18120*/  SHF.R.U32.HI R2, RZ, 0x6, R236 ;  /* 0x00000006ff027819 */ /* 0x000fe400000116ec */
[----:B------:R-:W1:Y:S01]  /*18130*/  S2R R236, SR_TID.X ;  /* 0x0000000000ec7919 */ /* 0x000e620000002100 */
[----:B------:R-:W-:Y:S02]  /*18140*/  SGXT.U32 R3, R3, 0x1 ;  /* 0x000000010303781a */ /* 0x000fe40000000000 */
[----:B------:R-:W-:Y:S02]  /*18150*/  SGXT.U32 R2, R2, 0x1 ;  /* 0x000000010202781a */ /* 0x000fe40000000000 */
[----:B------:R-:W-:Y:S02]  /*18160*/  LOP3.LUT R3, R3, 0x40, RZ, 0xfc, !PT ;  /* 0x0000004003037812 */ /* 0x000fe400078efcff */
[----:B------:R-:W-:Y:S02]  /*18170*/  LOP3.LUT R2, R2, 0x42, RZ, 0xfc, !PT ;  /* 0x0000004202027812 */ /* 0x000fe400078efcff */
[----:B------:R-:W-:-:S04]  /*18180*/  ISETP.GE.AND P1, PT, R3, UR5, PT ;  /* 0x0000000503007c0c */ /* 0x000fc8000bf26270 */
[----:B------:R-:W-:Y:S02]  /*18190*/  SEL R158, RZ, 0x4, P1 ;  /* 0x00000004ff9e7807 */ /* 0x000fe40000800000 */
[----:B------:R-:W-:Y:S02]  /*181a0*/  ISETP.GE.AND P1, PT, R2, UR5, PT ;  /* 0x0000000502007c0c */ /* 0x000fe4000bf26270 */
[----:B------:R-:W-:-:S04]  /*181b0*/  SEL R158, R158, RZ, !P0 ;  /* 0x000000ff9e9e7207 */ /* 0x000fc80004000000 */
[----:B------:R-:W-:Y:S02]  /*181c0*/  ISETP.NE.U32.AND P2, PT, R158, RZ, PT ;  /* 0x000000ff9e00720c */ /* 0x000fe40003f45070 */
[----:B------:R-:W-:-:S04]  /*181d0*/  SEL R158, RZ, 0x4, P1 ;  /* 0x00000004ff9e7807 */ /* 0x000fc80000800000 */
[----:B------:R-:W-:-:S04]  /*181e0*/  SEL R158, R158, RZ, !P0 ;  /* 0x000000ff9e9e7207 */ /* 0x000fc80004000000 */
[----:B------:R-:W-:Y:S02]  /*181f0*/  ISETP.NE.U32.AND P1, PT, R158, RZ, PT ;  /* 0x000000ff9e00720c */ /* 0x000fe40003f25070 */
[--C-:B-1----:R-:W-:Y:S01]  /*18200*/  SHF.R.U32.HI R3, RZ, 0x6, R236.reuse ;  /* 0x00000006ff037819 */ /* 0x102fe200000116ec */
[----:B------:R-:W-:Y:S01]  /*18210*/  LDGSTS.E [R222+0x44000], desc[UR16][R130.64], P2 ;  /* 0x4400000082de7fae */ /* 0x000fe20009121850 */
[----:B------:R-:W-:Y:S02]  /*18220*/  SHF.R.U32.HI R2, RZ, 0x6, R236 ;  /* 0x00000006ff027819 */ /* 0x000fe400000116ec */
[----:B------:R-:W1:Y:S01]  /*18230*/  S2R R236, SR_TID.X ;  /* 0x0000000000ec7919 */ /* 0x000e620000002100 */
[----:B------:R-:W-:-:S04]  /*18240*/  SGXT.U32 R3, R3, 0x1 ;  /* 0x000000010303781a */ /* 0x000fc80000000000 */
[----:B------:R-:W-:Y:S02]  /*18250*/  LOP3.LUT R3, R3, 0x60, RZ, 0xfc, !PT ;  /* 0x0000006003037812 */ /* 0x000fe400078efcff */
[----:B------:R-:W-:Y:S01]  /*18260*/  LDGSTS.E [R222+0x44008], desc[UR16][R132.64], P1 ;  /* 0x4400800084de7fae */ /* 0x000fe20008921850 */
[----:B------:R-:W-:Y:S02]  /*18270*/  SGXT.U32 R2, R2, 0x1 ;  /* 0x000000010202781a */ /* 0x000fe40000000000 */
[----:B------:R-:W-:Y:S02]  /*18280*/  ISETP.GE.AND P1, PT, R3, UR5, PT ;  /* 0x0000000503007c0c */ /* 0x000fe4000bf26270 */
[----:B------:R-:W-:Y:S02]  /*18290*/  LOP3.LUT R2, R2, 0x62, RZ, 0xfc, !PT ;  /* 0x0000006202027812 */ /* 0x000fe400078efcff */
[----:B------:R-:W-:Y:S02]  /*182a0*/  SEL R158, RZ, 0x4, P1 ;  /* 0x00000004ff9e7807 */ /* 0x000fe40000800000 */
[----:B------:R-:W-:-:S02]  /*182b0*/  ISETP.GE.AND P1, PT, R2, UR5, PT ;  /* 0x0000000502007c0c */ /* 0x000fc4000bf26270 */
[----:B------:R-:W-:Y:S02]  /*182c0*/  SEL R158, R158, RZ, !P0 ;  /* 0x000000ff9e9e7207 */ /* 0x000fe40004000000 */
[----:B------:R-:W-:Y:S02]  /*182d0*/  IADD3 R174, P3, R174, R152, RZ ;  /* 0x00000098aeae7210 */ /* 0x000fe40007f7e0ff */
[----:B------:R-:W-:Y:S02]  /*182e0*/  ISETP.NE.U32.AND P2, PT, R158, RZ, PT ;  /* 0x000000ff9e00720c */ /* 0x000fe40003f45070 */
[----:B------:R-:W-:Y:S01]  /*182f0*/  SEL R158, RZ, 0x4, P1 ;  /* 0x00000004ff9e7807 */ /* 0x000fe20000800000 */
[----:B------:R-:W-:-:S03]  /*18300*/  IMAD.X R173, R173, 0x1, R151, P3 ;  /* 0x00000001adad7824 */ /* 0x000fc600018e0697 */
[----:B------:R-:W-:Y:S02]  /*18310*/  SEL R158, R158, RZ, !P0 ;  /* 0x000000ff9e9e7207 */ /* 0x000fe40004000000 */
[----:B------:R-:W-:Y:S02]  /*18320*/  IADD3 R176, P4, R176, R152, RZ ;  /* 0x00000098b0b07210 */ /* 0x000fe40007f9e0ff */
[--C-:B-1----:R-:W-:Y:S02]  /*18330*/  SHF.R.U32.HI R2, RZ, 0x6, R236.reuse ;  /* 0x00000006ff027819 */ /* 0x102fe400000116ec */
[----:B------:R-:W-:Y:S02]  /*18340*/  SHF.R.U32.HI R3, RZ, 0x6, R236 ;  /* 0x00000006ff037819 */ /* 0x000fe400000116ec */
[----:B------:R-:W1:Y:S01]  /*18350*/  S2R R236, SR_TID.X ;  /* 0x0000000000ec7919 */ /* 0x000e620000002100 */
[----:B------:R-:W-:Y:S01]  /*18360*/  ISETP.NE.U32.AND P1, PT, R158, RZ, PT ;  /* 0x000000ff9e00720c */ /* 0x000fe20003f25070 */
[----:B------:R-:W-:-:S02]  /*18370*/  IMAD.MOV.U32 R158, RZ, RZ, R174 ;  /* 0x000000ffff9e7224 */ /* 0x000fc400078e00ae */
[----:B------:R-:W-:Y:S02]  /*18380*/  IMAD.MOV.U32 R159, RZ, RZ, R173 ;  /* 0x000000ffff9f7224 */ /* 0x000fe400078e00ad */
[----:B------:R-:W-:Y:S01]  /*18390*/  IMAD.X R175, R175, 0x1, R151, P4 ;  /* 0x00000001afaf7824 */ /* 0x000fe200020e0697 */
[----:B------:R-:W-:Y:S02]  /*183a0*/  SGXT.U32 R3, R3, 0x1 ;  /* 0x000000010303781a */ /* 0x000fe40000000000 */
[----:B------:R2:W-:Y:S02]  /*183b0*/  LDGSTS.E [R222+0x46000], desc[UR16][R158.64], P2 ;  /* 0x460000009ede7fae */ /* 0x0005e40009121850 */
[----:B------:R-:W-:Y:S02]  /*183c0*/  LOP3.LUT R3, R3, 0x4, RZ, 0xfc, !PT ;  /* 0x0000000403037812 */ /* 0x000fe400078efcff */
[----:B------:R-:W-:Y:S01]  /*183d0*/  SGXT.U32 R2, R2, 0x1 ;  /* 0x000000010202781a */ /* 0x000fe20000000000 */
[----:B--2---:R-:W-:-:S02]  /*183e0*/  IMAD.MOV.U32 R158, RZ, RZ, R176 ;  /* 0x000000ffff9e7224 */ /* 0x004fc400078e00b0 */
[----:B------:R-:W-:Y:S01]  /*183f0*/  IMAD.MOV.U32 R159, RZ, RZ, R175 ;  /* 0x000000ffff9f7224 */ /* 0x000fe200078e00af */
[----:B------:R-:W-:-:S04]  /*18400*/  LOP3.LUT R2, R2, 0x6, RZ, 0xfc, !PT ;  /* 0x0000000602027812 */ /* 0x000fc800078efcff */
[----:B------:R2:W-:Y:S01]  /*18410*/  LDGSTS.E [R222+0x46008], desc[UR16][R158.64], P1 ;  /* 0x460080009ede7fae */ /* 0x0005e20008921850 */
[----:B------:R-:W-:Y:S02]  /*18420*/  ISETP.GE.AND P1, PT, R3, UR5, PT ;  /* 0x0000000503007c0c */ /* 0x000fe4000bf26270 */
[----:B------:R-:W-:Y:S02]  /*18430*/  ISETP.GE.AND P2, PT, R2, UR5, PT ;  /* 0x0000000502007c0c */ /* 0x000fe4000bf46270 */
[----:B------:R-:W-:Y:S02]  /*18440*/  IADD3 R9, P3, R9, R152, RZ ;  /* 0x0000009809097210 */ /* 0x000fe40007f7e0ff */
[----:B--2---:R-:W-:Y:S02]  /*18450*/  SEL R159, RZ, 0x4, P1 ;  /* 0x00000004ff9f7807 */ /* 0x004fe40000800000 */
[----:B------:R-:W-:Y:S02]  /*18460*/  SEL R158, RZ, 0x4, P2 ;  /* 0x00000004ff9e7807 */ /* 0x000fe40001000000 */
[----:B------:R-:W-:-:S02]  /*18470*/  SEL R159, R159, RZ, !P0 ;  /* 0x000000ff9f9f7207 */ /* 0x000fc40004000000 */
[----:B------:R-:W-:Y:S02]  /*18480*/  SEL R158, R158, RZ, !P0 ;  /* 0x000000ff9e9e7207 */ /* 0x000fe40004000000 */
[----:B------:R-:W-:Y:S01]  /*18490*/  ISETP.NE.U32.AND P1, PT, R159, RZ, PT ;  /* 0x000000ff9f00720c */ /* 0x000fe20003f25070 */
[----:B------:R-:W-:Y:S01]  /*184a0*/  IMAD.X R10, R10, 0x1, R151, P3 ;  /* 0x000000010a0a7824 */ /* 0x000fe200018e0697 */
[--C-:B-1----:R-:W-:Y:S01]  /*184b0*/  SHF.R.U32.HI R2, RZ, 0x6, R236.reuse ;  /* 0x00000006ff027819 */ /* 0x102fe200000116ec */
[----:B---3--:R-:W-:Y:S01]  /*184c0*/  VIADD R222, R0, UR6 ;  /* 0x0000000600de7c36 */ /* 0x008fe20008000000 */
[----:B------:R-:W-:Y:S02]  /*184d0*/  IADD3 R11, P4, R11, R152, RZ ;  /* 0x000000980b0b7210 */ /* 0x000fe40007f9e0ff */
[----:B------:R-:W-:Y:S02]  /*184e0*/  ISETP.NE.U32.AND P2, PT, R158, RZ, PT ;  /* 0x000000ff9e00720c */ /* 0x000fe40003f45070 */
[----:B------:R-:W-:Y:S01]  /*184f0*/  SHF.R.U32.HI R0, RZ, 0x6, R236 ;  /* 0x00000006ff007819 */ /* 0x000fe200000116ec */
[----:B------:R-:W-:Y:S01]  /*18500*/  IMAD.MOV.U32 R158, RZ, RZ, R9 ;  /* 0x000000ffff9e7224 */ /* 0x000fe200078e0009 */
[----:B------:R-:W1:Y:S01]  /*18510*/  S2R R236, SR_TID.X ;  /* 0x0000000000ec7919 */ /* 0x000e620000002100 */
[----:B------:R-:W-:Y:S01]  /*18520*/  IMAD.MOV.U32 R159, RZ, RZ, R10 ;  /* 0x000000ffff9f7224 */ /* 0x000fe200078e000a */
[----:B------:R-:W-:Y:S01]  /*18530*/  SGXT.U32 R2, R2, 0x1 ;  /* 0x000000010202781a */ /* 0x000fe20000000000 */
[----:B------:R-:W-:-:S03]  /*18540*/  IMAD.X R12, R12, 0x1, R151, P4 ;  /* 0x000000010c0c7824 */ /* 0x000fc600020e0697 */
[----:B------:R-:W-:Y:S01]  /*18550*/  LOP3.LUT R2, R2, 0x24, RZ, 0xfc, !PT ;  /* 0x0000002402027812 */ /* 0x000fe200078efcff */
[----:B------:R2:W-:Y:S01]  /*18560*/  LDGSTS.E [R222+0x40000], desc[UR16][R158.64], P1 ;  /* 0x400000009ede7fae */ /* 0x0005e20008921850 */
[----:B------:R-:W-:Y:S02]  /*18570*/  SGXT.U32 R0, R0, 0x1 ;  /* 0x000000010000781a */ /* 0x000fe40000000000 */
[----:B------:R-:W-:Y:S02]  /*18580*/  ISETP.GE.AND P1, PT, R2, UR5, PT ;  /* 0x0000000502007c0c */ /* 0x000fe4000bf26270 */
[----:B------:R-:W-:Y:S01]  /*18590*/  LOP3.LUT R0, R0, 0x26, RZ, 0xfc, !PT ;  /* 0x0000002600007812 */ /* 0x000fe200078efcff */
[----:B--2---:R-:W-:Y:S02]  /*185a0*/  IMAD.MOV.U32 R158, RZ, RZ, R11 ;  /* 0x000000ffff9e7224 */ /* 0x004fe400078e000b */
[----:B------:R-:W-:-:S05]  /*185b0*/  IMAD.MOV.U32 R159, RZ, RZ, R12 ;  /* 0x000000ffff9f7224 */ /* 0x000fca00078e000c */
[----:B------:R2:W-:Y:S02]  /*185c0*/  LDGSTS.E [R222+0x40008], desc[UR16][R158.64], P2 ;  /* 0x400080009ede7fae */ /* 0x0005e40009121850 */
[----:B--2---:R-:W-:Y:S02]  /*185d0*/  SEL R158, RZ, 0x4, P1 ;  /* 0x00000004ff9e7807 */ /* 0x004fe40000800000 */
[----:B------:R-:W-:Y:S02]  /*185e0*/  ISETP.GE.AND P1, PT, R0, UR5, PT ;  /* 0x0000000500007c0c */ /* 0x000fe4000bf26270 */
[----:B------:R-:W-:-:S04]  /*185f0*/  SEL R158, R158, RZ, !P0 ;  /* 0x000000ff9e9e7207 */ /* 0x000fc80004000000 */
[----:B------:R-:W-:Y:S02]  /*18600*/  ISETP.NE.U32.AND P2, PT, R158, RZ, PT ;  /* 0x000000ff9e00720c */ /* 0x000fe40003f45070 */
[----:B------:R-:W-:-:S04]  /*18610*/  SEL R158, RZ, 0x4, P1 ;  /* 0x00000004ff9e7807 */ /* 0x000fc80000800000 */
[----:B------:R-:W-:Y:S02]  /*18620*/  SEL R158, R158, RZ, !P0 ;  /* 0x000000ff9e9e7207 */ /* 0x000fe40004000000 */
[-C--:B------:R-:W-:Y:S02]  /*18630*/  IADD3 R104, P3, R104, R152.reuse, RZ ;  /* 0x0000009868687210 */ /* 0x080fe40007f7e0ff */
[----:B------:R-:W-:Y:S02]  /*18640*/  ISETP.NE.U32.AND P1, PT, R158, RZ, PT ;  /* 0x000000ff9e00720c */ /* 0x000fe40003f25070 */
[----:B-1----:R-:W-:Y:S02]  /*18650*/  SHF.R.U32.HI R2, RZ, 0x6, R236 ;  /* 0x00000006ff027819 */ /* 0x002fe400000116ec */
[----:B------:R-:W-:Y:S01]  /*18660*/  IADD3 R106, P4, R106, R152, RZ ;  /* 0x000000986a6a7210 */ /* 0x000fe20007f9e0ff */
[----:B------:R-:W-:Y:S01]  /*18670*/  IMAD.X R105, R105, 0x1, R151, P3 ;  /* 0x0000000169697824 */ /* 0x000fe200018e0697 */
[----:B------:R-:W-:-:S02]  /*18680*/  SGXT.U32 R2, R2, 0x1 ;  /* 0x000000010202781a */ /* 0x000fc40000000000 */
[----:B------:R-:W-:Y:S01]  /*18690*/  SHF.R.U32.HI R0, RZ, 0x6, R236 ;  /* 0x00000006ff007819 */ /* 0x000fe200000116ec */
[----:B------:R-:W-:Y:S01]  /*186a0*/  IMAD.X R107, R107, 0x1, R151, P4 ;  /* 0x000000016b6b7824 */ /* 0x000fe200020e0697 */
[----:B------:R-:W-:Y:S01]  /*186b0*/  LOP3.LUT R2, R2, 0x44, RZ, 0xfc, !PT ;  /* 0x0000004402027812 */ /* 0x000fe200078efcff */
[----:B------:R-:W-:Y:S01]  /*186c0*/  LDGSTS.E [R222+0x42000], desc[UR16][R104.64], P2 ;  /* 0x4200000068de7fae */ /* 0x000fe20009121850 */
[----:B------:R-:W-:-:S03]  /*186d0*/  SGXT.U32 R0, R0, 0x1 ;  /* 0x000000010000781a */ /* 0x000fc60000000000 */
[----:B------:R-:W-:Y:S01]  /*186e0*/  LDGSTS.E [R222+0x42008], desc[UR16][R106.64], P1 ;  /* 0x420080006ade7fae */ /* 0x000fe20008921850 */
[----:B------:R-:W-:Y:S02]  /*186f0*/  LOP3.LUT R0, R0, 0x46, RZ, 0xfc, !PT ;  /* 0x0000004600007812 */ /* 0x000fe400078efcff */
[----:B------:R-:W-:-:S04]  /*18700*/  ISETP.GE.AND P1, PT, R2, UR5, PT ;  /* 0x0000000502007c0c */ /* 0x000fc8000bf26270 */
[----:B------:R-:W-:Y:S02]  /*18710*/  SEL R158, RZ, 0x4, P1 ;  /* 0x00000004ff9e7807 */ /* 0x000fe40000800000 */
[----:B------:R-:W-:Y:S02]  /*18720*/  ISETP.GE.AND P1, PT, R0, UR5, PT ;  /* 0x0000000500007c0c */ /* 0x000fe4000bf26270 */
[----:B------:R-:W2:Y:S01]  /*18730*/  LDL R0, [R1+0x6bc] ;  /* 0x0006bc0001007983 */ /* 0x000ea20000100800 */
[----:B------:R-:W1:Y:S01]  /*18740*/  S2R R236, SR_TID.X ;  /* 0x0000000000ec7919 */ /* 0x000e620000002100 */
[----:B------:R-:W-:-:S04]  /*18750*/  SEL R158, R158, RZ, !P0 ;  /* 0x000000ff9e9e7207 */ /* 0x000fc80004000000 */
[----:B------:R-:W-:Y:S02]  /*18760*/  ISETP.NE.U32.AND P2, PT, R158, RZ, PT ;  /* 0x000000ff9e00720c */ /* 0x000fe40003f45070 */
[----:B------:R-:W-:-:S04]  /*18770*/  SEL R158, RZ, 0x4, P1 ;  /* 0x00000004ff9e7807 */ /* 0x000fc80000800000 */
[----:B------:R-:W-:Y:S02]  /*18780*/  SEL R158, R158, RZ, !P0 ;  /* 0x000000ff9e9e7207 */ /* 0x000fe40004000000 */
[-C--:B------:R-:W-:Y:S02]  /*18790*/  IADD3 R134, P3, R134, R152.reuse, RZ ;  /* 0x0000009886867210 */ /* 0x080fe40007f7e0ff */
[----:B------:R-:W-:Y:S02]  /*187a0*/  ISETP.NE.U32.AND P1, PT, R158, RZ, PT ;  /* 0x000000ff9e00720c */ /* 0x000fe40003f25070 */
[----:B------:R-:W-:Y:S01]  /*187b0*/  IADD3 R136, P4, R136, R152, RZ ;  /* 0x0000009888887210 */ /* 0x000fe20007f9e0ff */
[----:B------:R-:W-:-:S04]  /*187c0*/  IMAD.X R135, R135, 0x1, R151, P3 ;  /* 0x0000000187877824 */ /* 0x000fc800018e0697 */
[----:B------:R-:W-:Y:S01]  /*187d0*/  IMAD.X R137, R137, 0x1, R151, P4 ;  /* 0x0000000189897824 */ /* 0x000fe200020e0697 */
[----:B------:R-:W-:Y:S05]  /*187e0*/  LDGSTS.E [R222+0x44000], desc[UR16][R134.64], P2 ;  /* 0x4400000086de7fae */ /* 0x000fea0009121850 */
[----:B------:R-:W-:Y:S01]  /*187f0*/  LDGSTS.E [R222+0x44008], desc[UR16][R136.64], P1 ;  /* 0x4400800088de7fae */ /* 0x000fe20008921850 */
[--C-:B-1----:R-:W-:Y:S02]  /*18800*/  SHF.R.U32.HI R3, RZ, 0x6, R236.reuse ;  /* 0x00000006ff037819 */ /* 0x102fe400000116ec */
[----:B------:R-:W-:Y:S02]  /*18810*/  SHF.R.U32.HI R2, RZ, 0x6, R236 ;  /* 0x00000006ff027819 */ /* 0x000fe400000116ec */
[----:B------:R-:W1:Y:S01]  /*18820*/  S2R R236, SR_TID.X ;  /* 0x0000000000ec7919 */ /* 0x000e620000002100 */
[----:B------:R-:W-:-:S04]  /*18830*/  SGXT.U32 R3, R3, 0x1 ;  /* 0x000000010303781a */ /* 0x000fc80000000000 */
[----:B------:R-:W-:Y:S02]  /*18840*/  LOP3.LUT R3, R3, 0x64, RZ, 0xfc, !PT ;  /* 0x0000006403037812 */ /* 0x000fe400078efcff */
        /* <DEDUP_REMOVED lines=23> */
[----:B---3--:R-:W-:-:S02]  /*189c0*/  IMAD.MOV.U32 R158, RZ, RZ, R180 ;  /* 0x000000ffff9e7224 */ /* 0x008fc400078e00b4 */
[----:B------:R-:W-:Y:S01]  /*189d0*/  IMAD.MOV.U32 R159, RZ, RZ, R179 ;  /* 0x000000ffff9f7224 */ /* 0x000fe200078e00b3 */
[----:B------:R-:W-:-:S04]  /*189e0*/  LOP3.LUT R2, R2, 0xa, RZ, 0xfc, !PT ;  /* 0x0000000a02027812 */ /* 0x000fc800078efcff */
[----:B------:R3:W-:Y:S01]  /*189f0*/  LDGSTS.E [R222+0x46008], desc[UR16][R158.64], P1 ;  /* 0x460080009ede7fae */ /* 0x0007e20008921850 */
[----:B------:R-:W-:Y:S02]  /*18a00*/  ISETP.GE.AND P1, PT, R3, UR5, PT ;  /* 0x0000000503007c0c */ /* 0x000fe4000bf26270 */
[----:B------:R-:W-:Y:S02]  /*18a10*/  ISETP.GE.AND P2, PT, R2, UR5, PT ;  /* 0x0000000502007c0c */ /* 0x000fe4000bf46270 */
[----:B------:R-:W-:Y:S02]  /*18a20*/  IADD3 R13, P3, R13, R152, RZ ;  /* 0x000000980d0d7210 */ /* 0x000fe40007f7e0ff */
[----:B---3--:R-:W-:Y:S02]  /*18a30*/  SEL R159, RZ, 0x4, P1 ;  /* 0x00000004ff9f7807 */ /* 0x008fe40000800000 */
[----:B------:R-:W-:Y:S02]  /*18a40*/  SEL R158, RZ, 0x4, P2 ;  /* 0x00000004ff9e7807 */ /* 0x000fe40001000000 */
[----:B------:R-:W-:-:S02]  /*18a50*/  SEL R159, R159, RZ, !P0 ;  /* 0x000000ff9f9f7207 */ /* 0x000fc40004000000 */
[----:B------:R-:W-:Y:S02]  /*18a60*/  SEL R158, R158, RZ, !P0 ;  /* 0x000000ff9e9e7207 */ /* 0x000fe40004000000 */
[----:B------:R-:W-:Y:S01]  /*18a70*/  ISETP.NE.U32.AND P1, PT, R159, RZ, PT ;  /* 0x000000ff9f00720c */ /* 0x000fe20003f25070 */
[----:B------:R-:W-:Y:S01]  /*18a80*/  IMAD.X R14, R14, 0x1, R151, P3 ;  /* 0x000000010e0e7824 */ /* 0x000fe200018e0697 */
[----:B-1----:R-:W-:Y:S02]  /*18a90*/  SHF.R.U32.HI R2, RZ, 0x6, R236 ;  /* 0x00000006ff027819 */ /* 0x002fe400000116ec */
[----:B------:R-:W-:Y:S02]  /*18aa0*/  IADD3 R15, P4, R15, R152, RZ ;  /* 0x000000980f0f7210 */ /* 0x000fe40007f9e0ff */
[----:B------:R-:W-:Y:S01]  /*18ab0*/  ISETP.NE.U32.AND P2, PT, R158, RZ, PT ;  /* 0x000000ff9e00720c */ /* 0x000fe20003f45070 */
[----:B------:R-:W-:Y:S01]  /*18ac0*/  IMAD.MOV.U32 R158, RZ, RZ, R13 ;  /* 0x000000ffff9e7224 */ /* 0x000fe200078e000d */
[----:B------:R-:W-:Y:S01]  /*18ad0*/  SGXT.U32 R2, R2, 0x1 ;  /* 0x000000010202781a */ /* 0x000fe20000000000 */
[----:B------:R-:W-:-:S02]  /*18ae0*/  IMAD.MOV.U32 R159, RZ, RZ, R14 ;  /* 0x000000ffff9f7224 */ /* 0x000fc400078e000e */
[----:B------:R-:W-:Y:S01]  /*18af0*/  IMAD.X R16, R16, 0x1, R151, P4 ;  /* 0x0000000110107824 */ /* 0x000fe200020e0697 */
[----:B------:R-:W-:Y:S02]  /*18b00*/  LOP3.LUT R2, R2, 0x28, RZ, 0xfc, !PT ;  /* 0x0000002802027812 */ /* 0x000fe400078efcff */
[-C--:B------:R-:W-:Y:S02]  /*18b10*/  IADD3 R108, P3, R108, R152.reuse, RZ ;  /* 0x000000986c6c7210 */ /* 0x080fe40007f7e0ff */
[----:B------:R-:W-:-:S03]  /*18b20*/  IADD3 R110, P4, R110, R152, RZ ;  /* 0x000000986e6e7210 */ /* 0x000fc60007f9e0ff */
[--C-:B------:R-:W-:Y:S02]  /*18b30*/  IMAD.X R109, R109, 0x1, R151.reuse, P3 ;  /* 0x000000016d6d7824 */ /* 0x100fe400018e0697 */
[----:B------:R-:W-:Y:S02]  /*18b40*/  IMAD.X R111, R111, 0x1, R151, P4 ;  /* 0x000000016f6f7824 */ /* 0x000fe400020e0697 */
[----:B--2---:R-:W-:Y:S01]  /*18b50*/  VIADD R222, R0, UR6 ;  /* 0x0000000600de7c36 */ /* 0x004fe20008000000 */
[----:B------:R-:W-:Y:S02]  /*18b60*/  SHF.R.U32.HI R0, RZ, 0x6, R236 ;  /* 0x00000006ff007819 */ /* 0x000fe400000116ec */
[----:B------:R-:W1:Y:S02]  /*18b70*/  S2R R236, SR_TID.X ;  /* 0x0000000000ec7919 */ /* 0x000e640000002100 */
[----:B------:R2:W-:Y:S01]  /*18b80*/  LDGSTS.E [R222+0x40000], desc[UR16][R158.64], P1 ;  /* 0x400000009ede7fae */ /* 0x0005e20008921850 */
[----:B------:R-:W-:-:S02]  /*18b90*/  ISETP.GE.AND P1, PT, R2, UR5, PT ;  /* 0x0000000502007c0c */ /* 0x000fc4000bf26270 */
[----:B------:R-:W-:Y:S01]  /*18ba0*/  SGXT.U32 R0, R0, 0x1 ;  /* 0x000000010000781a */ /* 0x000fe20000000000 */
[----:B--2---:R-:W-:Y:S02]  /*18bb0*/  IMAD.MOV.U32 R158, RZ, RZ, R15 ;  /* 0x000000ffff9e7224 */ /* 0x004fe400078e000f */
[----:B------:R-:W-:Y:S01]  /*18bc0*/  IMAD.MOV.U32 R159, RZ, RZ, R16 ;  /* 0x000000ffff9f7224 */ /* 0x000fe200078e0010 */
[----:B------:R-:W-:-:S04]  /*18bd0*/  LOP3.LUT R0, R0, 0x2a, RZ, 0xfc, !PT ;  /* 0x0000002a00007812 */ /* 0x000fc800078efcff */
[----:B------:R2:W-:Y:S02]  /*18be0*/  LDGSTS.E [R222+0x40008], desc[UR16][R158.64], P2 ;  /* 0x400080009ede7fae */ /* 0x0005e40009121850 */
[----:B--2---:R-:W-:Y:S02]  /*18bf0*/  SEL R158, RZ, 0x4, P1 ;  /* 0x00000004ff9e7807 */ /* 0x004fe40000800000 */
[----:B------:R-:W-:Y:S02]  /*18c00*/  ISETP.GE.AND P1, PT, R0, UR5, PT ;  /* 0x0000000500007c0c */ /* 0x000fe4000bf26270 */
[----:B------:R-:W-:-:S04]  /*18c10*/  SEL R158, R158, RZ, !P0 ;  /* 0x000000ff9e9e7207 */ /* 0x000fc80004000000 */
[----:B------:R-:W-:Y:S02]  /*18c20*/  ISETP.NE.U32.AND P2, PT, R158, RZ, PT ;  /* 0x000000ff9e00720c */ /* 0x000fe40003f45070 */
[----:B------:R-:W-:-:S04]  /*18c30*/  SEL R158, RZ, 0x4, P1 ;  /* 0x00000004ff9e7807 */ /* 0x000fc80000800000 */
[----:B------:R-:W-:Y:S02]  /*18c40*/  SEL R158, R158, RZ, !P0 ;  /* 0x000000ff9e9e7207 */ /* 0x000fe40004000000 */
[--C-:B-1----:R-:W-:Y:S02]  /*18c50*/  SHF.R.U32.HI R2, RZ, 0x6, R236.reuse ;  /* 0x00000006ff027819 */ /* 0x102fe400000116ec */
[----:B------:R-:W-:Y:S02]  /*18c60*/  ISETP.NE.U32.AND P1, PT, R158, RZ, PT ;  /* 0x000000ff9e00720c */ /* 0x000fe40003f25070 */
[----:B------:R-:W-:Y:S01]  /*18c70*/  SGXT.U32 R2, R2, 0x1 ;  /* 0x000000010202781a */ /* 0x000fe20000000000 */
[----:B------:R-:W-:Y:S01]  /*18c80*/  LDGSTS.E [R222+0x42000], desc[UR16][R108.64], P2 ;  /* 0x420000006cde7fae */ /* 0x000fe20009121850 */
[----:B------:R-:W-:Y:S02]  /*18c90*/  SHF.R.U32.HI R0, RZ, 0x6, R236 ;  /* 0x00000006ff007819 */ /* 0x000fe400000116ec */
[----:B------:R-:W-:-:S02]  /*18ca0*/  LOP3.LUT R2, R2, 0x48, RZ, 0xfc, !PT ;  /* 0x0000004802027812 */ /* 0x000fc400078efcff */
[----:B------:R-:W-:-:S04]  /*18cb0*/  SGXT.U32 R0, R0, 0x1 ;  /* 0x000000010000781a */ /* 0x000fc80000000000 */
[----:B------:R-:W-:Y:S01]  /*18cc0*/  LOP3.LUT R0, R0, 0x4a, RZ, 0xfc, !PT ;  /* 0x0000004a00007812 */ /* 0x000fe200078efcff */
[----:B------:R-:W-:Y:S01]  /*18cd0*/  LDGSTS.E [R222+0x42008], desc[UR16][R110.64], P1 ;  /* 0x420080006ede7fae */ /* 0x000fe20008921850 */
        /* <DEDUP_REMOVED lines=200> */
[--C-:B------:R-:W-:Y:S02]  /*19960*/  IMAD.X R148, R148, 0x1, R151.reuse, P4 ;  /* 0x0000000194947824 */ /* 0x100fe400020e0697 */
[----:B------:R-:W-:Y:S02]  /*19970*/  IMAD.MOV.U32 R158, RZ, RZ, R160 ;  /* 0x000000ffff9e7224 */ /* 0x000fe400078e00a0 */
[----:B------:R-:W-:Y:S01]  /*19980*/  IMAD.X R147, R147, 0x1, R151, P3 ;  /* 0x0000000193937824 */ /* 0x000fe200018e0697 */
[----:B-1----:R-:W-:-:S02]  /*19990*/  SHF.R.U32.HI R3, RZ, 0x6, R236 ;  /* 0x00000006ff037819 */ /* 0x002fc400000116ec */
[----:B------:R-:W-:Y:S01]  /*199a0*/  SHF.R.U32.HI R2, RZ, 0x6, R236 ;  /* 0x00000006ff027819 */ /* 0x000fe200000116ec */
[----:B------:R-:W-:Y:S01]  /*199b0*/  IMAD.MOV.U32 R159, RZ, RZ, R148 ;  /* 0x000000ffff9f7224 */ /* 0x000fe200078e0094 */
[----:B------:R-:W1:Y:S01]  /*199c0*/  S2R R236, SR_TID.X ;  /* 0x0000000000ec7919 */ /* 0x000e620000002100 */
[----:B------:R-:W-:Y:S01]  /*199d0*/  SGXT.U32 R3, R3, 0x1 ;  /* 0x000000010303781a */ /* 0x000fe20000000000 */
[----:B------:R-:W-:Y:S03]  /*199e0*/  LDGSTS.E [R222+0x44000], desc[UR16][R146.64], P2 ;  /* 0x4400000092de7fae */ /* 0x000fe60009121850 */
[----:B------:R-:W-:Y:S01]  /*199f0*/  LOP3.LUT R3, R3, 0x70, RZ, 0xfc, !PT ;  /* 0x0000007003037812 */ /* 0x000fe200078efcff */
[----:B------:R3:W-:Y:S03]  /*19a00*/  LDGSTS.E [R222+0x44008], desc[UR16][R158.64], P1 ;  /* 0x440080009ede7fae */ /* 0x0007e60008921850 */
[----:B------:R-:W-:-:S02]  /*19a10*/  ISETP.GE.AND P1, PT, R3, UR5, PT ;  /* 0x0000000503007c0c */ /* 0x000fc4000bf26270 */
[----:B------:R-:W-:-:S04]  /*19a20*/  SGXT.U32 R2, R2, 0x1 ;  /* 0x000000010202781a */ /* 0x000fc80000000000 */
[----:B------:R-:W-:Y:S02]  /*19a30*/  LOP3.LUT R2, R2, 0x72, RZ, 0xfc, !PT ;  /* 0x0000007202027812 */ /* 0x000fe400078efcff */
[----:B---3--:R-:W-:Y:S02]  /*19a40*/  SEL R158, RZ, 0x4, P1 ;  /* 0x00000004ff9e7807 */ /* 0x008fe40000800000 */
[----:B------:R-:W-:Y:S02]  /*19a50*/  ISETP.GE.AND P1, PT, R2, UR5, PT ;  /* 0x0000000502007c0c */ /* 0x000fe4000bf26270 */
[----:B------:R-:W-:Y:S02]  /*19a60*/  SEL R158, R158, RZ, !P0 ;  /* 0x000000ff9e9e7207 */ /* 0x000fe40004000000 */
[----:B------:R-:W-:Y:S02]  /*19a70*/  IADD3 R190, P3, R190, R152, RZ ;  /* 0x00000098bebe7210 */ /* 0x000fe40007f7e0ff */
[----:B------:R-:W-:-:S02]  /*19a80*/  ISETP.NE.U32.AND P2, PT, R158, RZ, PT ;  /* 0x000000ff9e00720c */ /* 0x000fc40003f45070 */
[----:B------:R-:W-:Y:S01]  /*19a90*/  SEL R158, RZ, 0x4, P1 ;  /* 0x00000004ff9e7807 */ /* 0x000fe20000800000 */
[----:B------:R-:W-:Y:S01]  /*19aa0*/  IMAD.X R189, R189, 0x1, R151, P3 ;  /* 0x00000001bdbd7824 */ /* 0x000fe200018e0697 */
[--C-:B-1----:R-:W-:Y:S02]  /*19ab0*/  SHF.R.U32.HI R2, RZ, 0x6, R236.reuse ;  /* 0x00000006ff027819 */ /* 0x102fe400000116ec */
[----:B------:R-:W-:Y:S02]  /*19ac0*/  SEL R158, R158, RZ, !P0 ;  /* 0x000000ff9e9e7207 */ /* 0x000fe40004000000 */
[----:B------:R-:W-:Y:S02]  /*19ad0*/  SHF.R.U32.HI R3, RZ, 0x6, R236 ;  /* 0x00000006ff037819 */ /* 0x000fe400000116ec */
[----:B------:R-:W1:Y:S01]  /*19ae0*/  S2R R236, SR_TID.X ;  /* 0x0000000000ec7919 */ /* 0x000e620000002100 */
[----:B------:R-:W-:Y:S02]  /*19af0*/  IADD3 R192, P4, R192, R152, RZ ;  /* 0x00000098c0c07210 */ /* 0x000fe40007f9e0ff */
        /* <DEDUP_REMOVED lines=63> */
[----:B------:R-:W-:Y:S02]  /*19ef0*/  SEL R158, R158, RZ, !P0 ;  /* 0x000000ff9e9e7207 */ /* 0x000fe40004000000 */
[----:B------:R-:W-:Y:S02]  /*19f00*/  IADD3 R162, P3, R162, R152, RZ ;  /* 0x00000098a2a27210 */ /* 0x000fe40007f7e0ff */
[----:B------:R-:W-:-:S02]  /*19f10*/  ISETP.NE.U32.AND P2, PT, R158, RZ, PT ;  /* 0x000000ff9e00720c */ /* 0x000fc40003f45070 */
[----:B------:R-:W-:Y:S01]  /*19f20*/  SEL R158, RZ, 0x4, P1 ;  /* 0x00000004ff9e7807 */ /* 0x000fe20000800000 */
[----:B------:R-:W-:-:S03]  /*19f30*/  IMAD.X R161, R161, 0x1, R151, P3 ;  /* 0x00000001a1a17824 */ /* 0x000fc600018e0697 */
[----:B------:R-:W-:Y:S02]  /*19f40*/  SEL R158, R158, RZ, !P0 ;  /* 0x000000ff9e9e7207 */ /* 0x000fe40004000000 */
[----:B------:R-:W-:Y:S02]  /*19f50*/  IADD3 R164, P4, R164, R152, RZ ;  /* 0x00000098a4a47210 */ /* 0x000fe40007f9e0ff */
[----:B------:R-:W-:Y:S01]  /*19f60*/  ISETP.NE.U32.AND P1, PT, R158, RZ, PT ;  /* 0x000000ff9e00720c */ /* 0x000fe20003f25070 */
[----:B------:R-:W-:Y:S02]  /*19f70*/  IMAD.MOV.U32 R158, RZ, RZ, R162 ;  /* 0x000000ffff9e7224 */ /* 0x000fe400078e00a2 */
[----:B------:R-:W-:Y:S02]  /*19f80*/  IMAD.MOV.U32 R159, RZ, RZ, R161 ;  /* 0x000000ffff9f7224 */ /* 0x000fe400078e00a1 */
[----:B------:R-:W-:-:S03]  /*19f90*/  IMAD.X R163, R163, 0x1, R151, P4 ;  /* 0x00000001a3a37824 */ /* 0x000fc600020e0697 */
[----:B------:R3:W-:Y:S01]  /*19fa0*/  LDGSTS.E [R222+0x44000], desc[UR16][R158.64], P2 ;  /* 0x440000009ede7fae */ /* 0x0007e20009121850 */
[--C-:B-1----:R-:W-:Y:S02]  /*19fb0*/  SHF.R.U32.HI R3, RZ, 0x6, R236.reuse ;  /* 0x00000006ff037819 */ /* 0x102fe400000116ec */
[----:B------:R-:W-:Y:S02]  /*19fc0*/  SHF.R.U32.HI R2, RZ, 0x6, R236 ;  /* 0x00000006ff027819 */ /* 0x000fe400000116ec */
[----:B------:R-:W1:Y:S01]  /*19fd0*/  S2R R236, SR_TID.X ;  /* 0x0000000000ec7919 */ /* 0x000e620000002100 */
[----:B------:R-:W-:Y:S01]  /*19fe0*/  SGXT.U32 R3, R3, 0x1 ;  /* 0x000000010303781a */ /* 0x000fe20000000000 */
[----:B---3--:R-:W-:Y:S02]  /*19ff0*/  IMAD.MOV.U32 R158, RZ, RZ, R164 ;  /* 0x000000ffff9e7224 */ /* 0x008fe400078e00a4 */
[----:B------:R-:W-:Y:S01]  /*1a000*/  IMAD.MOV.U32 R159, RZ, RZ, R163 ;  /* 0x000000ffff9f7224 */ /* 0x000fe200078e00a3 */
[----:B------:R-:W-:-:S02]  /*1a010*/  LOP3.LUT R3, R3, 0x74, RZ, 0xfc, !PT ;  /* 0x0000007403037812 */ /* 0x000fc400078efcff */
[----:B------:R-:W-:Y:S02]  /*1a020*/  SGXT.U32 R2, R2, 0x1 ;  /* 0x000000010202781a */ /* 0x000fe40000000000 */
[----:B------:R3:W-:Y:S01]  /*1a030*/  LDGSTS.E [R222+0x44008], desc[UR16][R158.64], P1 ;  /* 0x440080009ede7fae */ /* 0x0007e20008921850 */
[----:B------:R-:W-:Y:S02]  /*1a040*/  ISETP.GE.AND P1, PT, R3, UR5, PT ;  /* 0x0000000503007c0c */ /* 0x000fe4000bf26270 */
[----:B------:R-:W-:Y:S02]  /*1a050*/  LOP3.LUT R2, R2, 0x76, RZ, 0xfc, !PT ;  /* 0x0000007602027812 */ /* 0x000fe400078efcff */
[----:B---3--:R-:W-:Y:S02]  /*1a060*/  SEL R158, RZ, 0x4, P1 ;  /* 0x00000004ff9e7807 */ /* 0x008fe40000800000 */
[----:B------:R-:W-:Y:S02]  /*1a070*/  ISETP.GE.AND P1, PT, R2, UR5, PT ;  /* 0x0000000502007c0c */ /* 0x000fe4000bf26270 */
[----:B------:R-:W-:-:S02]  /*1a080*/  SEL R158, R158, RZ, !P0 ;  /* 0x000000ff9e9e7207 */ /* 0x000fc40004000000 */
[----:B------:R-:W-:Y:S02]  /*1a090*/  IADD3 R194, P3, R194, R152, RZ ;  /* 0x00000098c2c27210 */ /* 0x000fe40007f7e0ff */
[----:B------:R-:W-:Y:S02]  /*1a0a0*/  ISETP.NE.U32.AND P2, PT, R158, RZ, PT ;  /* 0x000000ff9e00720c */ /* 0x000fe40003f45070 */
[----:B------:R-:W-:Y:S01]  /*1a0b0*/  SEL R158, RZ, 0x4, P1 ;  /* 0x00000004ff9e7807 */ /* 0x000fe20000800000 */
[----:B------:R-:W-:Y:S01]  /*1a0c0*/  IMAD.X R193, R193, 0x1, R151, P3 ;  /* 0x00000001c1c17824 */ /* 0x000fe200018e0697 */
[--C-:B-1----:R-:W-:Y:S02]  /*1a0d0*/  SHF.R.U32.HI R2, RZ, 0x6, R236.reuse ;  /* 0x00000006ff027819 */ /* 0x102fe400000116ec */
[----:B------:R-:W-:Y:S02]  /*1a0e0*/  SEL R158, R158, RZ, !P0 ;  /* 0x000000ff9e9e7207 */ /* 0x000fe40004000000 */
[----:B------:R-:W-:-:S02]  /*1a0f0*/  SHF.R.U32.HI R3, RZ, 0x6, R236 ;  /* 0x00000006ff037819 */ /* 0x000fc400000116ec */
[----:B------:R-:W1:Y:S01]  /*1a100*/  S2R R236, SR_TID.X ;  /* 0x0000000000ec7919 */ /* 0x000e620000002100 */
[----:B------:R-:W-:Y:S02]  /*1a110*/  IADD3 R196, P4, R196, R152, RZ ;  /* 0x00000098c4c47210 */ /* 0x000fe40007f9e0ff */
[----:B------:R-:W-:Y:S01]  /*1a120*/  ISETP.NE.U32.AND P1, PT, R158, RZ, PT ;  /* 0x000000ff9e00720c */ /* 0x000fe20003f25070 */
[----:B------:R-:W-:Y:S02]  /*1a130*/  IMAD.MOV.U32 R158, RZ, RZ, R194 ;  /* 0x000000ffff9e7224 */ /* 0x000fe400078e00c2 */
[----:B------:R-:W-:Y:S02]  /*1a140*/  IMAD.MOV.U32 R159, RZ, RZ, R193 ;  /* 0x000000ffff9f7224 */ /* 0x000fe400078e00c1 */
[----:B------:R-:W-:Y:S01]  /*1a150*/  IMAD.X R195, R195, 0x1, R151, P4 ;  /* 0x00000001c3c37824 */ /* 0x000fe200020e0697 */
[----:B------:R-:W-:Y:S02]  /*1a160*/  SGXT.U32 R3, R3, 0x1 ;  /* 0x000000010303781a */ /* 0x000fe40000000000 */
[----:B------:R3:W-:Y:S02]  /*1a170*/  LDGSTS.E [R222+0x46000], desc[UR16][R158.64], P2 ;  /* 0x460000009ede7fae */ /* 0x0007e40009121850 */
[----:B------:R-:W-:-:S02]  /*1a180*/  LOP3.LUT R3, R3, 0x18, RZ, 0xfc, !PT ;  /* 0x0000001803037812 */ /* 0x000fc400078efcff */
[----:B------:R-:W-:Y:S01]  /*1a190*/  SGXT.U32 R2, R2, 0x1 ;  /* 0x000000010202781a */ /* 0x000fe20000000000 */
[----:B---3--:R-:W-:Y:S02]  /*1a1a0*/  IMAD.MOV.U32 R158, RZ, RZ, R196 ;  /* 0x000000ffff9e7224 */ /* 0x008fe400078e00c4 */
        /* <DEDUP_REMOVED lines=40> */
[----:B-1----:R-:W-:Y:S02]  /*1a430*/  SHF.R.U32.HI R2, RZ, 0x6, R236 ;  /* 0x00000006ff027819 */ /* 0x002fe400000116ec */
[----:B------:R-:W-:Y:S01]  /*1a440*/  ISETP.NE.U32.AND P1, PT, R158, RZ, PT ;  /* 0x000000ff9e00720c */ /* 0x000fe20003f25070 */
[----:B------:R-:W-:Y:S01]  /*1a450*/  IMAD.MOV.U32 R158, RZ, RZ, R149 ;  /* 0x000000ffff9e7224 */ /* 0x000fe200078e0095 */
[----:B------:R-:W-:Y:S01]  /*1a460*/  SGXT.U32 R2, R2, 0x1 ;  /* 0x000000010202781a */ /* 0x000fe20000000000 */
[----:B------:R-:W-:Y:S01]  /*1a470*/  IMAD.MOV.U32 R159, RZ, RZ, R126 ;  /* 0x000000ffff9f7224 */ /* 0x000fe200078e007e */
[----:B------:R-:W-:Y:S02]  /*1a480*/  SHF.R.U32.HI R0, RZ, 0x6, R236 ;  /* 0x00000006ff007819 */ /* 0x000fe400000116ec */
[----:B------:R-:W-:-:S02]  /*1a490*/  LOP3.LUT R2, R2, 0x58, RZ, 0xfc, !PT ;  /* 0x0000005802027812 */ /* 0x000fc400078efcff */
[----:B------:R-:W-:Y:S01]  /*1a4a0*/  SGXT.U32 R0, R0, 0x1 ;  /* 0x000000010000781a */ /* 0x000fe20000000000 */
[----:B------:R1:W-:Y:S03]  /*1a4b0*/  LDGSTS.E [R222+0x42000], desc[UR16][R158.64], P2 ;  /* 0x420000009ede7fae */ /* 0x0003e60009121850 */
[----:B------:R-:W-:Y:S01]  /*1a4c0*/  LOP3.LUT R0, R0, 0x5a, RZ, 0xfc, !PT ;  /* 0x0000005a00007812 */ /* 0x000fe200078efcff */
[----:B------:R-:W-:Y:S01]  /*1a4d0*/  LDGSTS.E [R222+0x42008], desc[UR16][R124.64], P1 ;  /* 0x420080007cde7fae */ /* 0x000fe20008921850 */
[----:B------:R-:W-:-:S04]  /*1a4e0*/  ISETP.GE.AND P1, PT, R2, UR5, PT ;  /* 0x0000000502007c0c */ /* 0x000fc8000bf26270 */
[----:B-1----:R-:W-:Y:S02]  /*1a4f0*/  SEL R158, RZ, 0x4, P1 ;  /* 0x00000004ff9e7807 */ /* 0x002fe40000800000 */
        /* <DEDUP_REMOVED lines=51> */
[----:B------:R-:W-:Y:S01]  /*1a830*/  ISETP.GE.AND P2, PT, R2, UR5, PT ;  /* 0x0000000502007c0c */ /* 0x000fe2000bf46270 */
[----:B------:R-:W4:Y:S01]  /*1a840*/  LDL.LU R3, [R1+0x4] ;  /* 0x0000040001037983 */ /* 0x000f220000300800 */
        /* <DEDUP_REMOVED lines=18> */
[----:B------:R-:W-:Y:S01]  /*1a970*/  IMAD.X R128, R128, 0x1, R151, P4 ;  /* 0x0000000180807824 */ /* 0x000fe200020e0697 */
[-C--:B------:R-:W-:Y:S02]  /*1a980*/  IADD3 R170, P3, R170, R152.reuse, RZ ;  /* 0x00000098aaaa7210 */ /* 0x080fe40007f7e0ff */
[----:B------:R-:W-:-:S03]  /*1a990*/  IADD3 R172, P4, R172, R152, RZ ;  /* 0x00000098acac7210 */ /* 0x000fc60007f9e0ff */
[--C-:B------:R-:W-:Y:S02]  /*1a9a0*/  IMAD.X R169, R169, 0x1, R151.reuse, P3 ;  /* 0x00000001a9a97824 */ /* 0x100fe400018e0697 */
[----:B------:R-:W-:Y:S01]  /*1a9b0*/  IMAD.X R171, R171, 0x1, R151, P4 ;  /* 0x00000001abab7824 */ /* 0x000fe200020e0697 */
        /* <DEDUP_REMOVED lines=19> */
[----:B------:R-:W-:Y:S01]  /*1aaf0*/  SEL R158, R158, RZ, !P0 ;  /* 0x000000ff9e9e7207 */ /* 0x000fe20004000000 */
[----:B------:R-:W-:Y:S01]  /*1ab00*/  IMAD.MOV.U32 R159, RZ, RZ, R129 ;  /* 0x000000ffff9f7224 */ /* 0x000fe200078e0081 */
[----:B-1----:R-:W-:Y:S02]  /*1ab10*/  SHF.R.U32.HI R2, RZ, 0x6, R236 ;  /* 0x00000006ff027819 */ /* 0x002fe400000116ec */
[----:B------:R-:W-:Y:S01]  /*1ab20*/  ISETP.NE.U32.AND P1, PT, R158, RZ, PT ;  /* 0x000000ff9e00720c */ /* 0x000fe20003f25070 */
[----:B------:R-:W-:Y:S01]  /*1ab30*/  IMAD.MOV.U32 R158, RZ, RZ, R150 ;  /* 0x000000ffff9e7224 */ /* 0x000fe200078e0096 */
[----:B------:R-:W-:Y:S02]  /*1ab40*/  SHF.R.U32.HI R0, RZ, 0x6, R236 ;  /* 0x00000006ff007819 */ /* 0x000fe400000116ec */
[----:B------:R-:W1:Y:S01]  /*1ab50*/  S2R R236, SR_TID.X ;  /* 0x0000000000ec7919 */ /* 0x000e620000002100 */
[----:B------:R-:W-:Y:S01]  /*1ab60*/  SGXT.U32 R2, R2, 0x1 ;  /* 0x000000010202781a */ /* 0x000fe20000000000 */
[----:B------:R2:W-:Y:S03]  /*1ab70*/  LDGSTS.E [R222+0x42000], desc[UR16][R158.64], P2 ;  /* 0x420000009ede7fae */ /* 0x0005e60009121850 */
[----:B------:R-:W-:-:S02]  /*1ab80*/  LOP3.LUT R2, R2, 0x5c, RZ, 0xfc, !PT ;  /* 0x0000005c02027812 */ /* 0x000fc400078efcff */
[----:B------:R-:W-:Y:S01]  /*1ab90*/  SGXT.U32 R0, R0, 0x1 ;  /* 0x000000010000781a */ /* 0x000fe20000000000 */
[----:B--2---:R-:W-:Y:S02]  /*1aba0*/  IMAD.MOV.U32 R158, RZ, RZ, R127 ;  /* 0x000000ffff9e7224 */ /* 0x004fe400078e007f */
[----:B------:R-:W-:-:S05]  /*1abb0*/  IMAD.MOV.U32 R159, RZ, RZ, R128 ;  /* 0x000000ffff9f7224 */ /* 0x000fca00078e0080 */
[----:B------:R2:W-:Y:S01]  /*1abc0*/  LDGSTS.E [R222+0x42008], desc[UR16][R158.64], P1 ;  /* 0x420080009ede7fae */ /* 0x0005e20008921850 */
[----:B------:R-:W-:Y:S02]  /*1abd0*/  ISETP.GE.AND P1, PT, R2, UR5, PT ;  /* 0x0000000502007c0c */ /* 0x000fe4000bf26270 */
[----:B------:R-:W-:Y:S02]  /*1abe0*/  LOP3.LUT R0, R0, 0x5e, RZ, 0xfc, !PT ;  /* 0x0000005e00007812 */ /* 0x000fe400078efcff */
        /* <DEDUP_REMOVED lines=10> */
[----:B------:R-:W-:-:S04]  /*1ac90*/  SGXT.U32 R2, R2, 0x1 ;  /* 0x000000010202781a */ /* 0x000fc80000000000 */
[----:B------:R1:W-:Y:S01]  /*1aca0*/  LDGSTS.E [R222+0x44000], desc[UR16][R158.64], P2 ;  /* 0x440000009ede7fae */ /* 0x0003e20009121850 */
[----:B------:R-:W-:Y:S02]  /*1acb0*/  LOP3.LUT R2, R2, 0x7c, RZ, 0xfc, !PT ;  /* 0x0000007c02027812 */ /* 0x000fe400078efcff */
[----:B------:R-:W-:Y:S02]  /*1acc0*/  SHF.R.U32.HI R0, RZ, 0x6, R236 ;  /* 0x00000006ff007819 */ /* 0x000fe400000116ec */
[----:B------:R-:W2:Y:S01]  /*1acd0*/  S2R R236, SR_TID.X ;  /* 0x0000000000ec7919 */ /* 0x000ea20000002100 */
[----:B-1----:R-:W-:Y:S02]  /*1ace0*/  IMAD.MOV.U32 R158, RZ, RZ, R172 ;  /* 0x000000ffff9e7224 */ /* 0x002fe400078e00ac */
[----:B------:R-:W-:Y:S01]  /*1acf0*/  IMAD.MOV.U32 R159, RZ, RZ, R171 ;  /* 0x000000ffff9f7224 */ /* 0x000fe200078e00ab */
[----:B------:R-:W-:-:S04]  /*1ad00*/  SGXT.U32 R0, R0, 0x1 ;  /* 0x000000010000781a */ /* 0x000fc80000000000 */
[----:B------:R1:W-:Y:S01]  /*1ad10*/  LDGSTS.E [R222+0x44008], desc[UR16][R158.64], P1 ;  /* 0x440080009ede7fae */ /* 0x0003e20008921850 */
[----:B------:R-:W-:Y:S02]  /*1ad20*/  ISETP.GE.AND P1, PT, R2, UR5, PT ;  /* 0x0000000502007c0c */ /* 0x000fe4000bf26270 */
[----:B------:R-:W-:Y:S02]  /*1ad30*/  LOP3.LUT R0, R0, 0x7e, RZ, 0xfc, !PT ;  /* 0x0000007e00007812 */ /* 0x000fe400078efcff */
[----:B-1----:R-:W-:Y:S02]  /*1ad40*/  SEL R158, RZ, 0x4, P1 ;  /* 0x00000004ff9e7807 */ /* 0x002fe40000800000 */
[----:B------:R-:W-:Y:S02]  /*1ad50*/  ISETP.GE.AND P1, PT, R0, UR5, PT ;  /* 0x0000000500007c0c */ /* 0x000fe4000bf26270 */
[----:B------:R-:W-:Y:S01]  /*1ad60*/  SEL R158, R158, RZ, !P0 ;  /* 0x000000ff9e9e7207 */ /* 0x000fe20004000000 */
[----:B------:R-:W-:Y:S01]  /*1ad70*/  IMAD.MOV.U32 R159, RZ, RZ, R201 ;  /* 0x000000ffff9f7224 */ /* 0x000fe200078e00c9 */
[----:B------:R-:W3:Y:S02]  /*1ad80*/  LDL.LU R0, [R1+0x8] ;  /* 0x0000080001007983 */ /* 0x000ee40000300800 */
[----:B------:R-:W-:-:S02]  /*1ad90*/  ISETP.NE.U32.AND P2, PT, R158, RZ, PT ;  /* 0x000000ff9e00720c */ /* 0x000fc40003f45070 */
[----:B------:R-:W-:Y:S01]  /*1ada0*/  SEL R158, RZ, 0x4, P1 ;  /* 0x00000004ff9e7807 */ /* 0x000fe20000800000 */
[----:B------:R-:W4:Y:S03]  /*1adb0*/  LDL.LU R5, [R1+0x44] ;  /* 0x0000440001057983 */ /* 0x000f260000300800 */
[----:B------:R-:W-:-:S04]  /*1adc0*/  SEL R158, R158, RZ, !P0 ;  /* 0x000000ff9e9e7207 */ /* 0x000fc80004000000 */
[----:B------:R-:W-:Y:S01]  /*1add0*/  ISETP.NE.U32.AND P1, PT, R158, RZ, PT ;  /* 0x000000ff9e00720c */ /* 0x000fe20003f25070 */
[----:B------:R-:W-:Y:S01]  /*1ade0*/  IMAD.MOV.U32 R158, RZ, RZ, R202 ;  /* 0x000000ffff9e7224 */ /* 0x000fe200078e00ca */
[----:B--2---:R-:W-:-:S04]  /*1adf0*/  LOP3.LUT R2, R236, 0x7f, RZ, 0xc0, !PT ;  /* 0x0000007fec027812 */ /* 0x004fc800078ec0ff */
[----:B------:R1:W-:Y:S02]  /*1ae00*/  LDGSTS.E [R222+0x46000], desc[UR16][R158.64], P2 ;  /* 0x460000009ede7fae */ /* 0x0003e40009121850 */
[----:B-1----:R-:W-:Y:S02]  /*1ae10*/  IMAD.MOV.U32 R158, RZ, RZ, R204 ;  /* 0x000000ffff9e7224 */ /* 0x002fe400078e00cc */
[----:B------:R-:W-:-:S05]  /*1ae20*/  IMAD.MOV.U32 R159, RZ, RZ, R203 ;  /* 0x000000ffff9f7224 */ /* 0x000fca00078e00cb */
[----:B------:R1:W-:Y:S01]  /*1ae30*/  LDGSTS.E [R222+0x46008], desc[UR16][R158.64], P1 ;  /* 0x460080009ede7fae */ /* 0x0003e20008921850 */
[----:B------:R-:W-:-:S03]  /*1ae40*/  ISETP.GE.AND P1, PT, R2, UR5, PT ;  /* 0x0000000502007c0c */ /* 0x000fc6000bf26270 */
[----:B------:R-:W2:Y:S04]  /*1ae50*/  LDL.LU R2, [R1+0x48] ;  /* 0x0000480001027983 */ /* 0x000ea80000300800 */
[----:B------:R-:W2:Y:S04]  /*1ae60*/  LDL.LU R252, [R1+0x84] ;  /* 0x0000840001fc7983 */ /* 0x000ea80000300800 */
[----:B------:R-:W2:Y:S01]  /*1ae70*/  LDL.LU R236, [R1+0x88] ;  /* 0x0000880001ec7983 */ /* 0x000ea20000300800 */
[----:B-1----:R-:W-:Y:S01]  /*1ae80*/  SEL R158, RZ, 0x4, P1 ;  /* 0x00000004ff9e7807 */ /* 0x002fe20000800000 */
[----:B------:R-:W-:Y:S01]  /*1ae90*/  ULEA UR5, UR9, UR7, 0x10 ;  /* 0x0000000709057291 */ /* 0x000fe2000f8e803f */
[----:B------:R-:W-:Y:S01]  /*1aea0*/  IADD3 R223, P2, R223, R154, RZ ;  /* 0x0000009adfdf7210 */ /* 0x000fe20007f5e0ff */
[----:B------:R-:W0:Y:S01]  /*1aeb0*/  LDGDEPBAR ;  /* 0x00000000000079af */ /* 0x000e220000000000 */
[----:B------:R-:W-:-:S02]  /*1aec0*/  SEL R158, R158, RZ, !P0 ;  /* 0x000000ff9e9e7207 */ /* 0x000fc40004000000 */
[----:B------:R-:W-:Y:S01]  /*1aed0*/  IADD3 R206, P1, R206, R154, RZ ;  /* 0x0000009acece7210 */ /* 0x000fe20007f3e0ff */
[----:B------:R-:W2:Y:S01]  /*1aee0*/  LDL.LU R156, [R1+0xc8] ;  /* 0x0000c800019c7983 */ /* 0x000ea20000300800 */
[----:B------:R-:W-:-:S03]  /*1aef0*/  ISETP.NE.U32.AND P0, PT, R158, RZ, PT ;  /* 0x000000ff9e00720c */ /* 0x000fc60003f05070 */
[----:B------:R-:W-:Y:S01]  /*1af00*/  IMAD.X R205, R205, 0x1, R153, P1 ;  /* 0x00000001cdcd7824 */ /* 0x000fe200008e0699 */
[----:B------:R-:W2:Y:S01]  /*1af10*/  LDL.LU R6, [R1+0x108] ;  /* 0x0001080001067983 */ /* 0x000ea20000300800 */
[----:B------:R-:W-:Y:S02]  /*1af20*/  VIADD R222, R4, UR5 ;  /* 0x0000000504de7c36 */ /* 0x000fe40008000000 */
[----:B------:R-:W-:Y:S02]  /*1af30*/  IMAD.MOV.U32 R158, RZ, RZ, R206 ;  /* 0x000000ffff9e7224 */ /* 0x000fe400078e00ce */
[----:B------:R-:W-:Y:S02]  /*1af40*/  IMAD.MOV.U32 R159, RZ, RZ, R205 ;  /* 0x000000ffff9f7224 */ /* 0x000fe400078e00cd */
[--C-:B------:R-:W-:Y:S01]  /*1af50*/  IMAD.X R221, R221, 0x1, R153.reuse, P2 ;  /* 0x00000001dddd7824 */ /* 0x100fe200010e0699 */
[----:B------:R-:W-:Y:S02]  /*1af60*/  IADD3 R239, P1, R239, R154, RZ ;  /* 0x0000009aefef7210 */ /* 0x000fe40007f3e0ff */
[----:B------:R1:W-:Y:S03]  /*1af70*/  LDGSTS.E [R222], desc[UR16][R158.64], P0 ;  /* 0x000000009ede7fae */ /* 0x0003e60008121850 */
[----:B------:R-:W-:-:S02]  /*1af80*/  IMAD.X R238, R238, 0x1, R153, P1 ;  /* 0x00000001eeee7824 */ /* 0x000fc400008e0699 */
[----:B-1----:R-:W-:Y:S02]  /*1af90*/  IMAD.MOV.U32 R158, RZ, RZ, R223 ;  /* 0x000000ffff9e7224 */ /* 0x002fe400078e00df */
[----:B------:R-:W-:-:S05]  /*1afa0*/  IMAD.MOV.U32 R159, RZ, RZ, R221 ;  /* 0x000000ffff9f7224 */ /* 0x000fca00078e00dd */
[----:B------:R1:W-:Y:S02]  /*1afb0*/  LDGSTS.E [R222+0x400], desc[UR16][R158.64], P0 ;  /* 0x004000009ede7fae */ /* 0x0003e40008121850 */
[----:B-1----:R-:W-:Y:S02]  /*1afc0*/  IMAD.MOV.U32 R158, RZ, RZ, R239 ;  /* 0x000000ffff9e7224 */ /* 0x002fe400078e00ef */
[----:B------:R-:W-:-:S05]  /*1afd0*/  IMAD.MOV.U32 R159, RZ, RZ, R238 ;  /* 0x000000ffff9f7224 */ /* 0x000fca00078e00ee */
[----:B------:R1:W-:Y:S01]  /*1afe0*/  LDGSTS.E [R222+0x800], desc[UR16][R158.64], P0 ;  /* 0x008000009ede7fae */ /* 0x0003e20008121850 */
[----:B---3--:R-:W-:-:S05]  /*1aff0*/  IADD3 R0, P2, R0, R154, RZ ;  /* 0x0000009a00007210 */ /* 0x008fca0007f5e0ff */
[----:B----4-:R-:W-:Y:S01]  /*1b000*/  IMAD.X R3, R3, 0x1, R153, P2 ;  /* 0x0000000103037824 */ /* 0x010fe200010e0699 */
[----:B------:R-:W-:Y:S04]  /*1b010*/  STL [R1+0x8], R0 ;  /* 0x0000080001007387 */ /* 0x000fe80000100800 */
[----:B------:R3:W-:Y:S04]  /*1b020*/  STL [R1+0x4], R3 ;  /* 0x0000040301007387 */ /* 0x0007e80000100800 */
[----:B------:R-:W4:Y:S01]  /*1b030*/  LDL.LU R157, [R1+0xc4] ;  /* 0x0000c400019d7983 */ /* 0x000f220000300800 */
[----:B-1----:R-:W-:-:S02]  /*1b040*/  IMAD.MOV.U32 R158, RZ, RZ, R0 ;  /* 0x000000ffff9e7224 */ /* 0x002fc400078e0000 */
[----:B------:R-:W-:Y:S01]  /*1b050*/  IMAD.MOV.U32 R159, RZ, RZ, R3 ;  /* 0x000000ffff9f7224 */ /* 0x000fe200078e0003 */
[----:B------:R-:W4:Y:S04]  /*1b060*/  LDL.LU R8, [R1+0x104] ;  /* 0x0001040001087983 */ /* 0x000f280000300800 */
[----:B---3--:R-:W3:Y:S04]  /*1b070*/  LDL.LU R3, [R1+0x148] ;  /* 0x0001480001037983 */ /* 0x008ee80000300800 */
[----:B------:R-:W3:Y:S04]  /*1b080*/  LDL.LU R0, [R1+0x188] ;  /* 0x0001880001007983 */ /* 0x000ee80000300800 */
[----:B------:R1:W-:Y:S01]  /*1b090*/  LDGSTS.E [R222+0xc00], desc[UR16][R158.64], P0 ;  /* 0x00c000009ede7fae */ /* 0x0003e20008121850 */
[----:B--2---:R-:W-:-:S05]  /*1b0a0*/  IADD3 R2, P1, R2, R154, RZ ;  /* 0x0000009a02027210 */ /* 0x004fca0007f3e0ff */
[----:B------:R-:W-:Y:S01]  /*1b0b0*/  IMAD.X R5, R5, 0x1, R153, P1 ;  /* 0x0000000105057824 */ /* 0x000fe200008e0699 */
[----:B------:R-:W-:Y:S01]  /*1b0c0*/  IADD3 R236, P2, R236, R154, RZ ;  /* 0x0000009aecec7210 */ /* 0x000fe20007f5e0ff */
[----:B------:R-:W-:Y:S02]  /*1b0d0*/  STL [R1+0x48], R2 ;  /* 0x0000480201007387 */ /* 0x000fe40000100800 */
[----:B-1----:R-:W-:Y:S02]  /*1b0e0*/  IMAD.MOV.U32 R159, RZ, RZ, R5 ;  /* 0x000000ffff9f7224 */ /* 0x002fe400078e0005 */
[----:B------:R-:W-:Y:S01]  /*1b0f0*/  IMAD.X R252, R252, 0x1, R153, P2 ;  /* 0x00000001fcfc7824 */ /* 0x000fe200010e0699 */
[----:B------:R1:W-:Y:S01]  /*1b100*/  STL [R1+0x44], R5 ;  /* 0x0000440501007387 */ /* 0x0003e20000100800 */
[----:B------:R-:W-:-:S03]  /*1b110*/  IMAD.MOV.U32 R158, RZ, RZ, R2 ;  /* 0x000000ffff9e7224 */ /* 0x000fc600078e0002 */
[----:B------:R-:W-:Y:S01]  /*1b120*/  STL [R1+0x88], R236 ;  /* 0x000088ec01007387 */ /* 0x000fe20000100800 */
[----:B------:R-:W-:-:S03]  /*1b130*/  IADD3 R156, P1, R156, R154, RZ ;  /* 0x0000009a9c9c7210 */ /* 0x000fc60007f3e0ff */
[----:B------:R2:W-:Y:S04]  /*1b140*/  LDGSTS.E [R222+0x1000], desc[UR16][R158.64], P0 ;  /* 0x010000009ede7fae */ /* 0x0005e80008121850 */
[----:B-1----:R-:W3:Y:S04]  /*1b150*/  LDL.LU R5, [R1+0x144] ;  /* 0x0001440001057983 */ /* 0x002ee80000300800 */
[----:B------:R1:W-:Y:S04]  /*1b160*/  STL [R1+0x84], R252 ;  /* 0x000084fc01007387 */ /* 0x0003e80000100800 */
[----:B------:R-:W3:Y:S01]  /*1b170*/  LDL.LU R2, [R1+0x184] ;  /* 0x0001840001027983 */ /* 0x000ee20000300800 */
[----:B--2---:R-:W-:-:S02]  /*1b180*/  IMAD.MOV.U32 R158, RZ, RZ, R236 ;  /* 0x000000ffff9e7224 */ /* 0x004fc400078e00ec */
[----:B------:R-:W-:Y:S01]  /*1b190*/  IMAD.MOV.U32 R159, RZ, RZ, R252 ;  /* 0x000000ffff9f7224 */ /* 0x000fe200078e00fc */
[----:B------:R-:W-:-:S04]  /*1b1a0*/  IADD3 R6, P2, R6, R154, RZ ;  /* 0x0000009a06067210 */ /* 0x000fc80007f5e0ff */
[----:B------:R2:W-:Y:S04]  /*1b1b0*/  LDGSTS.E [R222+0x1400], desc[UR16][R158.64], P0 ;  /* 0x014000009ede7fae */ /* 0x0005e80008121850 */
[----:B------:R1:W-:Y:S01]  /*1b1c0*/  STL [R1+0xc8], R156 ;  /* 0x0000c89c01007387 */ /* 0x0003e20000100800 */
[----:B--2---:R-:W-:Y:S02]  /*1b1d0*/  IMAD.MOV.U32 R158, RZ, RZ, R156 ;  /* 0x000000ffff9e7224 */ /* 0x004fe400078e009c */
[----:B----4-:R-:W-:-:S04]  /*1b1e0*/  IMAD.X R157, R157, 0x1, R153, P1 ;  /* 0x000000019d9d7824 */ /* 0x010fc800008e0699 */
[----:B------:R-:W-:Y:S02]  /*1b1f0*/  IMAD.MOV.U32 R159, RZ, RZ, R157 ;  /* 0x000000ffff9f7224 */ /* 0x000fe400078e009d */
[----:B------:R-:W-:Y:S01]  /*1b200*/  IMAD.X R8, R8, 0x1, R153, P2 ;  /* 0x0000000108087824 */ /* 0x000fe200010e0699 */
[-C--:B---3--:R-:W-:Y:S02]  /*1b210*/  IADD3 R3, P1, R3, R154.reuse, RZ ;  /* 0x0000009a03037210 */ /* 0x088fe40007f3e0ff */
[----:B------:R2:W-:Y:S01]  /*1b220*/  LDGSTS.E [R222+0x1800], desc[UR16][R158.64], P0 ;  /* 0x018000009ede7fae */ /* 0x0005e20008121850 */
[----:B------:R-:W-:-:S03]  /*1b230*/  IADD3 R0, P2, R0, R154, RZ ;  /* 0x0000009a00007210 */ /* 0x000fc60007f5e0ff */
[----:B------:R-:W-:Y:S04]  /*1b240*/  STL [R1+0xc4], R157 ;  /* 0x0000c49d01007387 */ /* 0x000fe80000100800 */
[----:B------:R3:W-:Y:S01]  /*1b250*/  STL [R1+0x108], R6 ;  /* 0x0001080601007387 */ /* 0x0007e20000100800 */
[----:B--2---:R-:W-:Y:S02]  /*1b260*/  IMAD.MOV.U32 R158, RZ, RZ, R6 ;  /* 0x000000ffff9e7224 */ /* 0x004fe400078e0006 */
[----:B------:R-:W-:Y:S01]  /*1b270*/  IMAD.MOV.U32 R159, RZ, RZ, R8 ;  /* 0x000000ffff9f7224 */ /* 0x000fe200078e0008 */
[----:B------:R2:W-:Y:S04]  /*1b280*/  STL [R1+0x104], R8 ;  /* 0x0001040801007387 */ /* 0x0005e80000100800 */
[----:B-1----:R-:W4:Y:S04]  /*1b290*/  LDL.LU R252, [R1+0x204] ;  /* 0x0002040001fc7983 */ /* 0x002f280000300800 */
[----:B------:R-:W4:Y:S04]  /*1b2a0*/  LDL.LU R236, [R1+0x208] ;  /* 0x0002080001ec7983 */ /* 0x000f280000300800 */
[----:B------:R1:W-:Y:S04]  /*1b2b0*/  LDGSTS.E [R222+0x1c00], desc[UR16][R158.64], P0 ;  /* 0x01c000009ede7fae */ /* 0x0003e80008121850 */
[----:B------:R-:W-:Y:S01]  /*1b2c0*/  STL [R1+0x148], R3 ;  /* 0x0001480301007387 */ /* 0x000fe20000100800 */
[----:B-1----:R-:W-:-:S02]  /*1b2d0*/  IMAD.MOV.U32 R158, RZ, RZ, R3 ;  /* 0x000000ffff9e7224 */ /* 0x002fc400078e0003 */
[----:B------:R-:W-:-:S04]  /*1b2e0*/  IMAD.X R5, R5, 0x1, R153, P1 ;  /* 0x0000000105057824 */ /* 0x000fc800008e0699 */
[----:B------:R-:W-:Y:S01]  /*1b2f0*/  IMAD.MOV.U32 R159, RZ, RZ, R5 ;  /* 0x000000ffff9f7224 */ /* 0x000fe200078e0005 */
[----:B------:R1:W-:Y:S01]  /*1b300*/  STL [R1+0x144], R5 ;  /* 0x0001440501007387 */ /* 0x0003e20000100800 */
[----:B------:R-:W-:-:S03]  /*1b310*/  IMAD.X R2, R2, 0x1, R153, P2 ;  /* 0x0000000102027824 */ /* 0x000fc600010e0699 */
[----:B------:R-:W-:Y:S04]  /*1b320*/  STL [R1+0x188], R0 ;  /* 0x0001880001007387 */ /* 0x000fe80000100800 */
[----:B------:R-:W4:Y:S04]  /*1b330*/  LDL.LU R156, [R1+0x248] ;  /* 0x00024800019c7983 */ /* 0x000f280000300800 */
[----:B------:R1:W-:Y:S04]  /*1b340*/  STL [R1+0x184], R2 ;  /* 0x0001840201007387 */ /* 0x0003e80000100800 */
[----:B---3--:R-:W3:Y:S04]  /*1b350*/  LDL.LU R6, [R1+0x288] ;  /* 0x0002880001067983 */ /* 0x008ee80000300800 */
[----:B------:R1:W-:Y:S04]  /*1b360*/  LDGSTS.E [R222+0x2000], desc[UR16][R158.64], P0 ;  /* 0x020000009ede7fae */ /* 0x0003e80008121850 */
[----:B------:R-:W3:Y:S04]  /*1b370*/  LDL.LU R157, [R1+0x244] ;  /* 0x00024400019d7983 */ /* 0x000ee80000300800 */
[----:B--2---:R-:W2:Y:S01]  /*1b380*/  LDL.LU R8, [R1+0x284] ;  /* 0x0002840001087983 */ /* 0x004ea20000300800 */
[----:B-1----:R-:W-:-:S03]  /*1b390*/  IMAD.MOV.U32 R158, RZ, RZ, R0 ;  /* 0x000000ffff9e7224 */ /* 0x002fc600078e0000 */
[----:B------:R-:W2:Y:S01]  /*1b3a0*/  LDL.LU R5, [R1+0x2c4] ;  /* 0x0002c40001057983 */ /* 0x000ea20000300800 */
[----:B------:R-:W-:-:S03]  /*1b3b0*/  IMAD.MOV.U32 R159, RZ, RZ, R2 ;  /* 0x000000ffff9f7224 */ /* 0x000fc600078e0002 */
[----:B------:R-:W2:Y:S04]  /*1b3c0*/  LDL.LU R3, [R1+0x2c8] ;  /* 0x0002c80001037983 */ /* 0x000ea80000300800 */
[----:B------:R-:W2:Y:S04]  /*1b3d0*/  LDL.LU R2, [R1+0x304] ;  /* 0x0003040001027983 */ /* 0x000ea80000300800 */
[----:B------:R-:W2:Y:S04]  /*1b3e0*/  LDL.LU R0, [R1+0x308] ;  /* 0x0003080001007983 */ /* 0x000ea80000300800 */
[----:B------:R1:W-:Y:S04]  /*1b3f0*/  LDGSTS.E [R222+0x2400], desc[UR16][R158.64], P0 ;  /* 0x024000009ede7fae */ /* 0x0003e80008121850 */
[----:B------:R-:W2:Y:S04]  /*1b400*/  LDL.LU R158, [R1+0x1c4] ;  /* 0x0001c400019e7983 */ /* 0x000ea80000300800 */
[----:B------:R-:W1:Y:S01]  /*1b410*/  LDL.LU R159, [R1+0x1c8] ;  /* 0x0001c800019f7983 */ /* 0x000e620000300800 */
[----:B----4-:R-:W-:-:S05]  /*1b420*/  IADD3 R236, P2, R236, R154, RZ ;  /* 0x0000009aecec7210 */ /* 0x010fca0007f5e0ff */
[----:B------:R-:W-:Y:S01]  /*1b430*/  IMAD.X R252, R252, 0x1, R153, P2 ;  /* 0x00000001fcfc7824 */ /* 0x000fe200010e0699 */
[----:B---3--:R-:W-:-:S05]  /*1b440*/  IADD3 R6, P2, R6, R154, RZ ;  /* 0x0000009a06067210 */ /* 0x008fca0007f5e0ff */
[----:B--2---:R-:W-:Y:S01]  /*1b450*/  IMAD.X R8, R8, 0x1, R153, P2 ;  /* 0x0000000108087824 */ /* 0x004fe200010e0699 */
[----:B-1----:R-:W-:-:S05]  /*1b460*/  IADD3 R159, P1, R159, R154, RZ ;  /* 0x0000009a9f9f7210 */ /* 0x002fca0007f3e0ff */
[----:B------:R-:W-:Y:S01]  /*1b470*/  IMAD.X R158, R158, 0x1, R153, P1 ;  /* 0x000000019e9e7824 */ /* 0x000fe200008e0699 */
[----:B------:R1:W-:Y:S04]  /*1b480*/  STL [R1+0x1c8], R159 ;  /* 0x0001c89f01007387 */ /* 0x0003e80000100800 */
[----:B------:R2:W-:Y:S01]  /*1b490*/  STL [R1+0x1c4], R158 ;  /* 0x0001c49e01007387 */ /* 0x0005e20000100800 */
[----:B-1----:R-:W-:-:S04]  /*1b4a0*/  LOP3.LUT R159, R159, R158, RZ, 0x3c, !PT ;  /* 0x0000009e9f9f7212 */ /* 0x002fc800078e3cff */
[----:B--2---:R-:W-:-:S04]  /*1b4b0*/  LOP3.LUT R158, R159, R158, RZ, 0x3c, !PT ;  /* 0x0000009e9f9e7212 */ /* 0x004fc800078e3cff */
[----:B------:R-:W-:Y:S02]  /*1b4c0*/  LOP3.LUT R159, R159, R158, RZ, 0x3c, !PT ;  /* 0x0000009e9f9f7212 */ /* 0x000fe400078e3cff */
[----:B------:R-:W-:-:S03]  /*1b4d0*/  IADD3 R156, P1, R156, R154, RZ ;  /* 0x0000009a9c9c7210 */ /* 0x000fc60007f3e0ff */
[----:B------:R1:W-:Y:S02]  /*1b4e0*/  LDGSTS.E [R222+0x2800], desc[UR16][R158.64], P0 ;  /* 0x028000009ede7fae */ /* 0x0003e40008121850 */
[----:B------:R-:W-:Y:S01]  /*1b4f0*/  IMAD.X R157, R157, 0x1, R153, P1 ;  /* 0x000000019d9d7824 */ /* 0x000fe200008e0699 */
[----:B------:R-:W-:Y:S01]  /*1b500*/  IADD3 R3, P1, R3, R154, RZ ;  /* 0x0000009a03037210 */ /* 0x000fe20007f3e0ff */
[----:B-1----:R-:W-:Y:S02]  /*1b510*/  IMAD.MOV.U32 R158, RZ, RZ, R236 ;  /* 0x000000ffff9e7224 */ /* 0x002fe400078e00ec */
[----:B------:R-:W-:-:S05]  /*1b520*/  IMAD.MOV.U32 R159, RZ, RZ, R252 ;  /* 0x000000ffff9f7224 */ /* 0x000fca00078e00fc */
[----:B------:R1:W-:Y:S01]  /*1b530*/  LDGSTS.E [R222+0x2c00], desc[UR16][R158.64], P0 ;  /* 0x02c000009ede7fae */ /* 0x0003e20008121850 */
[----:B------:R-:W-:Y:S01]  /*1b540*/  IADD3 R0, P2, R0, R154, RZ ;  /* 0x0000009a00007210 */ /* 0x000fe20007f5e0ff */
[----:B------:R-:W-:Y:S02]  /*1b550*/  IMAD.X R5, R5, 0x1, R153, P1 ;  /* 0x0000000105057824 */ /* 0x000fe400008e0699 */
[----:B------:R-:W-:Y:S01]  /*1b560*/  STL [R1+0x208], R236 ;  /* 0x000208ec01007387 */ /* 0x000fe20000100800 */
[----:B-1----:R-:W-:Y:S02]  /*1b570*/  IMAD.MOV.U32 R158, RZ, RZ, R156 ;  /* 0x000000ffff9e7224 */ /* 0x002fe400078e009c */
[----:B------:R-:W-:Y:S01]  /*1b580*/  IMAD.MOV.U32 R159, RZ, RZ, R157 ;  /* 0x000000ffff9f7224 */ /* 0x000fe200078e009d */
[----:B------:R-:W-:Y:S04]  /*1b590*/  STL [R1+0x204], R252 ;  /* 0x000204fc01007387 */ /* 0x000fe80000100800 */
[----:B------:R1:W-:Y:S01]  /*1b5a0*/  LDGSTS.E [R222+0x3000], desc[UR16][R158.64], P0 ;  /* 0x030000009ede7fae */ /* 0x0003e20008121850 */
[----:B------:R-:W-:-:S03]  /*1b5b0*/  IMAD.X R2, R2, 0x1, R153, P2 ;  /* 0x0000000102027824 */ /* 0x000fc600010e0699 */
[----:B------:R-:W-:Y:S01]  /*1b5c0*/  STL [R1+0x248], R156 ;  /* 0x0002489c01007387 */ /* 0x000fe20000100800 */
[----:B-1----:R-:W-:Y:S02]  /*1b5d0*/  IMAD.MOV.U32 R158, RZ, RZ, R6 ;  /* 0x000000ffff9e7224 */ /* 0x002fe400078e0006 */
[----:B------:R-:W-:Y:S01]  /*1b5e0*/  IMAD.MOV.U32 R159, RZ, RZ, R8 ;  /* 0x000000ffff9f7224 */ /* 0x000fe200078e0008 */
[----:B------:R-:W-:Y:S04]  /*1b5f0*/  STL [R1+0x244], R157 ;  /* 0x0002449d01007387 */ /* 0x000fe80000100800 */
[----:B------:R1:W-:Y:S04]  /*1b600*/  LDGSTS.E [R222+0x3400], desc[UR16][R158.64], P0 ;  /* 0x034000009ede7fae */ /* 0x0003e80008121850 */
[----:B------:R-:W-:Y:S04]  /*1b610*/  STL [R1+0x288], R6 ;  /* 0x0002880601007387 */ /* 0x000fe80000100800 */
[----:B------:R-:W-:Y:S01]  /*1b620*/  STL [R1+0x284], R8 ;  /* 0x0002840801007387 */ /* 0x000fe20000100800 */
[----:B-1----:R-:W-:-:S02]  /*1b630*/  IMAD.MOV.U32 R158, RZ, RZ, R3 ;  /* 0x000000ffff9e7224 */ /* 0x002fc400078e0003 */
[----:B------:R-:W-:Y:S01]  /*1b640*/  IMAD.MOV.U32 R159, RZ, RZ, R5 ;  /* 0x000000ffff9f7224 */ /* 0x000fe200078e0005 */
[----:B------:R1:W-:Y:S04]  /*1b650*/  STL [R1+0x2c8], R3 ;  /* 0x0002c80301007387 */ /* 0x0003e80000100800 */
[----:B------:R-:W-:Y:S04]  /*1b660*/  STL [R1+0x2c4], R5 ;  /* 0x0002c40501007387 */ /* 0x000fe80000100800 */
[----:B------:R2:W-:Y:S04]  /*1b670*/  STL [R1+0x308], R0 ;  /* 0x0003080001007387 */ /* 0x0005e80000100800 */
[----:B------:R3:W-:Y:S04]  /*1b680*/  LDGSTS.E [R222+0x3800], desc[UR16][R158.64], P0 ;  /* 0x038000009ede7fae */ /* 0x0007e80008121850 */
[----:B------:R4:W-:Y:S04]  /*1b690*/  STL [R1+0x304], R2 ;  /* 0x0003040201007387 */ /* 0x0009e80000100800 */
[----:B-1----:R-:W4:Y:S01]  /*1b6a0*/  LDL.LU R3, [R1+0xc] ;  /* 0x00000c0001037983 */ /* 0x002f220000300800 */
[----:B---3--:R-:W-:-:S03]  /*1b6b0*/  IMAD.MOV.U32 R158, RZ, RZ, R0 ;  /* 0x000000ffff9e7224 */ /* 0x008fc600078e0000 */
[----:B--2---:R-:W2:Y:S01]  /*1b6c0*/  LDL.LU R0, [R1+0x10] ;  /* 0x0000100001007983 */ /* 0x004ea20000300800 */
[----:B------:R-:W-:Y:S01]  /*1b6d0*/  IMAD.MOV.U32 R159, RZ, RZ, R2 ;  /* 0x000000ffff9f7224 */ /* 0x000fe200078e0002 */
[----:B----4-:R-:W-:Y:S02]  /*1b6e0*/  LOP3.LUT R2, R4, 0x10, RZ, 0x3c, !PT ;  /* 0x0000001004027812 */ /* 0x010fe400078e3cff */
[----:B------:R-:W3:Y:S04]  /*1b6f0*/  LDL.LU R5, [R1+0x4c] ;  /* 0x00004c0001057983 */ /* 0x000ee80000300800 */
[----:B------:R1:W-:Y:S02]  /*1b700*/  LDGSTS.E [R222+0x3c00], desc[UR16][R158.64], P0 ;  /* 0x03c000009ede7fae */ /* 0x0003e40008121850 */
[----:B-1----:R-:W-:-:S02]  /*1b710*/  VIADD R222, R2, UR5 ;  /* 0x0000000502de7c36 */ /* 0x002fc40008000000 */
[----:B------:R-:W4:Y:S04]  /*1b720*/  LDL.LU R2, [R1+0x50] ;  /* 0x0000500001027983 */ /* 0x000f280000300800 */
[----:B------:R-:W3:Y:S04]  /*1b730*/  LDL.LU R252, [R1+0x8c] ;  /* 0x00008c0001fc7983 */ /* 0x000ee80000300800 */
[----:B------:R-:W3:Y:S01]  /*1b740*/  LDL.LU R236, [R1+0x90] ;  /* 0x0000900001ec7983 */ /* 0x000ee20000300800 */
[-C--:B------:R-:W-:Y:S02]  /*1b750*/  IADD3 R208, P1, R208, R154.reuse, RZ ;  /* 0x0000009ad0d07210 */ /* 0x080fe40007f3e0ff */
[----:B------:R-:W-:Y:S01]  /*1b760*/  IADD3 R225, P2, R225, R154, RZ ;  /* 0x0000009ae1e17210 */ /* 0x000fe20007f5e0ff */
[----:B------:R-:W3:Y:S02]  /*1b770*/  LDL.LU R156, [R1+0xd0] ;  /* 0x0000d000019c7983 */ /* 0x000ee40000300800 */
[----:B------:R-:W-:-:S02]  /*1b780*/  IMAD.X R207, R207, 0x1, R153, P1 ;  /* 0x00000001cfcf7824 */ /* 0x000fc400008e0699 */
[----:B------:R-:W-:Y:S01]  /*1b790*/  IMAD.MOV.U32 R158, RZ, RZ, R208 ;  /* 0x000000ffff9e7224 */ /* 0x000fe200078e00d0 */
[----:B------:R-:W3:Y:S01]  /*1b7a0*/  LDL.LU R6, [R1+0x110] ;  /* 0x0001100001067983 */ /* 0x000ee20000300800 */
[----:B------:R-:W-:Y:S02]  /*1b7b0*/  IMAD.MOV.U32 R159, RZ, RZ, R207 ;  /* 0x000000ffff9f7224 */ /* 0x000fe400078e00cf */
[--C-:B------:R-:W-:Y:S01]  /*1b7c0*/  IMAD.X R224, R224, 0x1, R153.reuse, P2 ;  /* 0x00000001e0e07824 */ /* 0x100fe200010e0699 */
[----:B------:R-:W-:Y:S02]  /*1b7d0*/  IADD3 R241, P1, R241, R154, RZ ;  /* 0x0000009af1f17210 */ /* 0x000fe40007f3e0ff */
[----:B------:R1:W-:Y:S03]  /*1b7e0*/  LDGSTS.E [R222+0x80], desc[UR16][R158.64], P0 ;  /* 0x000800009ede7fae */ /* 0x0003e60008121850 */
[----:B------:R-:W-:-:S02]  /*1b7f0*/  IMAD.X R240, R240, 0x1, R153, P1 ;  /* 0x00000001f0f07824 */ /* 0x000fc400008e0699 */
[----:B-1----:R-:W-:Y:S02]  /*1b800*/  IMAD.MOV.U32 R158, RZ, RZ, R225 ;  /* 0x000000ffff9e7224 */ /* 0x002fe400078e00e1 */
[----:B------:R-:W-:-:S05]  /*1b810*/  IMAD.MOV.U32 R159, RZ, RZ, R224 ;  /* 0x000000ffff9f7224 */ /* 0x000fca00078e00e0 */
[----:B------:R1:W-:Y:S02]  /*1b820*/  LDGSTS.E [R222+0x480], desc[UR16][R158.64], P0 ;  /* 0x004800009ede7fae */ /* 0x0003e40008121850 */
[----:B-1----:R-:W-:Y:S02]  /*1b830*/  IMAD.MOV.U32 R158, RZ, RZ, R241 ;  /* 0x000000ffff9e7224 */ /* 0x002fe400078e00f1 */
[----:B------:R-:W-:-:S05]  /*1b840*/  IMAD.MOV.U32 R159, RZ, RZ, R240 ;  /* 0x000000ffff9f7224 */ /* 0x000fca00078e00f0 */
[----:B------:R1:W-:Y:S01]  /*1b850*/  LDGSTS.E [R222+0x880], desc[UR16][R158.64], P0 ;  /* 0x008800009ede7fae */ /* 0x0003e20008121850 */
[----:B--2---:R-:W-:-:S05]  /*1b860*/  IADD3 R0, P2, R0, R154, RZ ;  /* 0x0000009a00007210 */ /* 0x004fca0007f5e0ff */
[----:B------:R-:W-:Y:S01]  /*1b870*/  IMAD.X R3, R3, 0x1, R153, P2 ;  /* 0x0000000103037824 */ /* 0x000fe200010e0699 */
[----:B------:R-:W-:Y:S04]  /*1b880*/  STL [R1+0x10], R0 ;  /* 0x0000100001007387 */ /* 0x000fe80000100800 */
[----:B------:R2:W-:Y:S04]  /*1b890*/  STL [R1+0xc], R3 ;  /* 0x00000c0301007387 */ /* 0x0005e80000100800 */
[----:B------:R-:W3:Y:S01]  /*1b8a0*/  LDL.LU R157, [R1+0xcc] ;  /* 0x0000cc00019d7983 */ /* 0x000ee20000300800 */
[----:B-1----:R-:W-:-:S02]  /*1b8b0*/  IMAD.MOV.U32 R158, RZ, RZ, R0 ;  /* 0x000000ffff9e7224 */ /* 0x002fc400078e0000 */
[----:B------:R-:W-:Y:S01]  /*1b8c0*/  IMAD.MOV.U32 R159, RZ, RZ, R3 ;  /* 0x000000ffff9f7224 */ /* 0x000fe200078e0003 */
[----:B------:R-:W3:Y:S01]  /*1b8d0*/  LDL.LU R8, [R1+0x10c] ;  /* 0x00010c0001087983 */ /* 0x000ee20000300800 */
[----:B----4-:R-:W-:-:S03]  /*1b8e0*/  IADD3 R2, P1, R2, R154, RZ ;  /* 0x0000009a02027210 */ /* 0x010fc60007f3e0ff */
[----:B--2---:R-:W2:Y:S02]  /*1b8f0*/  LDL.LU R3, [R1+0x150] ;  /* 0x0001500001037983 */ /* 0x004ea40000300800 */
[----:B---3--:R-:W-:Y:S02]  /*1b900*/  IMAD.X R5, R5, 0x1, R153, P1 ;  /* 0x0000000105057824 */ /* 0x008fe400008e0699 */
[----:B------:R-:W3:Y:S01]  /*1b910*/  LDL.LU R0, [R1+0x190] ;  /* 0x0001900001007983 */ /* 0x000ee20000300800 */
[----:B------:R-:W-:-:S03]  /*1b920*/  IADD3 R236, P2, R236, R154, RZ ;  /* 0x0000009aecec7210 */ /* 0x000fc60007f5e0ff */
[----:B------:R-:W-:Y:S02]  /*1b930*/  STL [R1+0x50], R2 ;  /* 0x0000500201007387 */ /* 0x000fe40000100800 */
[----:B------:R-:W-:Y:S02]  /*1b940*/  IMAD.X R252, R252, 0x1, R153, P2 ;  /* 0x00000001fcfc7824 */ /* 0x000fe400010e0699 */
[----:B------:R1:W-:Y:S04]  /*1b950*/  LDGSTS.E [R222+0xc80], desc[UR16][R158.64], P0 ;  /* 0x00c800009ede7fae */ /* 0x0003e80008121850 */
[----:B------:R4:W-:Y:S04]  /*1b960*/  STL [R1+0x4c], R5 ;  /* 0x00004c0501007387 */ /* 0x0009e80000100800 */
[----:B------:R-:W-:Y:S01]  /*1b970*/  STL [R1+0x90], R236 ;  /* 0x000090ec01007387 */ /* 0x000fe20000100800 */
[----:B-1----:R-:W-:-:S03]  /*1b980*/  IMAD.MOV.U32 R159, RZ, RZ, R5 ;  /* 0x000000ffff9f7224 */ /* 0x002fc600078e0005 */
[----:B----4-:R-:W4:Y:S01]  /*1b990*/  LDL.LU R5, [R1+0x14c] ;  /* 0x00014c0001057983 */ /* 0x010f220000300800 */
[----:B------:R-:W-:-:S03]  /*1b9a0*/  IMAD.MOV.U32 R158, RZ, RZ, R2 ;  /* 0x000000ffff9e7224 */ /* 0x000fc600078e0002 */
[----:B------:R1:W-:Y:S04]  /*1b9b0*/  STL [R1+0x8c], R252 ;  /* 0x00008cfc01007387 */ /* 0x0003e80000100800 */
[----:B------:R-:W4:Y:S01]  /*1b9c0*/  LDL.LU R2, [R1+0x18c] ;  /* 0x00018c0001027983 */ /* 0x000f220000300800 */
[----:B------:R-:W-:-:S03]  /*1b9d0*/  IADD3 R156, P1, R156, R154, RZ ;  /* 0x0000009a9c9c7210 */ /* 0x000fc60007f3e0ff */
[----:B------:R1:W-:Y:S01]  /*1b9e0*/  LDGSTS.E [R222+0x1080], desc[UR16][R158.64], P0 ;  /* 0x010800009ede7fae */ /* 0x0003e20008121850 */
[----:B------:R-:W-:Y:S01]  /*1b9f0*/  IADD3 R6, P2, R6, R154, RZ ;  /* 0x0000009a06067210 */ /* 0x000fe20007f5e0ff */
[----:B-1----:R-:W-:Y:S02]  /*1ba00*/  IMAD.MOV.U32 R158, RZ, RZ, R236 ;  /* 0x000000ffff9e7224 */ /* 0x002fe400078e00ec */
[----:B------:R-:W-:-:S05]  /*1ba10*/  IMAD.MOV.U32 R159, RZ, RZ, R252 ;  /* 0x000000ffff9f7224 */ /* 0x000fca00078e00fc */
[----:B------:R1:W-:Y:S04]  /*1ba20*/  LDGSTS.E [R222+0x1480], desc[UR16][R158.64], P0 ;  /* 0x014800009ede7fae */ /* 0x0003e80008121850 */
[----:B------:R4:W-:Y:S01]  /*1ba30*/  STL [R1+0xd0], R156 ;  /* 0x0000d09c01007387 */ /* 0x0009e20000100800 */
[----:B-1----:R-:W-:Y:S02]  /*1ba40*/  IMAD.MOV.U32 R158, RZ, RZ, R156 ;  /* 0x000000ffff9e7224 */ /* 0x002fe400078e009c */
[----:B------:R-:W-:-:S04]  /*1ba50*/  IMAD.X R157, R157, 0x1, R153, P1 ;  /* 0x000000019d9d7824 */ /* 0x000fc800008e0699 */
[----:B------:R-:W-:Y:S02]  /*1ba60*/  IMAD.MOV.U32 R159, RZ, RZ, R157 ;  /* 0x000000ffff9f7224 */ /* 0x000fe400078e009d */
[----:B------:R-:W-:Y:S01]  /*1ba70*/  IMAD.X R8, R8, 0x1, R153, P2 ;  /* 0x0000000108087824 */ /* 0x000fe200010e0699 */
[-C--:B--2---:R-:W-:Y:S02]  /*1ba80*/  IADD3 R3, P1, R3, R154.reuse, RZ ;  /* 0x0000009a03037210 */ /* 0x084fe40007f3e0ff */
[----:B------:R1:W-:Y:S01]  /*1ba90*/  LDGSTS.E [R222+0x1880], desc[UR16][R158.64], P0 ;  /* 0x018800009ede7fae */ /* 0x0003e20008121850 */
[----:B---3--:R-:W-:-:S03]  /*1baa0*/  IADD3 R0, P2, R0, R154, RZ ;  /* 0x0000009a00007210 */ /* 0x008fc60007f5e0ff */
[----:B------:R-:W-:Y:S04]  /*1bab0*/  STL [R1+0xcc], R157 ;  /* 0x0000cc9d01007387 */ /* 0x000fe80000100800 */
[----:B------:R2:W-:Y:S01]  /*1bac0*/  STL [R1+0x110], R6 ;  /* 0x0001100601007387 */ /* 0x0005e20000100800 */
[----:B-1----:R-:W-:Y:S02]  /*1bad0*/  IMAD.MOV.U32 R158, RZ, RZ, R6 ;  /* 0x000000ffff9e7224 */ /* 0x002fe400078e0006 */
[----:B------:R-:W-:Y:S01]  /*1bae0*/  IMAD.MOV.U32 R159, RZ, RZ, R8 ;  /* 0x000000ffff9f7224 */ /* 0x000fe200078e0008 */
[----:B------:R1:W-:Y:S04]  /*1baf0*/  STL [R1+0x10c], R8 ;  /* 0x00010c0801007387 */ /* 0x0003e80000100800 */
[----:B------:R-:W3:Y:S04]  /*1bb00*/  LDL.LU R252, [R1+0x20c] ;  /* 0x00020c0001fc7983 */ /* 0x000ee80000300800 */
[----:B------:R-:W3:Y:S01]  /*1bb10*/  LDL.LU R236, [R1+0x210] ;  /* 0x0002100001ec7983 */ /* 0x000ee20000300800 */
[----:B----4-:R-:W-:-:S03]  /*1bb20*/  IMAD.X R5, R5, 0x1, R153, P1 ;  /* 0x0000000105057824 */ /* 0x010fc600008e0699 */
[----:B------:R4:W-:Y:S04]  /*1bb30*/  LDGSTS.E [R222+0x1c80], desc[UR16][R158.64], P0 ;  /* 0x01c800009ede7fae */ /* 0x0009e80008121850 */
[----:B------:R-:W-:Y:S01]  /*1bb40*/  STL [R1+0x150], R3 ;  /* 0x0001500301007387 */ /* 0x000fe20000100800 */
[----:B------:R-:W-:-:S03]  /*1bb50*/  IMAD.X R2, R2, 0x1, R153, P2 ;  /* 0x0000000102027824 */ /* 0x000fc600010e0699 */
[----:B------:R1:W-:Y:S01]  /*1bb60*/  STL [R1+0x14c], R5 ;  /* 0x00014c0501007387 */ /* 0x0003e20000100800 */
[----:B----4-:R-:W-:Y:S02]  /*1bb70*/  IMAD.MOV.U32 R158, RZ, RZ, R3 ;  /* 0x000000ffff9e7224 */ /* 0x010fe400078e0003 */
[----:B------:R-:W-:Y:S01]  /*1bb80*/  IMAD.MOV.U32 R159, RZ, RZ, R5 ;  /* 0x000000ffff9f7224 */ /* 0x000fe200078e0005 */
[----:B------:R-:W-:Y:S04]  /*1bb90*/  STL [R1+0x190], R0 ;  /* 0x0001900001007387 */ /* 0x000fe80000100800 */
[----:B------:R-:W4:Y:S04]  /*1bba0*/  LDL.LU R156, [R1+0x250] ;  /* 0x00025000019c7983 */ /* 0x000f280000300800 */
[----:B------:R1:W-:Y:S04]  /*1bbb0*/  STL [R1+0x18c], R2 ;  /* 0x00018c0201007387 */ /* 0x0003e80000100800 */
[----:B--2---:R-:W2:Y:S04]  /*1bbc0*/  LDL.LU R6, [R1+0x290] ;  /* 0x0002900001067983 */ /* 0x004ea80000300800 */
[----:B------:R1:W-:Y:S04]  /*1bbd0*/  LDGSTS.E [R222+0x2080], desc[UR16][R158.64], P0 ;  /* 0x020800009ede7fae */ /* 0x0003e80008121850 */
[----:B------:R-:W4:Y:S04]  /*1bbe0*/  LDL.LU R157, [R1+0x24c] ;  /* 0x00024c00019d7983 */ /* 0x000f280000300800 */
[----:B-1----:R-:W4:Y:S01]  /*1bbf0*/  LDL.LU R8, [R1+0x28c] ;  /* 0x00028c0001087983 */ /* 0x002f220000300800 */
[----:B------:R-:W-:-:S03]  /*1bc00*/  IMAD.MOV.U32 R158, RZ, RZ, R0 ;  /* 0x000000ffff9e7224 */ /* 0x000fc600078e0000 */
[----:B------:R-:W4:Y:S01]  /*1bc10*/  LDL.LU R5, [R1+0x2cc] ;  /* 0x0002cc0001057983 */ /* 0x000f220000300800 */
[----:B------:R-:W-:-:S03]  /*1bc20*/  IMAD.MOV.U32 R159, RZ, RZ, R2 ;  /* 0x000000ffff9f7224 */ /* 0x000fc600078e0002 */
[----:B------:R-:W4:Y:S04]  /*1bc30*/  LDL.LU R3, [R1+0x2d0] ;  /* 0x0002d00001037983 */ /* 0x000f280000300800 */
[----:B------:R-:W4:Y:S04]  /*1bc40*/  LDL.LU R2, [R1+0x30c] ;  /* 0x00030c0001027983 */ /* 0x000f280000300800 */
[----:B------:R-:W4:Y:S04]  /*1bc50*/  LDL.LU R0, [R1+0x310] ;  /* 0x0003100001007983 */ /* 0x000f280000300800 */
[----:B------:R1:W-:Y:S04]  /*1bc60*/  LDGSTS.E [R222+0x2480], desc[UR16][R158.64], P0 ;  /* 0x024800009ede7fae */ /* 0x0003e80008121850 */
[----:B------:R-:W4:Y:S04]  /*1bc70*/  LDL.LU R158, [R1+0x1cc] ;  /* 0x0001cc00019e7983 */ /* 0x000f280000300800 */
[----:B------:R-:W1:Y:S01]  /*1bc80*/  LDL.LU R159, [R1+0x1d0] ;  /* 0x0001d000019f7983 */ /* 0x000e620000300800 */
[----:B---3--:R-:W-:-:S05]  /*1bc90*/  IADD3 R236, P2, R236, R154, RZ ;  /* 0x0000009aecec7210 */ /* 0x008fca0007f5e0ff */
[----:B------:R-:W-:Y:S01]  /*1bca0*/  IMAD.X R252, R252, 0x1, R153, P2 ;  /* 0x00000001fcfc7824 */ /* 0x000fe200010e0699 */
[----:B--2---:R-:W-:-:S05]  /*1bcb0*/  IADD3 R6, P2, R6, R154, RZ ;  /* 0x0000009a06067210 */ /* 0x004fca0007f5e0ff */
[----:B----4-:R-:W-:Y:S01]  /*1bcc0*/  IMAD.X R8, R8, 0x1, R153, P2 ;  /* 0x0000000108087824 */ /* 0x010fe200010e0699 */
        /* <DEDUP_REMOVED lines=621> */
[----:B------:R3:W-:Y:S01]  /*1e3a0*/  STL [R1+0xb8], R236 ;  /* 0x0000b8ec01007387 */ /* 0x0007e20000100800 */
        /* <DEDUP_REMOVED lines=72> */
[----:B------:R1:W-:Y:S04]  /*1e830*/  STL [R1+0x234], R236 ;  /* 0x000234ec01007387 */ /* 0x0003e80000100800 */
[----:B------:R2:W-:Y:S01]  /*1e840*/  LDGSTS.E [R222+0x3300], desc[UR16][R158.64], P0 ;  /* 0x033000009ede7fae */ /* 0x0005e20008121850 */
[----:B------:R-:W-:-:S03]  /*1e850*/  IMAD.X R2, R2, 0x1, R153, P2 ;  /* 0x0000000102027824 */ /* 0x000fc600010e0699 */
[----:B-1----:R-:W3:Y:S04]  /*1e860*/  LDL.LU R236, [R1+0x6e4] ;  /* 0x0006e40001ec7983 */ /* 0x002ee80000300800 */
[----:B------:R-:W4:Y:S01]  /*1e870*/  LDL.LU R252, [R1+0x6e0] ;  /* 0x0006e00001fc7983 */ /* 0x000f220000300800 */
[----:B--2---:R-:W-:Y:S02]  /*1e880*/  IMAD.MOV.U32 R158, RZ, RZ, R6 ;  /* 0x000000ffff9e7224 */ /* 0x004fe400078e0006 */
[----:B------:R-:W-:Y:S01]  /*1e890*/  IMAD.MOV.U32 R159, RZ, RZ, R8 ;  /* 0x000000ffff9f7224 */ /* 0x000fe200078e0008 */
[----:B------:R-:W-:Y:S04]  /*1e8a0*/  STL [R1+0x278], R156 ;  /* 0x0002789c01007387 */ /* 0x000fe80000100800 */
[----:B------:R1:W-:Y:S04]  /*1e8b0*/  LDGSTS.E [R222+0x3700], desc[UR16][R158.64], P0 ;  /* 0x037000009ede7fae */ /* 0x0003e80008121850 */
[----:B------:R-:W-:Y:S04]  /*1e8c0*/  STL [R1+0x274], R157 ;  /* 0x0002749d01007387 */ /* 0x000fe80000100800 */
[----:B------:R-:W-:Y:S01]  /*1e8d0*/  STL [R1+0x2b8], R6 ;  /* 0x0002b80601007387 */ /* 0x000fe20000100800 */
[----:B-1----:R-:W-:-:S02]  /*1e8e0*/  IMAD.MOV.U32 R158, RZ, RZ, R3 ;  /* 0x000000ffff9e7224 */ /* 0x002fc400078e0003 */
[----:B------:R-:W-:Y:S01]  /*1e8f0*/  IMAD.MOV.U32 R159, RZ, RZ, R5 ;  /* 0x000000ffff9f7224 */ /* 0x000fe200078e0005 */
[----:B------:R-:W-:Y:S04]  /*1e900*/  STL [R1+0x2b4], R8 ;  /* 0x0002b40801007387 */ /* 0x000fe80000100800 */
[----:B------:R-:W-:Y:S04]  /*1e910*/  STL [R1+0x2f8], R3 ;  /* 0x0002f80301007387 */ /* 0x000fe80000100800 */
[----:B------:R-:W-:Y:S04]  /*1e920*/  STL [R1+0x2f4], R5 ;  /* 0x0002f40501007387 */ /* 0x000fe80000100800 */
[----:B------:R1:W-:Y:S04]  /*1e930*/  STL [R1+0x338], R0 ;  /* 0x0003380001007387 */ /* 0x0003e80000100800 */
[----:B------:R2:W-:Y:S04]  /*1e940*/  LDGSTS.E [R222+0x3b00], desc[UR16][R158.64], P0 ;  /* 0x03b000009ede7fae */ /* 0x0005e80008121850 */
[----:B------:R1:W-:Y:S01]  /*1e950*/  STL [R1+0x334], R2 ;  /* 0x0003340201007387 */ /* 0x0003e20000100800 */
[----:B--2---:R-:W-:-:S03]  /*1e960*/  IMAD.MOV.U32 R158, RZ, RZ, R0 ;  /* 0x000000ffff9e7224 */ /* 0x004fc600078e0000 */
[----:B-1----:R-:W2:Y:S01]  /*1e970*/  LDL.LU R0, [R1] ;  /* 0x0000000001007983 */ /* 0x002ea20000300800 */
[----:B------:R-:W-:Y:S01]  /*1e980*/  IMAD.MOV.U32 R159, RZ, RZ, R2 ;  /* 0x000000ffff9f7224 */ /* 0x000fe200078e0002 */
[----:B------:R-:W-:Y:S02]  /*1e990*/  LOP3.LUT R2, R4, 0x70, RZ, 0x3c, !PT ;  /* 0x0000007004027812 */ /* 0x000fe400078e3cff */
[----:B------:R-:W4:Y:S04]  /*1e9a0*/  LDL.LU R8, [R1+0x3c] ;  /* 0x00003c0001087983 */ /* 0x000f280000300800 */
[----:B------:R-:W4:Y:S04]  /*1e9b0*/  LDL.LU R156, [R1+0x40] ;  /* 0x00004000019c7983 */ /* 0x000f280000300800 */
[----:B------:R1:W-:Y:S04]  /*1e9c0*/  LDGSTS.E [R222+0x3f00], desc[UR16][R158.64], P0 ;  /* 0x03f000009ede7fae */ /* 0x0003e80008121850 */
[----:B------:R-:W4:Y:S01]  /*1e9d0*/  LDL.LU R157, [R1+0x7c] ;  /* 0x00007c00019d7983 */ /* 0x000f220000300800 */
[----:B-1----:R-:W-:-:S03]  /*1e9e0*/  VIADD R222, R2, UR5 ;  /* 0x0000000502de7c36 */ /* 0x002fc60008000000 */
[----:B------:R-:W4:Y:S04]  /*1e9f0*/  LDL.LU R2, [R1+0x80] ;  /* 0x0000800001027983 */ /* 0x000f280000300800 */
[----:B------:R-:W4:Y:S04]  /*1ea00*/  LDL.LU R5, [R1+0xbc] ;  /* 0x0000bc0001057983 */ /* 0x000f280000300800 */
[----:B------:R-:W4:Y:S01]  /*1ea10*/  LDL.LU R3, [R1+0xc0] ;  /* 0x0000c00001037983 */ /* 0x000f220000300800 */
[-C--:B------:R-:W-:Y:S02]  /*1ea20*/  IADD3 R220, P1, R220, R154.reuse, RZ ;  /* 0x0000009adcdc7210 */ /* 0x080fe40007f3e0ff */
[----:B------:R-:W-:-:S03]  /*1ea30*/  IADD3 R237, P2, R237, R154, RZ ;  /* 0x0000009aeded7210 */ /* 0x000fc60007f5e0ff */
[----:B------:R-:W-:Y:S02]  /*1ea40*/  IMAD.X R219, R219, 0x1, R153, P1 ;  /* 0x00000001dbdb7824 */ /* 0x000fe400008e0699 */
[----:B------:R-:W-:Y:S02]  /*1ea50*/  IMAD.MOV.U32 R158, RZ, RZ, R220 ;  /* 0x000000ffff9e7224 */ /* 0x000fe400078e00dc */
[----:B------:R-:W-:-:S05]  /*1ea60*/  IMAD.MOV.U32 R159, RZ, RZ, R219 ;  /* 0x000000ffff9f7224 */ /* 0x000fca00078e00db */
[----:B------:R1:W-:Y:S02]  /*1ea70*/  LDGSTS.E [R222+0x380], desc[UR16][R158.64], P0 ;  /* 0x003800009ede7fae */ /* 0x0003e40008121850 */
[----:B-1----:R-:W-:Y:S02]  /*1ea80*/  IMAD.MOV.U32 R158, RZ, RZ, R237 ;  /* 0x000000ffff9e7224 */ /* 0x002fe400078e00ed */
[----:B---3--:R-:W-:-:S04]  /*1ea90*/  IMAD.X R236, R236, 0x1, R153, P2 ;  /* 0x00000001ecec7824 */ /* 0x008fc800010e0699 */
[----:B------:R-:W-:-:S05]  /*1eaa0*/  IMAD.MOV.U32 R159, RZ, RZ, R236 ;  /* 0x000000ffff9f7224 */ /* 0x000fca00078e00ec */
[----:B------:R1:W-:Y:S01]  /*1eab0*/  LDGSTS.E [R222+0x780], desc[UR16][R158.64], P0 ;  /* 0x007800009ede7fae */ /* 0x0003e20008121850 */
[----:B--2---:R-:W-:-:S05]  /*1eac0*/  IADD3 R0, P1, R0, R154, RZ ;  /* 0x0000009a00007210 */ /* 0x004fca0007f3e0ff */
[--C-:B----4-:R-:W-:Y:S01]  /*1ead0*/  IMAD.X R252, R252, 0x1, R153.reuse, P1 ;  /* 0x00000001fcfc7824 */ /* 0x110fe200008e0699 */
[----:B------:R-:W-:Y:S01]  /*1eae0*/  IADD3 R156, P2, R156, R154, RZ ;  /* 0x0000009a9c9c7210 */ /* 0x000fe20007f5e0ff */
[----:B-1----:R-:W-:Y:S02]  /*1eaf0*/  IMAD.MOV.U32 R158, RZ, RZ, R0 ;  /* 0x000000ffff9e7224 */ /* 0x002fe400078e0000 */
[----:B------:R-:W-:Y:S02]  /*1eb00*/  IMAD.MOV.U32 R159, RZ, RZ, R252 ;  /* 0x000000ffff9f7224 */ /* 0x000fe400078e00fc */
[----:B------:R-:W-:-:S03]  /*1eb10*/  IMAD.X R8, R8, 0x1, R153, P2 ;  /* 0x0000000108087824 */ /* 0x000fc600010e0699 */
[----:B------:R1:W-:Y:S04]  /*1eb20*/  LDGSTS.E [R222+0xb80], desc[UR16][R158.64], P0 ;  /* 0x00b800009ede7fae */ /* 0x0003e80008121850 */
[----:B------:R2:W-:Y:S01]  /*1eb30*/  STL [R1], R0 ;  /* 0x0000000001007387 */ /* 0x0005e20000100800 */
[-C--:B------:R-:W-:Y:S01]  /*1eb40*/  IADD3 R2, P1, R2, R154.reuse, RZ ;  /* 0x0000009a02027210 */ /* 0x080fe20007f3e0ff */
[----:B-1----:R-:W-:Y:S02]  /*1eb50*/  IMAD.MOV.U32 R158, RZ, RZ, R156 ;  /* 0x000000ffff9e7224 */ /* 0x002fe400078e009c */
[----:B------:R-:W-:Y:S02]  /*1eb60*/  IMAD.MOV.U32 R159, RZ, RZ, R8 ;  /* 0x000000ffff9f7224 */ /* 0x000fe400078e0008 */
[----:B------:R-:W-:Y:S01]  /*1eb70*/  IMAD.X R157, R157, 0x1, R153, P1 ;  /* 0x000000019d9d7824 */ /* 0x000fe200008e0699 */
[----:B------:R-:W-:Y:S01]  /*1eb80*/  STL [R1+0x40], R156 ;  /* 0x0000409c01007387 */ /* 0x000fe20000100800 */
[----:B------:R-:W-:-:S03]  /*1eb90*/  IADD3 R3, P2, R3, R154, RZ ;  /* 0x0000009a03037210 */ /* 0x000fc60007f5e0ff */
[----:B--2---:R-:W2:Y:S04]  /*1eba0*/  LDL.LU R0, [R1+0x100] ;  /* 0x0001000001007983 */ /* 0x004ea80000300800 */
[----:B------:R1:W-:Y:S01]  /*1ebb0*/  LDGSTS.E [R222+0xf80], desc[UR16][R158.64], P0 ;  /* 0x00f800009ede7fae */ /* 0x0003e20008121850 */
[----:B------:R-:W-:-:S03]  /*1ebc0*/  IMAD.X R5, R5, 0x1, R153, P2 ;  /* 0x0000000105057824 */ /* 0x000fc600010e0699 */
[----:B------:R3:W-:Y:S04]  /*1ebd0*/  STL [R1+0x3c], R8 ;  /* 0x00003c0801007387 */ /* 0x0007e80000100800 */
[----:B------:R-:W4:Y:S01]  /*1ebe0*/  LDL.LU R6, [R1+0x140] ;  /* 0x0001400001067983 */ /* 0x000f220000300800 */
[----:B-1----:R-:W-:Y:S02]  /*1ebf0*/  IMAD.MOV.U32 R158, RZ, RZ, R2 ;  /* 0x000000ffff9e7224 */ /* 0x002fe400078e0002 */
[----:B------:R-:W-:Y:S01]  /*1ec00*/  IMAD.MOV.U32 R159, RZ, RZ, R157 ;  /* 0x000000ffff9f7224 */ /* 0x000fe200078e009d */
[----:B---3--:R-:W5:Y:S04]  /*1ec10*/  LDL.LU R8, [R1+0x6dc] ;  /* 0x0006dc0001087983 */ /* 0x008f680000300800 */
[----:B------:R-:W3:Y:S04]  /*1ec20*/  LDL.LU R156, [R1+0x13c] ;  /* 0x00013c00019c7983 */ /* 0x000ee80000300800 */
[----:B------:R-:W-:Y:S04]  /*1ec30*/  STL [R1+0x80], R2 ;  /* 0x0000800201007387 */ /* 0x000fe80000100800 */
[----:B------:R1:W-:Y:S04]  /*1ec40*/  STL [R1+0x7c], R157 ;  /* 0x00007c9d01007387 */ /* 0x0003e80000100800 */
[----:B------:R1:W-:Y:S04]  /*1ec50*/  LDGSTS.E [R222+0x1380], desc[UR16][R158.64], P0 ;  /* 0x013800009ede7fae */ /* 0x0003e80008121850 */
[----:B------:R-:W-:Y:S04]  /*1ec60*/  STL [R1+0xc0], R3 ;  /* 0x0000c00301007387 */ /* 0x000fe80000100800 */
[----:B-1----:R-:W3:Y:S01]  /*1ec70*/  LDL.LU R157, [R1+0x180] ;  /* 0x00018000019d7983 */ /* 0x002ee20000300800 */
[----:B------:R-:W-:-:S02]  /*1ec80*/  IMAD.MOV.U32 R158, RZ, RZ, R3 ;  /* 0x000000ffff9e7224 */ /* 0x000fc400078e0003 */
[----:B------:R-:W-:Y:S01]  /*1ec90*/  IMAD.MOV.U32 R159, RZ, RZ, R5 ;  /* 0x000000ffff9f7224 */ /* 0x000fe200078e0005 */
[----:B------:R1:W-:Y:S04]  /*1eca0*/  STL [R1+0xbc], R5 ;  /* 0x0000bc0501007387 */ /* 0x0003e80000100800 */
[----:B------:R-:W3:Y:S04]  /*1ecb0*/  LDL.LU R2, [R1+0x1c0] ;  /* 0x0001c00001027983 */ /* 0x000ee80000300800 */
[----:B------:R2:W-:Y:S04]  /*1ecc0*/  LDGSTS.E [R222+0x1780], desc[UR16][R158.64], P0 ;  /* 0x017800009ede7fae */ /* 0x0005e80008121850 */
[----:B-1----:R-:W5:Y:S04]  /*1ecd0*/  LDL.LU R5, [R1+0x6d8] ;  /* 0x0006d80001057983 */ /* 0x002f680000300800 */
[----:B------:R-:W3:Y:S04]  /*1ece0*/  LDL.LU R3, [R1+0x1bc] ;  /* 0x0001bc0001037983 */ /* 0x000ee80000300800 */
[----:B------:R-:W3:Y:S01]  /*1ecf0*/  LDL.LU R159, [R1+0xfc] ;  /* 0x0000fc00019f7983 */ /* 0x000ee20000300800 */
[----:B--2---:R-:W-:-:S05]  /*1ed00*/  IADD3 R0, P1, R0, R154, RZ ;  /* 0x0000009a00007210 */ /* 0x004fca0007f3e0ff */
[----:B------:R-:W-:Y:S01]  /*1ed10*/  IMAD.MOV.U32 R158, RZ, RZ, R0 ;  /* 0x000000ffff9e7224 */ /* 0x000fe200078e0000 */
[----:B----4-:R-:W-:Y:S01]  /*1ed20*/  IADD3 R6, P2, R6, R154, RZ ;  /* 0x0000009a06067210 */ /* 0x010fe20007f5e0ff */
[----:B------:R1:W-:Y:S04]  /*1ed30*/  STL [R1+0x100], R0 ;  /* 0x0001000001007387 */ /* 0x0003e80000100800 */
[--C-:B---3--:R-:W-:Y:S02]  /*1ed40*/  IMAD.X R156, R156, 0x1, R153.reuse, P2 ;  /* 0x000000019c9c7824 */ /* 0x108fe400010e0699 */
[----:B------:R-:W-:-:S05]  /*1ed50*/  IMAD.X R159, R159, 0x1, R153, P1 ;  /* 0x000000019f9f7824 */ /* 0x000fca00008e0699 */
[----:B------:R2:W-:Y:S04]  /*1ed60*/  STL [R1+0xfc], R159 ;  /* 0x0000fc9f01007387 */ /* 0x0005e80000100800 */
[----:B------:R3:W-:Y:S04]  /*1ed70*/  LDGSTS.E [R222+0x1b80], desc[UR16][R158.64], P0 ;  /* 0x01b800009ede7fae */ /* 0x0007e80008121850 */
[----:B------:R4:W-:Y:S04]  /*1ed80*/  STL [R1+0x140], R6 ;  /* 0x0001400601007387 */ /* 0x0009e80000100800 */
[----:B-1----:R-:W4:Y:S01]  /*1ed90*/  LDL.LU R0, [R1+0x240] ;  /* 0x0002400001007983 */ /* 0x002f220000300800 */
[----:B---3--:R-:W-:-:S02]  /*1eda0*/  IMAD.MOV.U32 R158, RZ, RZ, R6 ;  /* 0x000000ffff9e7224 */ /* 0x008fc400078e0006 */
[----:B--2---:R-:W-:Y:S01]  /*1edb0*/  IMAD.MOV.U32 R159, RZ, RZ, R156 ;  /* 0x000000ffff9f7224 */ /* 0x004fe200078e009c */
[----:B------:R1:W-:Y:S04]  /*1edc0*/  STL [R1+0x13c], R156 ;  /* 0x00013c9c01007387 */ /* 0x0003e80000100800 */
[----:B----4-:R-:W2:Y:S04]  /*1edd0*/  LDL.LU R6, [R1+0x23c] ;  /* 0x00023c0001067983 */ /* 0x010ea80000300800 */
[----:B------:R3:W-:Y:S04]  /*1ede0*/  LDGSTS.E [R222+0x1f80], desc[UR16][R158.64], P0 ;  /* 0x01f800009ede7fae */ /* 0x0007e80008121850 */
[----:B-1----:R-:W4:Y:S04]  /*1edf0*/  LDL.LU R156, [R1+0x2c0] ;  /* 0x0002c000019c7983 */ /* 0x002f280000300800 */
[----:B------:R-:W2:Y:S01]  /*1ee00*/  LDL.LU R159, [R1+0x17c] ;  /* 0x00017c00019f7983 */ /* 0x000ea20000300800 */
[----:B------:R-:W-:-:S02]  /*1ee10*/  IADD3 R157, P1, R157, R154, RZ ;  /* 0x0000009a9d9d7210 */ /* 0x000fc40007f3e0ff */
[----:B------:R-:W-:-:S03]  /*1ee20*/  IADD3 R2, P2, R2, R154, RZ ;  /* 0x0000009a02027210 */ /* 0x000fc60007f5e0ff */
[----:B---3--:R-:W-:Y:S02]  /*1ee30*/  IMAD.MOV.U32 R158, RZ, RZ, R157 ;  /* 0x000000ffff9e7224 */ /* 0x008fe400078e009d */
[--C-:B------:R-:W-:Y:S01]  /*1ee40*/  IMAD.X R3, R3, 0x1, R153.reuse, P2 ;  /* 0x0000000103037824 */ /* 0x100fe200010e0699 */
[----:B------:R1:W-:Y:S01]  /*1ee50*/  STL [R1+0x180], R157 ;  /* 0x0001809d01007387 */ /* 0x0003e20000100800 */
[----:B--2---:R-:W-:-:S05]  /*1ee60*/  IMAD.X R159, R159, 0x1, R153, P1 ;  /* 0x000000019f9f7824 */ /* 0x004fca00008e0699 */
        /* <DEDUP_REMOVED lines=10> */
[----:B------:R-:W2:Y:S04]  /*1ef10*/  LDL.LU R158, [R1+0x1fc] ;  /* 0x0001fc00019e7983 */ /* 0x000ea80000300800 */
[----:B------:R-:W3:Y:S01]  /*1ef20*/  LDL.LU R159, [R1+0x200] ;  /* 0x00020000019f7983 */ /* 0x000ee20000300800 */
[----:B------:R-:W-:-:S05]  /*1ef30*/  IADD3 R0, P2, R0, R154, RZ ;  /* 0x0000009a00007210 */ /* 0x000fca0007f5e0ff */
[----:B------:R-:W-:Y:S01]  /*1ef40*/  IMAD.X R6, R6, 0x1, R153, P2 ;  /* 0x0000000106067824 */ /* 0x000fe200010e0699 */
[----:B---3--:R-:W-:-:S05]  /*1ef50*/  IADD3 R159, P1, R159, R154, RZ ;  /* 0x0000009a9f9f7210 */ /* 0x008fca0007f3e0ff */
[----:B--2---:R-:W-:Y:S01]  /*1ef60*/  IMAD.X R158, R158, 0x1, R153, P1 ;  /* 0x000000019e9e7824 */ /* 0x004fe200008e0699 */
[----:B------:R1:W-:Y:S04]  /*1ef70*/  STL [R1+0x200], R159 ;  /* 0x0002009f01007387 */ /* 0x0003e80000100800 */
[----:B------:R2:W-:Y:S01]  /*1ef80*/  STL [R1+0x1fc], R158 ;  /* 0x0001fc9e01007387 */ /* 0x0005e20000100800 */
[----:B-1----:R-:W-:-:S04]  /*1ef90*/  LOP3.LUT R159, R159, R158, RZ, 0x3c, !PT ;  /* 0x0000009e9f9f7212 */ /* 0x002fc800078e3cff */
[----:B--2---:R-:W-:-:S04]  /*1efa0*/  LOP3.LUT R158, R159, R158, RZ, 0x3c, !PT ;  /* 0x0000009e9f9e7212 */ /* 0x004fc800078e3cff */
[----:B------:R-:W-:Y:S01]  /*1efb0*/  LOP3.LUT R159, R159, R158, RZ, 0x3c, !PT ;  /* 0x0000009e9f9f7212 */ /* 0x000fe200078e3cff */
[----:B------:R-:W-:Y:S04]  /*1efc0*/  STL [R1+0x240], R0 ;  /* 0x0002400001007387 */ /* 0x000fe80000100800 */
[----:B------:R1:W-:Y:S04]  /*1efd0*/  LDGSTS.E [R222+0x2b80], desc[UR16][R158.64], P0 ;  /* 0x02b800009ede7fae */ /* 0x0003e80008121850 */
[----:B------:R2:W-:Y:S01]  /*1efe0*/  STL [R1+0x23c], R6 ;  /* 0x00023c0601007387 */ /* 0x0005e20000100800 */
[----:B-1----:R-:W-:-:S02]  /*1eff0*/  IMAD.MOV.U32 R158, RZ, RZ, R0 ;  /* 0x000000ffff9e7224 */ /* 0x002fc400078e0000 */
[----:B------:R-:W-:Y:S02]  /*1f000*/  IMAD.MOV.U32 R159, RZ, RZ, R6 ;  /* 0x000000ffff9f7224 */ /* 0x000fe400078e0006 */
[----:B--2---:R-:W5:Y:S04]  /*1f010*/  LDL.LU R6, [R1+0x6d4] ;  /* 0x0006d40001067983 */ /* 0x004f680000300800 */
[----:B------:R-:W5:Y:S04]  /*1f020*/  LDL.LU R0, [R1+0x6d0] ;  /* 0x0006d00001007983 */ /* 0x000f680000300800 */
[----:B------:R1:W-:Y:S04]  /*1f030*/  LDGSTS.E [R222+0x2f80], desc[UR16][R158.64], P0 ;  /* 0x02f800009ede7fae */ /* 0x0003e80008121850 */
[----:B------:R-:W2:Y:S04]  /*1f040*/  LDL.LU R158, [R1+0x27c] ;  /* 0x00027c00019e7983 */ /* 0x000ea80000300800 */
[----:B------:R-:W1:Y:S01]  /*1f050*/  LDL.LU R159, [R1+0x280] ;  /* 0x00028000019f7983 */ /* 0x000e620000300800 */
[----:B------:R-:W-:-:S05]  /*1f060*/  IADD3 R156, P2, R156, R154, RZ ;  /* 0x0000009a9c9c7210 */ /* 0x000fca0007f5e0ff */
[----:B------:R-:W-:Y:S01]  /*1f070*/  IMAD.X R157, R157, 0x1, R153, P2 ;  /* 0x000000019d9d7824 */ /* 0x000fe200010e0699 */
[----:B-1----:R-:W-:-:S05]  /*1f080*/  IADD3 R159, P1, R159, R154, RZ ;  /* 0x0000009a9f9f7210 */ /* 0x002fca0007f3e0ff */
        /* <DEDUP_REMOVED lines=16> */
[----:B----4-:R-:W-:-:S05]  /*1f190*/  IADD3 R3, P2, R3, R154, RZ ;  /* 0x0000009a03037210 */ /* 0x010fca0007f5e0ff */
        /* <DEDUP_REMOVED lines=13> */
[----:B--2---:R1:W5:Y:S04]  /*1f270*/  LDL.LU R2, [R1+0x6c4] ;  /* 0x0006c40001027983 */ /* 0x0043680000300800 */
[----:B------:R1:W-:Y:S01]  /*1f280*/  LDGSTS.E [R222+0x3f80], desc[UR16][R158.64], P0 ;  /* 0x03f800009ede7fae */ /* 0x0003e20008121850 */
[----:B------:R-:W2:Y:S01]  /*1f290*/  S2R R3, SR_TID.X ;  /* 0x0000000000037919 */ /* 0x000ea20000002100 */
[----:B------:R-:W-:Y:S02]  /*1f2a0*/  UIADD3 UR4, UR4, 0x1, URZ ;  /* 0x0000000104047890 */ /* 0x000fe4000fffe03f */
[----:B------:R-:W0:Y:S04]  /*1f2b0*/  LDGDEPBAR ;  /* 0x00000000000079af */ /* 0x000e280000000000 */
[----:B------:R-:W3:Y:S01]  /*1f2c0*/  LDL R159, [R1+0x344] ;  /* 0x00034400019f7983 */ /* 0x000ee20000100800 */
[----:B--2---:R-:W-:-:S04]  /*1f2d0*/  SHF.R.U32.HI R3, RZ, 0x6, R3 ;  /* 0x00000006ff037819 */ /* 0x004fc80000011603 */
[----:B------:R-:W-:Y:S02]  /*1f2e0*/  SGXT.U32 R3, R3, 0x1 ;  /* 0x000000010303781a */ /* 0x000fe40000000000 */
[----:B---3--:R-:W-:-:S13]  /*1f2f0*/  ISETP.NE.U32.AND P0, PT, R159, UR4, PT ;  /* 0x000000049f007c0c */ /* 0x008fda000bf05070 */
[----:B-1----:R-:W-:Y:S05]  /*1f300*/  @P0 BRA `(.L_x_1) ;  /* 0xffffff8400600947 */ /* 0x002fea000383ffff */
.L_x_0:
[----:B-----5:R-:W1:Y:S01]  /*1f310*/  S2R R5, SR_TID.X ;  /* 0x0000000000057919 */ /* 0x020e620000002100 */
[----:B------:R-:W-:Y:S02]  /*1f320*/  WARPGROUP.DEPBAR.LE gsb0, 0x0 ;  /* 0x00008000000079c5 */ /* 0x000fe40000010000 */
[----:B------:R-:W-:-:S04]  /*1f330*/  DEPBAR.LE SB0, 0x0 ;  /* 0x000080000000791a */ /* 0x000fc80000000000 */
[----:B------:R-:W2:Y:S01]  /*1f340*/  S2R R159, SR_TID.X ;  /* 0x00000000009f7919 */ /* 0x000ea20000002100 */
[----:B------:R-:W3:Y:S01]  /*1f350*/  LDL.LU R158, [R1+0x5a8] ;  /* 0x0005a800019e7983 */ /* 0x000ee20000300800 */
[----:B------:R-:W-:Y:S01]  /*1f360*/  LOP3.LUT R20, R2, R3, RZ, 0xfc, !PT ;  /* 0x0000000302147212 */ /* 0x000fe200078efcff */
[----:B------:R-:W-:Y:S01]  /*1f370*/  ULDC UR6, c[0x0][0x248] ;  /* 0x0000920000067ab9 */ /* 0x000fe20000000800 */
[----:B------:R-:W-:Y:S01]  /*1f380*/  ULDC UR4, c[0x0][0x244] ;  /* 0x0000910000047ab9 */ /* 0x000fe20000000800 */
[C---:B-1----:R-:W-:Y:S02]  /*1f390*/  IMAD.SHL.U32 R0, R5.reuse, 0x8, RZ ;  /* 0x0000000805007824 */ /* 0x042fe400078e00ff */
[C---:B------:R-:W-:Y:S02]  /*1f3a0*/  IMAD.SHL.U32 R4, R5.reuse, 0x80, RZ ;  /* 0x0000008005047824 */ /* 0x040fe400078e00ff */
[----:B------:R-:W-:Y:S01]  /*1f3b0*/  IMAD.SHL.U32 R6, R5, 0x10, RZ ;  /* 0x0000001005067824 */ /* 0x000fe200078e00ff */
[----:B------:R-:W-:-:S02]  /*1f3c0*/  LOP3.LUT R0, R0, 0x380, RZ, 0xc0, !PT ;  /* 0x0000038000007812 */ /* 0x000fc400078ec0ff */
[----:B------:R-:W-:Y:S02]  /*1f3d0*/  LOP3.LUT R5, R4, 0x400, RZ, 0xc0, !PT ;  /* 0x0000040004057812 */ /* 0x000fe400078ec0ff */
[----:B------:R-:W-:Y:S02]  /*1f3e0*/  LOP3.LUT R109, R6, 0x70, RZ, 0xc0, !PT ;  /* 0x00000070066d7812 */ /* 0x000fe400078ec0ff */
[----:B------:R-:W-:Y:S02]  /*1f3f0*/  IADD3 R0, R0, UR7, R5 ;  /* 0x0000000700007c10 */ /* 0x000fe4000fffe005 */
[----:B--2---:R-:W-:-:S03]  /*1f400*/  LOP3.LUT R159, R159, 0x7f, RZ, 0xc0, !PT ;  /* 0x0000007f9f9f7812 */ /* 0x004fc600078ec0ff */
[----:B------:R-:W-:Y:S01]  /*1f410*/  IMAD.IADD R109, R109, 0x1, R0 ;  /* 0x000000016d6d7824 */ /* 0x000fe200078e0200 */
[----:B------:R-:W-:Y:S01]  /*1f420*/  BAR.SYNC.DEFER_BLOCKING 0x0 ;  /* 0x0000000000007b1d */ /* 0x000fe20000010000 */
[----:B------:R-:W-:-:S05]  /*1f430*/  LEA R0, R159, UR7, 0x4 ;  /* 0x000000079f007c11 */ /* 0x000fca000f8e20ff */
[----:B------:R-:W-:Y:S02]  /*1f440*/  STSM.16.M88.4 [R109], R24 ;  /* 0x000000186d007844 */ /* 0x000fe40000000200 */
[----:B------:R-:W-:Y:S06]  /*1f450*/  BAR.SYNC.DEFER_BLOCKING 0x0 ;  /* 0x0000000000007b1d */ /* 0x000fec0000010000 */
[----:B------:R-:W1:Y:S02]  /*1f460*/  LDS.128 R112, [R0] ;  /* 0x0000000000707984 */ /* 0x000e640000000c00 */
[----:B------:R-:W-:Y:S06]  /*1f470*/  BAR.SYNC.DEFER_BLOCKING 0x0 ;  /* 0x0000000000007b1d */ /* 0x000fec0000010000 */
[----:B------:R2:W-:Y:S02]  /*1f480*/  STSM.16.M88.4 [R109], R28 ;  /* 0x0000001c6d007844 */ /* 0x0005e40000000200 */
[----:B------:R-:W-:Y:S01]  /*1f490*/  BAR.SYNC.DEFER_BLOCKING 0x0 ;  /* 0x0000000000007b1d */ /* 0x000fe20000010000 */
[----:B--2---:R-:W-:-:S05]  /*1f4a0*/  IMAD R28, R20, UR6, RZ ;  /* 0x00000006141c7c24 */ /* 0x004fca000f8e02ff */
[----:B------:R-:W2:Y:S02]  /*1f4b0*/  LDS.128 R104, [R0] ;  /* 0x0000000000687984 */ /* 0x000ea40000000c00 */
[----:B------:R-:W-:Y:S06]  /*1f4c0*/  BAR.SYNC.DEFER_BLOCKING 0x0 ;  /* 0x0000000000007b1d */ /* 0x000fec0000010000 */
[----:B------:R-:W-:Y:S02]  /*1f4d0*/  STSM.16.M88.4 [R109], R32 ;  /* 0x000000206d007844 */ /* 0x000fe40000000200 */
[----:B------:R-:W-:Y:S06]  /*1f4e0*/  BAR.SYNC.DEFER_BLOCKING 0x0 ;  /* 0x0000000000007b1d */ /* 0x000fec0000010000 */
[----:B------:R-:W4:Y:S02]  /*1f4f0*/  LDS.128 R100, [R0] ;  /* 0x0000000000647984 */ /* 0x000f240000000c00 */
[----:B------:R-:W-:Y:S06]  /*1f500*/  BAR.SYNC.DEFER_BLOCKING 0x0 ;  /* 0x0000000000007b1d */ /* 0x000fec0000010000 */
[----:B------:R-:W-:Y:S02]  /*1f510*/  STSM.16.M88.4 [R109], R36 ;  /* 0x000000246d007844 */ /* 0x000fe40000000200 */
[----:B------:R-:W-:Y:S06]  /*1f520*/  BAR.SYNC.DEFER_BLOCKING 0x0 ;  /* 0x0000000000007b1d */ /* 0x000fec0000010000 */
[----:B------:R-:W4:Y:S02]  /*1f530*/  LDS.128 R96, [R0] ;  /* 0x0000000000607984 */ /* 0x000f240000000c00 */
[----:B------:R-:W-:Y:S06]  /*1f540*/  BAR.SYNC.DEFER_BLOCKING 0x0 ;  /* 0x0000000000007b1d */ /* 0x000fec0000010000 */
[----:B------:R1:W-:Y:S02]  /*1f550*/  STSM.16.M88.4 [R109], R40 ;  /* 0x000000286d007844 */ /* 0x0003e40000000200 */
[----:B------:R-:W-:Y:S01]  /*1f560*/  BAR.SYNC.DEFER_BLOCKING 0x0 ;  /* 0x0000000000007b1d */ /* 0x000fe20000010000 */
[C---:B---3--:R-:W-:Y:S01]  /*1f570*/  ISETP.GE.AND P0, PT, R158.reuse, R156, PT ;  /* 0x0000009c9e00720c */ /* 0x048fe20003f06270 */
[----:B------:R-:W-:-:S04]  /*1f580*/  IMAD R108, R158, UR4, RZ ;  /* 0x000000049e6c7c24 */ /* 0x000fc8000f8e02ff */
[----:B------:R-:W-:Y:S01]  /*1f590*/  ULDC.64 UR4, c[0x0][0x220] ;  /* 0x0000880000047ab9 */ /* 0x000fe20000000a00 */
[----:B------:R-:W-:Y:S02]  /*1f5a0*/  ISETP.LT.AND P1, PT, R20, R157, !P0 ;  /* 0x0000009d1400720c */ /* 0x000fe40004721270 */
[----:B-1----:R-:W-:-:S04]  /*1f5b0*/  LEA R40, P2, R108, UR4, 0x2 ;  /* 0x000000046c287c11 */ /* 0x002fc8000f8410ff */
[----:B------:R-:W-:Y:S02]  /*1f5c0*/  LEA.HI.X.SX32 R41, R108, UR5, 0x2, P2 ;  /* 0x000000056c297c11 */ /* 0x000fe400090f16ff */
[C---:B------:R-:W-:Y:S01]  /*1f5d0*/  LEA R42, P2, R28.reuse, R40, 0x2 ;  /* 0x000000281c2a7211 */ /* 0x040fe200078410ff */
[----:B------:R-:W1:Y:S03]  /*1f5e0*/  LDS.128 R92, [R0] ;  /* 0x00000000005c7984 */ /* 0x000e660000000c00 */
[----:B------:R-:W-:Y:S01]  /*1f5f0*/  LEA.HI.X.SX32 R43, R28, R41, 0x2, P2 ;  /* 0x000000291c2b7211 */ /* 0x000fe200010f16ff */
[----:B------:R-:W-:Y:S06]  /*1f600*/  BAR.SYNC.DEFER_BLOCKING 0x0 ;  /* 0x0000000000007b1d */ /* 0x000fec0000010000 */
[----:B------:R3:W-:Y:S02]  /*1f610*/  STSM.16.M88.4 [R109], R44 ;  /* 0x0000002c6d007844 */ /* 0x0007e40000000200 */
[----:B------:R-:W-:Y:S01]  /*1f620*/  BAR.SYNC.DEFER_BLOCKING 0x0 ;  /* 0x0000000000007b1d */ /* 0x000fe20000010000 */
[----:B---3--:R-:W-:-:S02]  /*1f630*/  LOP3.LUT R46, R2, 0x2, R3, 0xfe, !PT ;  /* 0x00000002022e7812 */ /* 0x008fc400078efe03 */
[--C-:B------:R-:W-:Y:S02]  /*1f640*/  LOP3.LUT R44, R2, 0x4, R3.reuse, 0xfe, !PT ;  /* 0x00000004022c7812 */ /* 0x100fe400078efe03 */
[CC--:B------:R-:W-:Y:S01]  /*1f650*/  ISETP.LT.AND P2, PT, R46.reuse, R157.reuse, !P0 ;  /* 0x0000009d2e00720c */ /* 0x0c0fe20004741270 */
[----:B------:R-:W-:Y:S01]  /*1f660*/  IMAD R45, R46, UR6, RZ ;  /* 0x000000062e2d7c24 */ /* 0x000fe2000f8e02ff */
[--C-:B------:R-:W-:Y:S01]  /*1f670*/  LOP3.LUT R46, R2, 0x6, R3.reuse, 0xfe, !PT ;  /* 0x00000006022e7812 */ /* 0x100fe200078efe03 */
[C---:B------:R-:W-:Y:S01]  /*1f680*/  IMAD R47, R44.reuse, UR6, RZ ;  /* 0x000000062c2f7c24 */ /* 0x040fe2000f8e02ff */
[-C--:B------:R-:W-:Y:S02]  /*1f690*/  ISETP.LT.AND P3, PT, R44, R157.reuse, !P0 ;  /* 0x0000009d2c00720c */ /* 0x080fe40004761270 */
[----:B------:R-:W-:Y:S01]  /*1f6a0*/  ISETP.LT.AND P4, PT, R46, R157, !P0 ;  /* 0x0000009d2e00720c */ /* 0x000fe20004781270 */
[----:B------:R-:W3:Y:S01]  /*1f6b0*/  LDS.128 R88, [R0] ;  /* 0x0000000000587984 */ /* 0x000ee20000000c00 */
[----:B------:R-:W-:Y:S06]  /*1f6c0*/  BAR.SYNC.DEFER_BLOCKING 0x0 ;  /* 0x0000000000007b1d */ /* 0x000fec0000010000 */
[----:B------:R2:W-:Y:S02]  /*1f6d0*/  STSM.16.M88.4 [R109], R48 ;  /* 0x000000306d007844 */ /* 0x0005e40000000200 */
[----:B------:R-:W-:Y:S01]  /*1f6e0*/  BAR.SYNC.DEFER_BLOCKING 0x0 ;  /* 0x0000000000007b1d */ /* 0x000fe20000010000 */
[----:B--2---:R-:W-:Y:S01]  /*1f6f0*/  LOP3.LUT R48, R2, 0x8, R3, 0xfe, !PT ;  /* 0x0000000802307812 */ /* 0x004fe200078efe03 */
[----:B------:R-:W-:Y:S01]  /*1f700*/  IMAD R49, R46, UR6, RZ ;  /* 0x000000062e317c24 */ /* 0x000fe2000f8e02ff */
[----:B------:R-:W-:-:S02]  /*1f710*/  LEA R46, P5, R47, R40, 0x2 ;  /* 0x000000282f2e7211 */ /* 0x000fc400078a10ff */
[--C-:B------:R-:W-:Y:S01]  /*1f720*/  LOP3.LUT R50, R2, 0xa, R3.reuse, 0xfe, !PT ;  /* 0x0000000a02327812 */ /* 0x100fe200078efe03 */
[----:B------:R-:W-:Y:S01]  /*1f730*/  IMAD R51, R48, UR6, RZ ;  /* 0x0000000630337c24 */ /* 0x000fe2000f8e02ff */
[----:B------:R-:W-:Y:S01]  /*1f740*/  LEA.HI.X.SX32 R47, R47, R41, 0x2, P5 ;  /* 0x000000292f2f7211 */ /* 0x000fe200028f16ff */
[----:B------:R-:W2:Y:S01]  /*1f750*/  LDS.128 R36, [R0] ;  /* 0x0000000000247984 */ /* 0x000ea20000000c00 */
[----:B------:R-:W-:Y:S06]  /*1f760*/  BAR.SYNC.DEFER_BLOCKING 0x0 ;  /* 0x0000000000007b1d */ /* 0x000fec0000010000 */
[----:B------:R4:W-:Y:S02]  /*1f770*/  STSM.16.M88.4 [R109], R52 ;  /* 0x000000346d007844 */ /* 0x0009e40000000200 */
[----:B------:R-:W-:Y:S01]  /*1f780*/  BAR.SYNC.DEFER_BLOCKING 0x0 ;  /* 0x0000000000007b1d */ /* 0x000fe20000010000 */
[----:B----4-:R-:W-:-:S05]  /*1f790*/  LOP3.LUT R52, R2, 0xc, R3, 0xfe, !PT ;  /* 0x0000000c02347812 */ /* 0x010fca00078efe03 */
[----:B------:R-:W4:Y:S02]  /*1f7a0*/  LDS.128 R32, [R0] ;  /* 0x0000000000207984 */ /* 0x000f240000000c00 */
        /* <DEDUP_REMOVED lines=31> */
[----:B------:R1:W-:Y:S01]  /*1f9a0*/  @P1 STG.E desc[UR16][R42.64], R112 ;  /* 0x000000702a001986 */ /* 0x0003e2000c101910 */
[----:B------:R-:W-:-:S04]  /*1f9b0*/  LEA R44, P1, R45, R40, 0x2 ;  /* 0x000000282d2c7211 */ /* 0x000fc800078210ff */
[----:B------:R-:W-:Y:S02]  /*1f9c0*/  LEA.HI.X.SX32 R45, R45, R41, 0x2, P1 ;  /* 0x000000292d2d7211 */ /* 0x000fe400008f16ff */
[----:B------:R-:W-:-:S03]  /*1f9d0*/  ISETP.LT.AND P1, PT, R48, R157, !P0 ;  /* 0x0000009d3000720c */ /* 0x000fc60004721270 */
[----:B------:R-:W-:Y:S01]  /*1f9e0*/  @P2 STG.E desc[UR16][R44.64], R113 ;  /* 0x000000712c002986 */ /* 0x000fe2000c101910 */
[-C--:B------:R-:W-:Y:S02]  /*1f9f0*/  LEA R48, P2, R51, R40.reuse, 0x2 ;  /* 0x0000002833307211 */ /* 0x080fe400078410ff */
[C---:B-1----:R-:W-:Y:S01]  /*1fa00*/  LEA R42, P6, R49.reuse, R40, 0x2 ;  /* 0x00000028312a7211 */ /* 0x042fe200078c10ff */
[----:B------:R1:W-:Y:S01]  /*1fa10*/  @P3 STG.E desc[UR16][R46.64], R114 ;  /* 0x000000722e003986 */ /* 0x0003e2000c101910 */
[C---:B------:R-:W-:Y:S01]  /*1fa20*/  ISETP.LT.AND P3, PT, R52.reuse, R157, !P0 ;  /* 0x0000009d3400720c */ /* 0x040fe20004761270 */
[----:B------:R-:W-:Y:S01]  /*1fa30*/  IMAD R52, R52, UR6, RZ ;  /* 0x0000000634347c24 */ /* 0x000fe2000f8e02ff */
[-C--:B------:R-:W-:Y:S02]  /*1fa40*/  LEA.HI.X.SX32 R43, R49, R41.reuse, 0x2, P6 ;  /* 0x00000029312b7211 */ /* 0x080fe400030f16ff */
[----:B------:R-:W-:Y:S01]  /*1fa50*/  LEA.HI.X.SX32 R49, R51, R41, 0x2, P2 ;  /* 0x0000002933317211 */ /* 0x000fe200010f16ff */
[C---:B------:R-:W-:Y:S01]  /*1fa60*/  IMAD R51, R50.reuse, UR6, RZ ;  /* 0x0000000632337c24 */ /* 0x040fe2000f8e02ff */
[----:B------:R-:W-:Y:S01]  /*1fa70*/  ISETP.LT.AND P2, PT, R50, R157, !P0 ;  /* 0x0000009d3200720c */ /* 0x000fe20004741270 */
[----:B------:R3:W-:Y:S01]  /*1fa80*/  @P4 STG.E desc[UR16][R42.64], R115 ;  /* 0x000000732a004986 */ /* 0x0007e2000c101910 */
[----:B------:R-:W-:-:S03]  /*1fa90*/  LOP3.LUT R50, R2, 0xe, R3, 0xfe, !PT ;  /* 0x0000000e02327812 */ /* 0x000fc600078efe03 */
[----:B------:R2:W-:Y:S01]  /*1faa0*/  @P1 STG.E desc[UR16][R48.64], R104 ;  /* 0x0000006830001986 */ /* 0x0005e2000c101910 */
[----:B-1----:R-:W-:Y:S02]  /*1fab0*/  LOP3.LUT R46, R2, 0x10, R3, 0xfe, !PT ;  /* 0x00000010022e7812 */ /* 0x002fe400078efe03 */
[CC--:B------:R-:W-:Y:S02]  /*1fac0*/  LEA R44, P1, R51.reuse, R40.reuse, 0x2 ;  /* 0x00000028332c7211 */ /* 0x0c0fe400078210ff */
[C---:B------:R-:W-:Y:S01]  /*1fad0*/  ISETP.LT.AND P4, PT, R50.reuse, R157, !P0 ;  /* 0x0000009d3200720c */ /* 0x040fe20004781270 */
[----:B------:R-:W-:Y:S01]  /*1fae0*/  IMAD R50, R50, UR6, RZ ;  /* 0x0000000632327c24 */ /* 0x000fe2000f8e02ff */
[----:B------:R-:W-:Y:S02]  /*1faf0*/  LEA.HI.X.SX32 R45, R51, R41, 0x2, P1 ;  /* 0x00000029332d7211 */ /* 0x000fe400008f16ff */
[-C--:B---3--:R-:W-:Y:S02]  /*1fb00*/  LEA R42, P5, R52, R40.reuse, 0x2 ;  /* 0x00000028342a7211 */ /* 0x088fe400078a10ff */
[C---:B------:R-:W-:Y:S01]  /*1fb10*/  ISETP.LT.AND P1, PT, R46.reuse, R157, !P0 ;  /* 0x0000009d2e00720c */ /* 0x040fe20004721270 */
[----:B--2---:R-:W-:Y:S01]  /*1fb20*/  IMAD R49, R46, UR6, RZ ;  /* 0x000000062e317c24 */ /* 0x004fe2000f8e02ff */
[----:B------:R1:W-:Y:S01]  /*1fb30*/  @P2 STG.E desc[UR16][R44.64], R105 ;  /* 0x000000692c002986 */ /* 0x0003e2000c101910 */
[----:B------:R-:W-:-:S02]  /*1fb40*/  LEA R46, P6, R50, R40, 0x2 ;  /* 0x00000028322e7211 */ /* 0x000fc400078c10ff */
[-C--:B------:R-:W-:Y:S02]  /*1fb50*/  LEA.HI.X.SX32 R43, R52, R41.reuse, 0x2, P5 ;  /* 0x00000029342b7211 */ /* 0x080fe400028f16ff */
[C---:B------:R-:W-:Y:S02]  /*1fb60*/  LEA R48, P2, R49.reuse, R40, 0x2 ;  /* 0x0000002831307211 */ /* 0x040fe400078410ff */
[--C-:B------:R-:W-:Y:S01]  /*1fb70*/  LOP3.LUT R52, R2, 0x12, R3.reuse, 0xfe, !PT ;  /* 0x0000001202347812 */ /* 0x100fe200078efe03 */
[----:B------:R2:W-:Y:S01]  /*1fb80*/  @P3 STG.E desc[UR16][R42.64], R106 ;  /* 0x0000006a2a003986 */ /* 0x0005e2000c101910 */
[-C--:B------:R-:W-:Y:S02]  /*1fb90*/  LEA.HI.X.SX32 R47, R50, R41.reuse, 0x2, P6 ;  /* 0x00000029322f7211 */ /* 0x080fe400030f16ff */
[----:B------:R-:W-:Y:S02]  /*1fba0*/  LEA.HI.X.SX32 R49, R49, R41, 0x2, P2 ;  /* 0x0000002931317211 */ /* 0x000fe400010f16ff */
[C---:B------:R-:W-:Y:S01]  /*1fbb0*/  ISETP.LT.AND P2, PT, R52.reuse, R157, !P0 ;  /* 0x0000009d3400720c */ /* 0x040fe20004741270 */
[----:B------:R-:W-:Y:S01]  /*1fbc0*/  IMAD R52, R52, UR6, RZ ;  /* 0x0000000634347c24 */ /* 0x000fe2000f8e02ff */
[C-C-:B------:R-:W-:Y:S01]  /*1fbd0*/  LOP3.LUT R50, R2.reuse, 0x14, R3.reuse, 0xfe, !PT ;  /* 0x0000001402327812 */ /* 0x140fe200078efe03 */
[----:B------:R3:W-:Y:S01]  /*1fbe0*/  @P4 STG.E desc[UR16][R46.64], R107 ;  /* 0x0000006b2e004986 */ /* 0x0007e2000c101910 */
[----:B-1----:R-:W-:-:S02]  /*1fbf0*/  LOP3.LUT R44, R2, 0x16, R3, 0xfe, !PT ;  /* 0x00000016022c7812 */ /* 0x002fc400078efe03 */
[C---:B------:R-:W-:Y:S01]  /*1fc00*/  ISETP.LT.AND P3, PT, R50.reuse, R157, !P0 ;  /* 0x0000009d3200720c */ /* 0x040fe20004761270 */
[----:B------:R1:W-:Y:S01]  /*1fc10*/  @P1 STG.E desc[UR16][R48.64], R100 ;  /* 0x0000006430001986 */ /* 0x0003e2000c101910 */
[----:B------:R-:W-:Y:S01]  /*1fc20*/  IMAD R45, R50, UR6, RZ ;  /* 0x00000006322d7c24 */ /* 0x000fe2000f8e02ff */
[-C--:B--2---:R-:W-:Y:S02]  /*1fc30*/  LEA R42, P1, R52, R40.reuse, 0x2 ;  /* 0x00000028342a7211 */ /* 0x084fe400078210ff */
[----:B------:R-:W-:Y:S02]  /*1fc40*/  LOP3.LUT R50, R2, 0x18, R3, 0xfe, !PT ;  /* 0x0000001802327812 */ /* 0x000fe400078efe03 */
[----:B------:R-:W-:Y:S01]  /*1fc50*/  LEA.HI.X.SX32 R43, R52, R41, 0x2, P1 ;  /* 0x00000029342b7211 */ /* 0x000fe200008f16ff */
[----:B---3--:R-:W-:Y:S01]  /*1fc60*/  IMAD R47, R44, UR6, RZ ;  /* 0x000000062c2f7c24 */ /* 0x008fe2000f8e02ff */
[CC--:B------:R-:W-:Y:S01]  /*1fc70*/  ISETP.LT.AND P1, PT, R50.reuse, R157.reuse, !P0 ;  /* 0x0000009d3200720c */ /* 0x0c0fe20004721270 */
[----:B------:R-:W-:Y:S01]  /*1fc80*/  IMAD R50, R50, UR6, RZ ;  /* 0x0000000632327c24 */ /* 0x000fe2000f8e02ff */
[----:B------:R-:W-:Y:S01]  /*1fc90*/  ISETP.LT.AND P4, PT, R44, R157, !P0 ;  /* 0x0000009d2c00720c */ /* 0x000fe20004781270 */
[----:B------:R2:W-:Y:S01]  /*1fca0*/  @P2 STG.E desc[UR16][R42.64], R101 ;  /* 0x000000652a002986 */ /* 0x0005e2000c101910 */
[----:B------:R-:W-:-:S02]  /*1fcb0*/  LEA R44, P5, R45, R40, 0x2 ;  /* 0x000000282d2c7211 */ /* 0x000fc400078a10ff */
[-C--:B------:R-:W-:Y:S02]  /*1fcc0*/  LEA R46, P6, R47, R40.reuse, 0x2 ;  /* 0x000000282f2e7211 */ /* 0x080fe400078c10ff */
[----:B-1----:R-:W-:Y:S02]  /*1fcd0*/  LEA R48, P2, R50, R40, 0x2 ;  /* 0x0000002832307211 */ /* 0x002fe400078410ff */
[--C-:B------:R-:W-:Y:S02]  /*1fce0*/  LOP3.LUT R52, R2, 0x1a, R3.reuse, 0xfe, !PT ;  /* 0x0000001a02347812 */ /* 0x100fe400078efe03 */
[-C--:B------:R-:W-:Y:S02]  /*1fcf0*/  LEA.HI.X.SX32 R45, R45, R41.reuse, 0x2, P5 ;  /* 0x000000292d2d7211 */ /* 0x080fe400028f16ff */
[-C--:B------:R-:W-:Y:S01]  /*1fd00*/  LEA.HI.X.SX32 R47, R47, R41.reuse, 0x2, P6 ;  /* 0x000000292f2f7211 */ /* 0x080fe200030f16ff */
[----:B------:R-:W-:Y:S01]  /*1fd10*/  IMAD R51, R52, UR6, RZ ;  /* 0x0000000634337c24 */ /* 0x000fe2000f8e02ff */
[----:B------:R-:W-:Y:S01]  /*1fd20*/  LEA.HI.X.SX32 R49, R50, R41, 0x2, P2 ;  /* 0x0000002932317211 */ /* 0x000fe200010f16ff */
[----:B------:R-:W-:Y:S01]  /*1fd30*/  @P3 STG.E desc[UR16][R44.64], R102 ;  /* 0x000000662c003986 */ /* 0x000fe2000c101910 */
[----:B------:R-:W-:-:S02]  /*1fd40*/  LOP3.LUT R50, R2, 0x1c, R3, 0xfe, !PT ;  /* 0x0000001c02327812 */ /* 0x000fc400078efe03 */
[-C--:B------:R-:W-:Y:S01]  /*1fd50*/  ISETP.LT.AND P2, PT, R52, R157.reuse, !P0 ;  /* 0x0000009d3400720c */ /* 0x080fe20004741270 */
[----:B------:R1:W-:Y:S01]  /*1fd60*/  @P4 STG.E desc[UR16][R46.64], R103 ;  /* 0x000000672e004986 */ /* 0x0003e2000c101910 */
[--C-:B------:R-:W-:Y:S01]  /*1fd70*/  LOP3.LUT R52, R2, 0x1e, R3.reuse, 0xfe, !PT ;  /* 0x0000001e02347812 */ /* 0x100fe200078efe03 */
[C---:B------:R-:W-:Y:S01]  /*1fd80*/  IMAD R53, R50.reuse, UR6, RZ ;  /* 0x0000000632357c24 */ /* 0x040fe2000f8e02ff */
[-C--:B------:R-:W-:Y:S01]  /*1fd90*/  ISETP.LT.AND P3, PT, R50, R157.reuse, !P0 ;  /* 0x0000009d3200720c */ /* 0x080fe20004761270 */
[----:B------:R3:W-:Y:S01]  /*1fda0*/  @P1 STG.E desc[UR16][R48.64], R96 ;  /* 0x0000006030001986 */ /* 0x0007e2000c101910 */
[----:B--2---:R-:W-:Y:S02]  /*1fdb0*/  LEA R42, P1, R51, R40, 0x2 ;  /* 0x00000028332a7211 */ /* 0x004fe400078210ff */
[C---:B------:R-:W-:Y:S01]  /*1fdc0*/  ISETP.LT.AND P4, PT, R52.reuse, R157, !P0 ;  /* 0x0000009d3400720c */ /* 0x040fe20004781270 */
[----:B------:R-:W-:Y:S01]  /*1fdd0*/  IMAD R52, R52, UR6, RZ ;  /* 0x0000000634347c24 */ /* 0x000fe2000f8e02ff */
[----:B------:R-:W-:-:S02]  /*1fde0*/  LOP3.LUT R50, R2, 0x20, R3, 0xfe, !PT ;  /* 0x0000002002327812 */ /* 0x000fc400078efe03 */
[----:B------:R-:W-:Y:S02]  /*1fdf0*/  LEA.HI.X.SX32 R43, R51, R41, 0x2, P1 ;  /* 0x00000029332b7211 */ /* 0x000fe400008f16ff */
[C---:B------:R-:W-:Y:S01]  /*1fe00*/  ISETP.LT.AND P1, PT, R50.reuse, R157, !P0 ;  /* 0x0000009d3200720c */ /* 0x040fe20004721270 */
[----:B------:R-:W-:Y:S01]  /*1fe10*/  IMAD R50, R50, UR6, RZ ;  /* 0x0000000632327c24 */ /* 0x000fe2000f8e02ff */
[CC--:B-1----:R-:W-:Y:S01]  /*1fe20*/  LEA R46, P6, R52.reuse, R40.reuse, 0x2 ;  /* 0x00000028342e7211 */ /* 0x0c2fe200078c10ff */
[----:B------:R1:W-:Y:S01]  /*1fe30*/  @P2 STG.E desc[UR16][R42.64], R97 ;  /* 0x000000612a002986 */ /* 0x0003e2000c101910 */
[-C--:B------:R-:W-:Y:S02]  /*1fe40*/  LEA R44, P5, R53, R40.reuse, 0x2 ;  /* 0x00000028352c7211 */ /* 0x080fe400078a10ff */
[----:B------:R-:W-:Y:S02]  /*1fe50*/  LEA.HI.X.SX32 R47, R52, R41, 0x2, P6 ;  /* 0x00000029342f7211 */ /* 0x000fe400030f16ff */
[----:B---3--:R-:W-:-:S02]  /*1fe60*/  LEA R48, P2, R50, R40, 0x2 ;  /* 0x0000002832307211 */ /* 0x008fc400078410ff */
[--C-:B------:R-:W-:Y:S02]  /*1fe70*/  LOP3.LUT R52, R2, 0x22, R3.reuse, 0xfe, !PT ;  /* 0x0000002202347812 */ /* 0x100fe400078efe03 */
[-C--:B------:R-:W-:Y:S02]  /*1fe80*/  LEA.HI.X.SX32 R45, R53, R41.reuse, 0x2, P5 ;  /* 0x00000029352d7211 */ /* 0x080fe400028f16ff */
[----:B------:R-:W-:Y:S01]  /*1fe90*/  LEA.HI.X.SX32 R49, R50, R41, 0x2, P2 ;  /* 0x0000002932317211 */ /* 0x000fe200010f16ff */
[----:B------:R-:W-:Y:S01]  /*1fea0*/  IMAD R51, R52, UR6, RZ ;  /* 0x0000000634337c24 */ /* 0x000fe2000f8e02ff */
[--C-:B------:R-:W-:Y:S01]  /*1feb0*/  LOP3.LUT R50, R2, 0x24, R3.reuse, 0xfe, !PT ;  /* 0x0000002402327812 */ /* 0x100fe200078efe03 */
[----:B------:R-:W-:Y:S01]  /*1fec0*/  @P3 STG.E desc[UR16][R44.64], R98 ;  /* 0x000000622c003986 */ /* 0x000fe2000c101910 */
[-C--:B------:R-:W-:Y:S02]  /*1fed0*/  ISETP.LT.AND P2, PT, R52, R157.reuse, !P0 ;  /* 0x0000009d3400720c */ /* 0x080fe40004741270 */
[--C-:B------:R-:W-:Y:S01]  /*1fee0*/  LOP3.LUT R52, R2, 0x26, R3.reuse, 0xfe, !PT ;  /* 0x0000002602347812 */ /* 0x100fe200078efe03 */
[----:B------:R2:W-:Y:S01]  /*1fef0*/  @P4 STG.E desc[UR16][R46.64], R99 ;  /* 0x000000632e004986 */ /* 0x0005e2000c101910 */
[CC--:B------:R-:W-:Y:S01]  /*1ff00*/  ISETP.LT.AND P3, PT, R50.reuse, R157.reuse, !P0 ;  /* 0x0000009d3200720c */ /* 0x0c0fe20004761270 */
[----:B------:R-:W-:Y:S01]  /*1ff10*/  IMAD R53, R50, UR6, RZ ;  /* 0x0000000632357c24 */ /* 0x000fe2000f8e02ff */
[C---:B------:R-:W-:Y:S01]  /*1ff20*/  ISETP.LT.AND P4, PT, R52.reuse, R157, !P0 ;  /* 0x0000009d3400720c */ /* 0x040fe20004781270 */
[----:B------:R3:W-:Y:S01]  /*1ff30*/  @P1 STG.E desc[UR16][R48.64], R92 ;  /* 0x0000005c30001986 */ /* 0x0007e2000c101910 */
[----:B-1----:R-:W-:Y:S01]  /*1ff40*/  LEA R42, P1, R51, R40, 0x2 ;  /* 0x00000028332a7211 */ /* 0x002fe200078210ff */
[----:B------:R-:W-:Y:S01]  /*1ff50*/  IMAD R52, R52, UR6, RZ ;  /* 0x0000000634347c24 */ /* 0x000fe2000f8e02ff */
[----:B------:R-:W-:-:S02]  /*1ff60*/  LOP3.LUT R50, R2, 0x28, R3, 0xfe, !PT ;  /* 0x0000002802327812 */ /* 0x000fc400078efe03 */
[----:B------:R-:W-:Y:S02]  /*1ff70*/  LEA.HI.X.SX32 R43, R51, R41, 0x2, P1 ;  /* 0x00000029332b7211 */ /* 0x000fe400008f16ff */
[C---:B------:R-:W-:Y:S01]  /*1ff80*/  ISETP.LT.AND P1, PT, R50.reuse, R157, !P0 ;  /* 0x0000009d3200720c */ /* 0x040fe20004721270 */
[----:B------:R-:W-:Y:S01]  /*1ff90*/  IMAD R50, R50, UR6, RZ ;  /* 0x0000000632327c24 */ /* 0x000fe2000f8e02ff */
[CC--:B--2---:R-:W-:Y:S01]  /*1ffa0*/  LEA R46, P6, R52.reuse, R40.reuse, 0x2 ;  /* 0x00000028342e7211 */ /* 0x0c4fe200078c10ff */
        /* <DEDUP_REMOVED lines=13> */
[C---:B------:R-:W-:Y:S01]  /*20080*/  ISETP.LT.AND P3, PT, R50.reuse, R157, !P0 ;  /* 0x0000009d3200720c */ /* 0x040fe20004761270 */
[----:B------:R-:W-:Y:S01]  /*20090*/  IMAD R53, R50, UR6, RZ ;  /* 0x0000000632357c24 */ /* 0x000fe2000f8e02ff */
[----:B------:R-:W-:Y:S01]  /*200a0*/  LOP3.LUT R50, R2, 0x30, R3, 0xfe, !PT ;  /* 0x0000003002327812 */ /* 0x000fe200078efe03 */
[----:B------:R3:W-:Y:S01]  /*200b0*/  @P1 STG.E desc[UR16][R48.64], R88 ;  /* 0x0000005830001986 */ /* 0x0007e2000c101910 */
[----:B-1----:R-:W-:-:S02]  /*200c0*/  LEA R42, P1, R51, R40, 0x2 ;  /* 0x00000028332a7211 */ /* 0x002fc400078210ff */
[C---:B------:R-:W-:Y:S01]  /*200d0*/  ISETP.LT.AND P4, PT, R52.reuse, R157, !P0 ;  /* 0x0000009d3400720c */ /* 0x040fe20004781270 */
[----:B------:R-:W-:Y:S01]  /*200e0*/  IMAD R52, R52, UR6, RZ ;  /* 0x0000000634347c24 */ /* 0x000fe2000f8e02ff */
[----:B------:R-:W-:Y:S02]  /*200f0*/  LEA.HI.X.SX32 R43, R51, R41, 0x2, P1 ;  /* 0x00000029332b7211 */ /* 0x000fe400008f16ff */
[C---:B------:R-:W-:Y:S01]  /*20100*/  ISETP.LT.AND P1, PT, R50.reuse, R157, !P0 ;  /* 0x0000009d3200720c */ /* 0x040fe20004721270 */
[----:B------:R-:W-:Y:S01]  /*20110*/  IMAD R50, R50, UR6, RZ ;  /* 0x0000000632327c24 */ /* 0x000fe2000f8e02ff */
[-C--:B--2---:R-:W-:Y:S01]  /*20120*/  LEA R46, P6, R52, R40.reuse, 0x2 ;  /* 0x00000028342e7211 */ /* 0x084fe200078c10ff */
[----:B------:R1:W-:Y:S01]  /*20130*/  @P2 STG.E desc[UR16][R42.64], R89 ;  /* 0x000000592a002986 */ /* 0x0003e2000c101910 */
[-C--:B------:R-:W-:Y:S02]  /*20140*/  LEA R44, P5, R53, R40.reuse, 0x2 ;  /* 0x00000028352c7211 */ /* 0x080fe400078a10ff */
[----:B---3--:R-:W-:-:S02]  /*20150*/  LEA R48, P2, R50, R40, 0x2 ;  /* 0x0000002832307211 */ /* 0x008fc400078410ff */
[-C--:B------:R-:W-:Y:S02]  /*20160*/  LEA.HI.X.SX32 R47, R52, R41.reuse, 0x2, P6 ;  /* 0x00000029342f7211 */ /* 0x080fe400030f16ff */
[--C-:B------:R-:W-:Y:S02]  /*20170*/  LOP3.LUT R52, R2, 0x32, R3.reuse, 0xfe, !PT ;  /* 0x0000003202347812 */ /* 0x100fe400078efe03 */
[-C--:B------:R-:W-:Y:S02]  /*20180*/  LEA.HI.X.SX32 R45, R53, R41.reuse, 0x2, P5 ;  /* 0x00000029352d7211 */ /* 0x080fe400028f16ff */
[----:B------:R-:W-:Y:S01]  /*20190*/  LEA.HI.X.SX32 R49, R50, R41, 0x2, P2 ;  /* 0x0000002932317211 */ /* 0x000fe200010f16ff */
[----:B------:R-:W-:Y:S01]  /*201a0*/  IMAD R51, R52, UR6, RZ ;  /* 0x0000000634337c24 */ /* 0x000fe2000f8e02ff */
[----:B------:R-:W-:Y:S01]  /*201b0*/  LOP3.LUT R50, R2, 0x34, R3, 0xfe, !PT ;  /* 0x0000003402327812 */ /* 0x000fe200078efe03 */
[----:B------:R2:W-:Y:S01]  /*201c0*/  @P3 STG.E desc[UR16][R44.64], R90 ;  /* 0x0000005a2c003986 */ /* 0x0005e2000c101910 */
[----:B------:R-:W-:-:S02]  /*201d0*/  ISETP.LT.AND P2, PT, R52, R157, !P0 ;  /* 0x0000009d3400720c */ /* 0x000fc40004741270 */
[CC--:B------:R-:W-:Y:S01]  /*201e0*/  ISETP.LT.AND P3, PT, R50.reuse, R157.reuse, !P0 ;  /* 0x0000009d3200720c */ /* 0x0c0fe20004761270 */
[----:B------:R-:W-:Y:S01]  /*201f0*/  @P4 STG.E desc[UR16][R46.64], R91 ;  /* 0x0000005b2e004986 */ /* 0x000fe2000c101910 */
[----:B------:R-:W-:Y:S01]  /*20200*/  IMAD R53, R50, UR6, RZ ;  /* 0x0000000632357c24 */ /* 0x000fe2000f8e02ff */
[C-C-:B------:R-:W-:Y:S02]  /*20210*/  LOP3.LUT R52, R2.reuse, 0x36, R3.reuse, 0xfe, !PT ;  /* 0x0000003602347812 */ /* 0x140fe400078efe03 */
[----:B------:R3:W-:Y:S01]  /*20220*/  @P1 STG.E desc[UR16][R48.64], R36 ;  /* 0x0000002430001986 */ /* 0x0007e2000c101910 */
[----:B------:R-:W-:Y:S02]  /*20230*/  LOP3.LUT R50, R2, 0x38, R3, 0xfe, !PT ;  /* 0x0000003802327812 */ /* 0x000fe400078efe03 */
[C---:B-1----:R-:W-:Y:S02]  /*20240*/  LEA R42, P1, R51.reuse, R40, 0x2 ;  /* 0x00000028332a7211 */ /* 0x042fe400078210ff */
[C---:B------:R-:W-:Y:S01]  /*20250*/  ISETP.LT.AND P4, PT, R52.reuse, R157, !P0 ;  /* 0x0000009d3400720c */ /* 0x040fe20004781270 */
[----:B------:R-:W-:Y:S01]  /*20260*/  IMAD R52, R52, UR6, RZ ;  /* 0x0000000634347c24 */ /* 0x000fe2000f8e02ff */
[----:B------:R-:W-:-:S02]  /*20270*/  LEA.HI.X.SX32 R43, R51, R41, 0x2, P1 ;  /* 0x00000029332b7211 */ /* 0x000fc400008f16ff */
[C---:B------:R-:W-:Y:S02]  /*20280*/  ISETP.LT.AND P1, PT, R50.reuse, R157, !P0 ;  /* 0x0000009d3200720c */ /* 0x040fe40004721270 */
[CC--:B--2---:R-:W-:Y:S01]  /*20290*/  LEA R44, P5, R53.reuse, R40.reuse, 0x2 ;  /* 0x00000028352c7211 */ /* 0x0c4fe200078a10ff */
[----:B---3--:R-:W-:Y:S01]  /*202a0*/  IMAD R36, R50, UR6, RZ ;  /* 0x0000000632247c24 */ /* 0x008fe2000f8e02ff */
[----:B------:R1:W-:Y:S01]  /*202b0*/  @P2 STG.E desc[UR16][R42.64], R37 ;  /* 0x000000252a002986 */ /* 0x0003e2000c101910 */
[-C--:B------:R-:W-:Y:S02]  /*202c0*/  LEA R46, P6, R52, R40.reuse, 0x2 ;  /* 0x00000028342e7211 */ /* 0x080fe400078c10ff */
[----:B------:R-:W-:Y:S02]  /*202d0*/  LOP3.LUT R50, R2, 0x3a, R3, 0xfe, !PT ;  /* 0x0000003a02327812 */ /* 0x000fe400078efe03 */
[----:B------:R-:W-:Y:S02]  /*202e0*/  LEA R48, P2, R36, R40, 0x2 ;  /* 0x0000002824307211 */ /* 0x000fe400078410ff */
[-C--:B------:R-:W-:Y:S01]  /*202f0*/  LEA.HI.X.SX32 R45, R53, R41.reuse, 0x2, P5 ;  /* 0x00000029352d7211 */ /* 0x080fe200028f16ff */
[----:B------:R-:W-:Y:S01]  /*20300*/  IMAD R51, R50, UR6, RZ ;  /* 0x0000000632337c24 */ /* 0x000fe2000f8e02ff */
[----:B------:R-:W-:-:S02]  /*20310*/  LEA.HI.X.SX32 R47, R52, R41, 0x2, P6 ;  /* 0x00000029342f7211 */ /* 0x000fc400030f16ff */
[----:B------:R-:W-:Y:S01]  /*20320*/  LEA.HI.X.SX32 R49, R36, R41, 0x2, P2 ;  /* 0x0000002924317211 */ /* 0x000fe200010f16ff */
[----:B------:R2:W-:Y:S01]  /*20330*/  @P3 STG.E desc[UR16][R44.64], R38 ;  /* 0x000000262c003986 */ /* 0x0005e2000c101910 */
[--C-:B------:R-:W-:Y:S02]  /*20340*/  LOP3.LUT R36, R2, 0x3c, R3.reuse, 0xfe, !PT ;  /* 0x0000003c02247812 */ /* 0x100fe400078efe03 */
[-C--:B------:R-:W-:Y:S01]  /*20350*/  ISETP.LT.AND P2, PT, R50, R157.reuse, !P0 ;  /* 0x0000009d3200720c */ /* 0x080fe20004741270 */
[----:B------:R-:W-:Y:S01]  /*20360*/  @P4 STG.E desc[UR16][R46.64], R39 ;  /* 0x000000272e004986 */ /* 0x000fe2000c101910 */
[C---:B------:R-:W-:Y:S01]  /*20370*/  ISETP.LT.AND P3, PT, R36.reuse, R157, !P0 ;  /* 0x0000009d2400720c */ /* 0x040fe20004761270 */
[----:B-1----:R-:W-:Y:S01]  /*20380*/  IMAD R43, R36, UR6, RZ ;  /* 0x00000006242b7c24 */ /* 0x002fe2000f8e02ff */
[C-C-:B------:R-:W-:Y:S01]  /*20390*/  LOP3.LUT R50, R2.reuse, 0x3e, R3.reuse, 0xfe, !PT ;  /* 0x0000003e02327812 */ /* 0x140fe200078efe03 */
[----:B----4-:R1:W-:Y:S01]  /*203a0*/  @P1 STG.E desc[UR16][R48.64], R32 ;  /* 0x0000002030001986 */ /* 0x0103e2000c101910 */
[----:B------:R-:W-:-:S02]  /*203b0*/  LOP3.LUT R42, R2, 0x40, R3, 0xfe, !PT ;  /* 0x00000040022a7812 */ /* 0x000fc400078efe03 */
[CC--:B------:R-:W-:Y:S02]  /*203c0*/  LEA R36, P1, R51.reuse, R40.reuse, 0x2 ;  /* 0x0000002833247211 */ /* 0x0c0fe400078210ff */
[C---:B------:R-:W-:Y:S01]  /*203d0*/  ISETP.LT.AND P4, PT, R50.reuse, R157, !P0 ;  /* 0x0000009d3200720c */ /* 0x040fe20004781270 */
[----:B------:R-:W-:Y:S01]  /*203e0*/  IMAD R50, R50, UR6, RZ ;  /* 0x0000000632327c24 */ /* 0x000fe2000f8e02ff */
[----:B------:R-:W-:Y:S02]  /*203f0*/  LEA.HI.X.SX32 R37, R51, R41, 0x2, P1 ;  /* 0x0000002933257211 */ /* 0x000fe400008f16ff */
[C---:B------:R-:W-:Y:S02]  /*20400*/  ISETP.LT.AND P1, PT, R42.reuse, R157, !P0 ;  /* 0x0000009d2a00720c */ /* 0x040fe40004721270 */
[-C--:B--2---:R-:W-:Y:S01]  /*20410*/  LEA R38, P5, R43, R40.reuse, 0x2 ;  /* 0x000000282b267211 */ /* 0x084fe200078a10ff */
[----:B-1----:R-:W-:Y:S01]  /*20420*/  IMAD R32, R42, UR6, RZ ;  /* 0x000000062a207c24 */ /* 0x002fe2000f8e02ff */
[----:B------:R1:W-:Y:S01]  /*20430*/  @P2 STG.E desc[UR16][R36.64], R33 ;  /* 0x0000002124002986 */ /* 0x0003e2000c101910 */
[----:B------:R-:W-:-:S02]  /*20440*/  LEA R42, P6, R50, R40, 0x2 ;  /* 0x00000028322a7211 */ /* 0x000fc400078c10ff */
[--C-:B------:R-:W-:Y:S02]  /*20450*/  LOP3.LUT R46, R2, 0x42, R3.reuse, 0xfe, !PT ;  /* 0x00000042022e7812 */ /* 0x100fe400078efe03 */
[----:B------:R-:W-:Y:S02]  /*20460*/  LEA R44, P2, R32, R40, 0x2 ;  /* 0x00000028202c7211 */ /* 0x000fe400078410ff */
[-C--:B------:R-:W-:Y:S01]  /*20470*/  LEA.HI.X.SX32 R39, R43, R41.reuse, 0x2, P5 ;  /* 0x000000292b277211 */ /* 0x080fe200028f16ff */
[----:B------:R-:W-:Y:S01]  /*20480*/  IMAD R47, R46, UR6, RZ ;  /* 0x000000062e2f7c24 */ /* 0x000fe2000f8e02ff */
[-C--:B------:R-:W-:Y:S02]  /*20490*/  LEA.HI.X.SX32 R43, R50, R41.reuse, 0x2, P6 ;  /* 0x00000029322b7211 */ /* 0x080fe400030f16ff */
[----:B------:R-:W-:Y:S01]  /*204a0*/  LEA.HI.X.SX32 R45, R32, R41, 0x2, P2 ;  /* 0x00000029202d7211 */ /* 0x000fe200010f16ff */
[----:B------:R2:W-:Y:S01]  /*204b0*/  @P3 STG.E desc[UR16][R38.64], R34 ;  /* 0x0000002226003986 */ /* 0x0005e2000c101910 */
[----:B------:R-:W-:-:S02]  /*204c0*/  LOP3.LUT R32, R2, 0x44, R3, 0xfe, !PT ;  /* 0x0000004402207812 */ /* 0x000fc400078efe03 */
[-C--:B------:R-:W-:Y:S01]  /*204d0*/  ISETP.LT.AND P2, PT, R46, R157.reuse, !P0 ;  /* 0x0000009d2e00720c */ /* 0x080fe20004741270 */
[----:B------:R-:W-:Y:S01]  /*204e0*/  @P4 STG.E desc[UR16][R42.64], R35 ;  /* 0x000000232a004986 */ /* 0x000fe2000c101910 */
[CC--:B------:R-:W-:Y:S01]  /*204f0*/  ISETP.LT.AND P3, PT, R32.reuse, R157.reuse, !P0 ;  /* 0x0000009d2000720c */ /* 0x0c0fe20004761270 */
[----:B-1----:R-:W-:Y:S01]  /*20500*/  IMAD R37, R32, UR6, RZ ;  /* 0x0000000620257c24 */ /* 0x002fe2000f8e02ff */
[C-C-:B------:R-:W-:Y:S01]  /*20510*/  LOP3.LUT R46, R2.reuse, 0x46, R3.reuse, 0xfe, !PT ;  /* 0x00000046022e7812 */ /* 0x140fe200078efe03 */
[----:B------:R1:W-:Y:S01]  /*20520*/  @P1 STG.E desc[UR16][R44.64], R4 ;  /* 0x000000042c001986 */ /* 0x0003e2000c101910 */
[----:B------:R-:W-:Y:S02]  /*20530*/  LOP3.LUT R36, R2, 0x48, R3, 0xfe, !PT ;  /* 0x0000004802247812 */ /* 0x000fe400078efe03 */
[C---:B------:R-:W-:Y:S02]  /*20540*/  LEA R32, P1, R47.reuse, R40, 0x2 ;  /* 0x000000282f207211 */ /* 0x040fe400078210ff */
[C---:B------:R-:W-:Y:S01]  /*20550*/  ISETP.LT.AND P4, PT, R46.reuse, R157, !P0 ;  /* 0x0000009d2e00720c */ /* 0x040fe20004781270 */
[----:B------:R-:W-:Y:S01]  /*20560*/  IMAD R46, R46, UR6, RZ ;  /* 0x000000062e2e7c24 */ /* 0x000fe2000f8e02ff */
[----:B------:R-:W-:-:S02]  /*20570*/  LEA.HI.X.SX32 R33, R47, R41, 0x2, P1 ;  /* 0x000000292f217211 */ /* 0x000fc400008f16ff */
[C---:B------:R-:W-:Y:S02]  /*20580*/  ISETP.LT.AND P1, PT, R36.reuse, R157, !P0 ;  /* 0x0000009d2400720c */ /* 0x040fe40004721270 */
[CC--:B--2---:R-:W-:Y:S01]  /*20590*/  LEA R34, P5, R37.reuse, R40.reuse, 0x2 ;  /* 0x0000002825227211 */ /* 0x0c4fe200078a10ff */
[----:B-1----:R-:W-:Y:S01]  /*205a0*/  IMAD R4, R36, UR6, RZ ;  /* 0x0000000624047c24 */ /* 0x002fe2000f8e02ff */
        /* <DEDUP_REMOVED lines=15> */
[----:B------:R1:W-:Y:S01]  /*206a0*/  @P1 STG.E desc[UR16][R38.64], R8 ;  /* 0x0000000826001986 */ /* 0x0003e2000c101910 */
        /* <DEDUP_REMOVED lines=16> */
[----:B------:R-:W-:Y:S01]  /*207b0*/  @P3 STG.E desc[UR16][R6.64], R10 ;  /* 0x0000000a06003986 */ /* 0x000fe2000c101910 */
[----:B------:R-:W-:-:S02]  /*207c0*/  LOP3.LUT R8, R2, 0x54, R3, 0xfe, !PT ;  /* 0x0000005402087812 */ /* 0x000fc400078efe03 */
[-C--:B------:R-:W-:Y:S01]  /*207d0*/  ISETP.LT.AND P2, PT, R36, R157.reuse, !P0 ;  /* 0x0000009d2400720c */ /* 0x080fe20004741270 */
[----:B------:R2:W-:Y:S01]  /*207e0*/  @P4 STG.E desc[UR16][R32.64], R11 ;  /* 0x0000000b20004986 */ /* 0x0005e2000c101910 */
[--C-:B------:R-:W-:Y:S01]  /*207f0*/  LOP3.LUT R36, R2, 0x56, R3.reuse, 0xfe, !PT ;  /* 0x0000005602247812 */ /* 0x100fe200078efe03 */
[C---:B-1----:R-:W-:Y:S01]  /*20800*/  IMAD R9, R8.reuse, UR6, RZ ;  /* 0x0000000608097c24 */ /* 0x042fe2000f8e02ff */
[-C--:B------:R-:W-:Y:S01]  /*20810*/  ISETP.LT.AND P3, PT, R8, R157.reuse, !P0 ;  /* 0x0000009d0800720c */ /* 0x080fe20004761270 */
[----:B------:R1:W-:Y:S01]  /*20820*/  @P1 STG.E desc[UR16][R34.64], R12 ;  /* 0x0000000c22001986 */ /* 0x0003e2000c101910 */
[----:B------:R-:W-:Y:S02]  /*20830*/  LOP3.LUT R8, R2, 0x58, R3, 0xfe, !PT ;  /* 0x0000005802087812 */ /* 0x000fe400078efe03 */
[C---:B------:R-:W-:Y:S02]  /*20840*/  LEA R4, P1, R37.reuse, R40, 0x2 ;  /* 0x0000002825047211 */ /* 0x040fe400078210ff */
[C---:B------:R-:W-:Y:S01]  /*20850*/  ISETP.LT.AND P4, PT, R36.reuse, R157, !P0 ;  /* 0x0000009d2400720c */ /* 0x040fe20004781270 */
[----:B------:R-:W-:Y:S01]  /*20860*/  IMAD R36, R36, UR6, RZ ;  /* 0x0000000624247c24 */ /* 0x000fe2000f8e02ff */
[----:B------:R-:W-:Y:S01]  /*20870*/  LEA.HI.X.SX32 R5, R37, R41, 0x2, P1 ;  /* 0x0000002925057211 */ /* 0x000fe200008f16ff */
[C---:B--2---:R-:W-:Y:S01]  /*20880*/  IMAD R11, R8.reuse, UR6, RZ ;  /* 0x00000006080b7c24 */ /* 0x044fe2000f8e02ff */
[----:B------:R-:W-:-:S02]  /*20890*/  ISETP.LT.AND P1, PT, R8, R157, !P0 ;  /* 0x0000009d0800720c */ /* 0x000fc40004721270 */
[-C--:B------:R-:W-:Y:S01]  /*208a0*/  LEA R6, P5, R9, R40.reuse, 0x2 ;  /* 0x0000002809067211 */ /* 0x080fe200078a10ff */
[----:B------:R2:W-:Y:S01]  /*208b0*/  @P2 STG.E desc[UR16][R4.64], R13 ;  /* 0x0000000d04002986 */ /* 0x0005e2000c101910 */
[-C--:B------:R-:W-:Y:S02]  /*208c0*/  LEA R8, P6, R36, R40.reuse, 0x2 ;  /* 0x0000002824087211 */ /* 0x080fe400078c10ff */
[----:B------:R-:W-:Y:S02]  /*208d0*/  LEA R10, P2, R11, R40, 0x2 ;  /* 0x000000280b0a7211 */ /* 0x000fe400078410ff */
[--C-:B------:R-:W-:Y:S02]  /*208e0*/  LOP3.LUT R32, R2, 0x5a, R3.reuse, 0xfe, !PT ;  /* 0x0000005a02207812 */ /* 0x100fe400078efe03 */
[-C--:B------:R-:W-:Y:S02]  /*208f0*/  LEA.HI.X.SX32 R7, R9, R41.reuse, 0x2, P5 ;  /* 0x0000002909077211 */ /* 0x080fe400028f16ff */
[-C--:B------:R-:W-:Y:S01]  /*20900*/  LEA.HI.X.SX32 R9, R36, R41.reuse, 0x2, P6 ;  /* 0x0000002924097211 */ /* 0x080fe200030f16ff */
[----:B------:R-:W-:Y:S01]  /*20910*/  IMAD R33, R32, UR6, RZ ;  /* 0x0000000620217c24 */ /* 0x000fe2000f8e02ff */
[----:B------:R-:W-:Y:S01]  /*20920*/  LEA.HI.X.SX32 R11, R11, R41, 0x2, P2 ;  /* 0x000000290b0b7211 */ /* 0x000fe200010f16ff */
[----:B------:R3:W-:Y:S01]  /*20930*/  @P3 STG.E desc[UR16][R6.64], R14 ;  /* 0x0000000e06003986 */ /* 0x0007e2000c101910 */
[----:B-1----:R-:W-:-:S02]  /*20940*/  LOP3.LUT R12, R2, 0x5c, R3, 0xfe, !PT ;  /* 0x0000005c020c7812 */ /* 0x002fc400078efe03 */
[-C--:B------:R-:W-:Y:S01]  /*20950*/  ISETP.LT.AND P2, PT, R32, R157.reuse, !P0 ;  /* 0x0000009d2000720c */ /* 0x080fe20004741270 */
[----:B------:R-:W-:Y:S01]  /*20960*/  @P4 STG.E desc[UR16][R8.64], R15 ;  /* 0x0000000f08004986 */ /* 0x000fe2000c101910 */
[--C-:B------:R-:W-:Y:S01]  /*20970*/  LOP3.LUT R32, R2, 0x5e, R3.reuse, 0xfe, !PT ;  /* 0x0000005e02207812 */ /* 0x100fe200078efe03 */
[C---:B--2---:R-:W-:Y:S01]  /*20980*/  IMAD R13, R12.reuse, UR6, RZ ;  /* 0x000000060c0d7c24 */ /* 0x044fe2000f8e02ff */
[C---:B------:R-:W-:Y:S01]  /*20990*/  LEA R4, P5, R33.reuse, R40, 0x2 ;  /* 0x0000002821047211 */ /* 0x040fe200078a10ff */
[----:B------:R1:W-:Y:S01]  /*209a0*/  @P1 STG.E desc[UR16][R10.64], R16 ;  /* 0x000000100a001986 */ /* 0x0003e2000c101910 */
[-C--:B------:R-:W-:Y:S02]  /*209b0*/  ISETP.LT.AND P1, PT, R12, R157.reuse, !P0 ;  /* 0x0000009d0c00720c */ /* 0x080fe40004721270 */
[----:B------:R-:W-:Y:S02]  /*209c0*/  LOP3.LUT R12, R2, 0x60, R3, 0xfe, !PT ;  /* 0x00000060020c7812 */ /* 0x000fe400078efe03 */
[C---:B------:R-:W-:Y:S01]  /*209d0*/  ISETP.LT.AND P3, PT, R32.reuse, R157, !P0 ;  /* 0x0000009d2000720c */ /* 0x040fe20004761270 */
[----:B------:R-:W-:Y:S01]  /*209e0*/  IMAD R32, R32, UR6, RZ ;  /* 0x0000000620207c24 */ /* 0x000fe2000f8e02ff */
[----:B------:R-:W-:-:S02]  /*209f0*/  LEA.HI.X.SX32 R5, R33, R41, 0x2, P5 ;  /* 0x0000002921057211 */ /* 0x000fc400028f16ff */
[CC--:B---3--:R-:W-:Y:S02]  /*20a00*/  LEA R6, P4, R13.reuse, R40.reuse, 0x2 ;  /* 0x000000280d067211 */ /* 0x0c8fe400078810ff */
[C---:B------:R-:W-:Y:S01]  /*20a10*/  ISETP.LT.AND P5, PT, R12.reuse, R157, !P0 ;  /* 0x0000009d0c00720c */ /* 0x040fe200047a1270 */
[----:B-1----:R-:W-:Y:S01]  /*20a20*/  IMAD R11, R12, UR6, RZ ;  /* 0x000000060c0b7c24 */ /* 0x002fe2000f8e02ff */
[----:B------:R-:W-:Y:S01]  /*20a30*/  LEA R8, P6, R32, R40, 0x2 ;  /* 0x0000002820087211 */ /* 0x000fe200078c10ff */
[----:B------:R1:W-:Y:S01]  /*20a40*/  @P2 STG.E desc[UR16][R4.64], R17 ;  /* 0x0000001104002986 */ /* 0x0003e2000c101910 */
[--C-:B------:R-:W-:Y:S02]  /*20a50*/  LOP3.LUT R12, R2, 0x62, R3.reuse, 0xfe, !PT ;  /* 0x00000062020c7812 */ /* 0x100fe400078efe03 */
[-C--:B------:R-:W-:Y:S02]  /*20a60*/  LEA.HI.X.SX32 R7, R13, R41.reuse, 0x2, P4 ;  /* 0x000000290d077211 */ /* 0x080fe400020f16ff */
[----:B------:R-:W-:Y:S01]  /*20a70*/  LEA.HI.X.SX32 R9, R32, R41, 0x2, P6 ;  /* 0x0000002920097211 */ /* 0x000fe200030f16ff */
[C---:B------:R-:W-:Y:S01]  /*20a80*/  IMAD R13, R12.reuse, UR6, RZ ;  /* 0x000000060c0d7c24 */ /* 0x040fe2000f8e02ff */
[----:B------:R-:W-:Y:S01]  /*20a90*/  ISETP.LT.AND P4, PT, R12, R157, !P0 ;  /* 0x0000009d0c00720c */ /* 0x000fe20004781270 */
[----:B------:R2:W-:Y:S01]  /*20aa0*/  @P1 STG.E desc[UR16][R6.64], R18 ;  /* 0x0000001206001986 */ /* 0x0005e2000c101910 */
[----:B------:R-:W-:-:S02]  /*20ab0*/  LOP3.LUT R32, R2, 0x64, R3, 0xfe, !PT ;  /* 0x0000006402207812 */ /* 0x000fc400078efe03 */
[-C--:B------:R-:W-:Y:S01]  /*20ac0*/  LEA R10, P2, R11, R40.reuse, 0x2 ;  /* 0x000000280b0a7211 */ /* 0x080fe200078410ff */
[----:B------:R3:W-:Y:S01]  /*20ad0*/  @P3 STG.E desc[UR16][R8.64], R19 ;  /* 0x0000001308003986 */ /* 0x0007e2000c101910 */
[C-C-:B------:R-:W-:Y:S02]  /*20ae0*/  LOP3.LUT R16, R2.reuse, 0x66, R3.reuse, 0xfe, !PT ;  /* 0x0000006602107812 */ /* 0x140fe400078efe03 */
[----:B-1----:R-:W-:Y:S02]  /*20af0*/  LEA R4, P3, R13, R40, 0x2 ;  /* 0x000000280d047211 */ /* 0x002fe400078610ff */
[----:B------:R-:W-:Y:S02]  /*20b00*/  LOP3.LUT R14, R2, 0x68, R3, 0xfe, !PT ;  /* 0x00000068020e7812 */ /* 0x000fe400078efe03 */
[C---:B------:R-:W-:Y:S01]  /*20b10*/  ISETP.LT.AND P1, PT, R32.reuse, R157, !P0 ;  /* 0x0000009d2000720c */ /* 0x040fe20004721270 */
[----:B------:R-:W-:Y:S01]  /*20b20*/  IMAD R32, R32, UR6, RZ ;  /* 0x0000000620207c24 */ /* 0x000fe2000f8e02ff */
[----:B------:R-:W-:-:S02]  /*20b30*/  LEA.HI.X.SX32 R11, R11, R41, 0x2, P2 ;  /* 0x000000290b0b7211 */ /* 0x000fc400010f16ff */
[C---:B------:R-:W-:Y:S01]  /*20b40*/  ISETP.LT.AND P2, PT, R16.reuse, R157, !P0 ;  /* 0x0000009d1000720c */ /* 0x040fe20004741270 */
[----:B------:R-:W-:Y:S01]  /*20b50*/  IMAD R16, R16, UR6, RZ ;  /* 0x0000000610107c24 */ /* 0x000fe2000f8e02ff */
[----:B------:R-:W-:Y:S01]  /*20b60*/  LEA.HI.X.SX32 R5, R13, R41, 0x2, P3 ;  /* 0x000000290d057211 */ /* 0x000fe200018f16ff */
[----:B------:R1:W-:Y:S01]  /*20b70*/  @P5 STG.E desc[UR16][R10.64], R20 ;  /* 0x000000140a005986 */ /* 0x0003e2000c101910 */
[C---:B------:R-:W-:Y:S01]  /*20b80*/  ISETP.LT.AND P3, PT, R14.reuse, R157, !P0 ;  /* 0x0000009d0e00720c */ /* 0x040fe20004761270 */
[----:B------:R-:W-:Y:S01]  /*20b90*/  IMAD R14, R14, UR6, RZ ;  /* 0x000000060e0e7c24 */ /* 0x000fe2000f8e02ff */
[----:B------:R-:W-:Y:S01]  /*20ba0*/  LOP3.LUT R12, R2, 0x6a, R3, 0xfe, !PT ;  /* 0x0000006a020c7812 */ /* 0x000fe200078efe03 */
[----:B------:R4:W-:Y:S01]  /*20bb0*/  @P4 STG.E desc[UR16][R4.64], R21 ;  /* 0x0000001504004986 */ /* 0x0009e2000c101910 */
[-C--:B--2---:R-:W-:Y:S02]  /*20bc0*/  LEA R6, P6, R32, R40.reuse, 0x2 ;  /* 0x0000002820067211 */ /* 0x084fe400078c10ff */
[----:B---3--:R-:W-:Y:S01]  /*20bd0*/  LEA R8, P4, R16, R40, 0x2 ;  /* 0x0000002810087211 */ /* 0x008fe200078810ff */
[----:B------:R-:W-:Y:S01]  /*20be0*/  IMAD R13, R12, UR6, RZ ;  /* 0x000000060c0d7c24 */ /* 0x000fe2000f8e02ff */
[----:B------:R-:W-:-:S02]  /*20bf0*/  LEA.HI.X.SX32 R7, R32, R41, 0x2, P6 ;  /* 0x0000002920077211 */ /* 0x000fc400030f16ff */
[----:B------:R-:W-:Y:S02]  /*20c00*/  ISETP.LT.AND P6, PT, R12, R157, !P0 ;  /* 0x0000009d0c00720c */ /* 0x000fe400047c1270 */
[-C--:B-1----:R-:W-:Y:S01]  /*20c10*/  LEA R10, P5, R14, R40.reuse, 0x2 ;  /* 0x000000280e0a7211 */ /* 0x082fe200078a10ff */
[----:B------:R-:W-:Y:S01]  /*20c20*/  @P1 STG.E desc[UR16][R6.64], R22 ;  /* 0x0000001606001986 */ /* 0x000fe2000c101910 */
[-C--:B------:R-:W-:Y:S02]  /*20c30*/  LEA.HI.X.SX32 R9, R16, R41.reuse, 0x2, P4 ;  /* 0x0000002910097211 */ /* 0x080fe400020f16ff */
[----:B------:R-:W-:Y:S02]  /*20c40*/  LEA.HI.X.SX32 R11, R14, R41, 0x2, P5 ;  /* 0x000000290e0b7211 */ /* 0x000fe400028f16ff */
[----:B------:R-:W-:Y:S01]  /*20c50*/  LEA R12, P4, R13, R40, 0x2 ;  /* 0x000000280d0c7211 */ /* 0x000fe200078810ff */
[----:B------:R1:W-:Y:S01]  /*20c60*/  @P2 STG.E desc[UR16][R8.64], R23 ;  /* 0x0000001708002986 */ /* 0x0003e2000c101910 */
[----:B------:R-:W-:-:S02]  /*20c70*/  LOP3.LUT R38, R2, 0x6c, R3, 0xfe, !PT ;  /* 0x0000006c02267812 */ /* 0x000fc400078efe03 */
[C-C-:B------:R-:W-:Y:S01]  /*20c80*/  LOP3.LUT R36, R2.reuse, 0x6e, R3.reuse, 0xfe, !PT ;  /* 0x0000006e02247812 */ /* 0x140fe200078efe03 */
[----:B------:R-:W-:Y:S01]  /*20c90*/  @P3 STG.E desc[UR16][R10.64], R24 ;  /* 0x000000180a003986 */ /* 0x000fe2000c101910 */
[----:B------:R-:W-:Y:S02]  /*20ca0*/  LEA.HI.X.SX32 R13, R13, R41, 0x2, P4 ;  /* 0x000000290d0d7211 */ /* 0x000fe400020f16ff */
[----:B----4-:R-:W-:Y:S02]  /*20cb0*/  LOP3.LUT R4, R2, 0x70, R3, 0xfe, !PT ;  /* 0x0000007002047812 */ /* 0x010fe400078efe03 */
[CC--:B------:R-:W-:Y:S01]  /*20cc0*/  ISETP.LT.AND P1, PT, R38.reuse, R157.reuse, !P0 ;  /* 0x0000009d2600720c */ /* 0x0c0fe20004721270 */
[----:B------:R-:W-:Y:S01]  /*20cd0*/  IMAD R38, R38, UR6, RZ ;  /* 0x0000000626267c24 */ /* 0x000fe2000f8e02ff */
[CC--:B------:R-:W-:Y:S01]  /*20ce0*/  ISETP.LT.AND P3, PT, R36.reuse, R157.reuse, !P0 ;  /* 0x0000009d2400720c */ /* 0x0c0fe20004761270 */
[----:B------:R-:W-:Y:S01]  /*20cf0*/  IMAD R36, R36, UR6, RZ ;  /* 0x0000000624247c24 */ /* 0x000fe2000f8e02ff */
[----:B------:R2:W-:Y:S01]  /*20d00*/  @P6 STG.E desc[UR16][R12.64], R25 ;  /* 0x000000190c006986 */ /* 0x0005e2000c101910 */
[C---:B------:R-:W-:Y:S01]  /*20d10*/  ISETP.LT.AND P2, PT, R4.reuse, R157, !P0 ;  /* 0x0000009d0400720c */ /* 0x040fe20004741270 */
[----:B-1----:R-:W-:Y:S01]  /*20d20*/  IMAD R9, R4, UR6, RZ ;  /* 0x0000000604097c24 */ /* 0x002fe2000f8e02ff */
[----:B------:R-:W-:-:S02]  /*20d30*/  LEA R4, P6, R38, R40, 0x2 ;  /* 0x0000002826047211 */ /* 0x000fc400078c10ff */
[----:B------:R-:W-:Y:S02]  /*20d40*/  LEA R6, P5, R36, R40, 0x2 ;  /* 0x0000002824067211 */ /* 0x000fe400078a10ff */
[--C-:B------:R-:W-:Y:S02]  /*20d50*/  LOP3.LUT R34, R2, 0x72, R3.reuse, 0xfe, !PT ;  /* 0x0000007202227812 */ /* 0x100fe400078efe03 */
[-C--:B------:R-:W-:Y:S02]  /*20d60*/  LEA.HI.X.SX32 R5, R38, R41.reuse, 0x2, P6 ;  /* 0x0000002926057211 */ /* 0x080fe400030f16ff */
[----:B------:R-:W-:Y:S02]  /*20d70*/  LEA.HI.X.SX32 R7, R36, R41, 0x2, P5 ;  /* 0x0000002924077211 */ /* 0x000fe400028f16ff */
[----:B------:R1:W3:Y:S01]  /*20d80*/  LDS.128 R36, [R0] ;  /* 0x0000000000247984 */ /* 0x0002e20000000c00 */
[C---:B------:R-:W-:Y:S01]  /*20d90*/  ISETP.LT.AND P4, PT, R34.reuse, R157, !P0 ;  /* 0x0000009d2200720c */ /* 0x040fe20004781270 */
[----:B------:R-:W-:Y:S01]  /*20da0*/  IMAD R34, R34, UR6, RZ ;  /* 0x0000000622227c24 */ /* 0x000fe2000f8e02ff */
[C-C-:B------:R-:W-:Y:S01]  /*20db0*/  LOP3.LUT R32, R2.reuse, 0x74, R3.reuse, 0xfe, !PT ;  /* 0x0000007402207812 */ /* 0x140fe200078efe03 */
[----:B------:R4:W-:Y:S01]  /*20dc0*/  @P1 STG.E desc[UR16][R4.64], R26 ;  /* 0x0000001a04001986 */ /* 0x0009e2000c101910 */
[----:B------:R-:W-:-:S02]  /*20dd0*/  LOP3.LUT R20, R2, 0x76, R3, 0xfe, !PT ;  /* 0x0000007602147812 */ /* 0x000fc400078efe03 */
[C-C-:B------:R-:W-:Y:S01]  /*20de0*/  LOP3.LUT R18, R2.reuse, 0x78, R3.reuse, 0xfe, !PT ;  /* 0x0000007802127812 */ /* 0x140fe200078efe03 */
[----:B------:R4:W-:Y:S01]  /*20df0*/  @P3 STG.E desc[UR16][R6.64], R27 ;  /* 0x0000001b06003986 */ /* 0x0009e2000c101910 */
[C-C-:B------:R-:W-:Y:S02]  /*20e00*/  LOP3.LUT R16, R2.reuse, 0x7a, R3.reuse, 0xfe, !PT ;  /* 0x0000007a02107812 */ /* 0x140fe400078efe03 */
[C-C-:B------:R-:W-:Y:S02]  /*20e10*/  LOP3.LUT R14, R2.reuse, 0x7c, R3.reuse, 0xfe, !PT ;  /* 0x0000007c020e7812 */ /* 0x140fe400078efe03 */
[----:B--2---:R-:W-:Y:S01]  /*20e20*/  LOP3.LUT R12, R2, 0x7e, R3, 0xfe, !PT ;  /* 0x0000007e020c7812 */ /* 0x004fe200078efe03 */
[----:B-1----:R-:W-:Y:S01]  /*20e30*/  IMAD R0, R16, UR6, RZ ;  /* 0x0000000610007c24 */ /* 0x002fe2000f8e02ff */
[-C--:B------:R-:W-:Y:S01]  /*20e40*/  LEA R2, P5, R34, R40.reuse, 0x2 ;  /* 0x0000002822027211 */ /* 0x080fe200078a10ff */
[----:B------:R-:W-:Y:S01]  /*20e50*/  IMAD R11, R14, UR6, RZ ;  /* 0x000000060e0b7c24 */ /* 0x000fe2000f8e02ff */
[----:B------:R-:W-:Y:S01]  /*20e60*/  LEA R8, P6, R9, R40, 0x2 ;  /* 0x0000002809087211 */ /* 0x000fe200078c10ff */
[----:B------:R-:W-:Y:S01]  /*20e70*/  IMAD R13, R12, UR6, RZ ;  /* 0x000000060c0d7c24 */ /* 0x000fe2000f8e02ff */
[----:B------:R-:W-:-:S02]  /*20e80*/  LEA.HI.X.SX32 R3, R34, R41, 0x2, P5 ;  /* 0x0000002922037211 */ /* 0x000fc400028f16ff */
[C---:B------:R-:W-:Y:S01]  /*20e90*/  ISETP.LT.AND P5, PT, R32.reuse, R157, !P0 ;  /* 0x0000009d2000720c */ /* 0x040fe200047a1270 */
[----:B------:R-:W-:Y:S01]  /*20ea0*/  IMAD R32, R32, UR6, RZ ;  /* 0x0000000620207c24 */ /* 0x000fe2000f8e02ff */
[----:B------:R-:W-:Y:S02]  /*20eb0*/  LEA.HI.X.SX32 R9, R9, R41, 0x2, P6 ;  /* 0x0000002909097211 */ /* 0x000fe400030f16ff */
[CC--:B------:R-:W-:Y:S01]  /*20ec0*/  ISETP.LT.AND P3, PT, R18.reuse, R157.reuse, !P0 ;  /* 0x0000009d1200720c */ /* 0x0c0fe20004761270 */
[----:B------:R-:W-:Y:S01]  /*20ed0*/  IMAD R18, R18, UR6, RZ ;  /* 0x0000000612127c24 */ /* 0x000fe2000f8e02ff */
[-C--:B----4-:R-:W-:Y:S01]  /*20ee0*/  LEA R4, P1, R32, R40.reuse, 0x2 ;  /* 0x0000002820047211 */ /* 0x090fe200078210ff */
[----:B------:R1:W-:Y:S03]  /*20ef0*/  @P2 STG.E desc[UR16][R8.64], R28 ;  /* 0x0000001c08002986 */ /* 0x0003e6000c101910 */
[----:B------:R-:W-:Y:S01]  /*20f00*/  LEA R6, P2, R18, R40, 0x2 ;  /* 0x0000002812067211 */ /* 0x000fe200078410ff */
[----:B------:R2:W-:Y:S01]  /*20f10*/  @P4 STG.E desc[UR16][R2.64], R29 ;  /* 0x0000001d02004986 */ /* 0x0005e2000c101910 */
[C---:B------:R-:W-:Y:S01]  /*20f20*/  ISETP.LT.AND P4, PT, R20.reuse, R157, !P0 ;  /* 0x0000009d1400720c */ /* 0x040fe20004781270 */
[----:B------:R-:W-:Y:S01]  /*20f30*/  IMAD R20, R20, UR6, RZ ;  /* 0x0000000614147c24 */ /* 0x000fe2000f8e02ff */
[----:B------:R-:W-:-:S02]  /*20f40*/  LEA.HI.X.SX32 R5, R32, R41, 0x2, P1 ;  /* 0x0000002920057211 */ /* 0x000fc400008f16ff */
[----:B------:R-:W-:Y:S02]  /*20f50*/  LEA.HI.X.SX32 R7, R18, R41, 0x2, P2 ;  /* 0x0000002912077211 */ /* 0x000fe400010f16ff */
[----:B------:R-:W-:Y:S01]  /*20f60*/  ISETP.LT.AND P2, PT, R16, R157, !P0 ;  /* 0x0000009d1000720c */ /* 0x000fe20004741270 */
[----:B------:R4:W-:Y:S01]  /*20f70*/  @P5 STG.E desc[UR16][R4.64], R30 ;  /* 0x0000001e04005986 */ /* 0x0009e2000c101910 */
[-C--:B-1----:R-:W-:Y:S02]  /*20f80*/  LEA R8, P1, R0, R40.reuse, 0x2 ;  /* 0x0000002800087211 */ /* 0x082fe400078210ff */
[----:B--2---:R-:W-:Y:S02]  /*20f90*/  LEA R2, P6, R20, R40, 0x2 ;  /* 0x0000002814027211 */ /* 0x004fe400078c10ff */
[----:B------:R-:W-:Y:S02]  /*20fa0*/  LEA.HI.X.SX32 R9, R0, R41, 0x2, P1 ;  /* 0x0000002900097211 */ /* 0x000fe400008f16ff */
[----:B------:R-:W-:-:S02]  /*20fb0*/  ISETP.LT.AND P1, PT, R14, R157, !P0 ;  /* 0x0000009d0e00720c */ /* 0x000fc40004721270 */
[----:B------:R-:W-:Y:S02]  /*20fc0*/  ISETP.LT.AND P0, PT, R12, R157, !P0 ;  /* 0x0000009d0c00720c */ /* 0x000fe40004701270 */
[----:B------:R-:W-:Y:S02]  /*20fd0*/  LEA.HI.X.SX32 R3, R20, R41, 0x2, P6 ;  /* 0x0000002914037211 */ /* 0x000fe400030f16ff */
[----:B------:R-:W-:-:S03]  /*20fe0*/  LEA R10, P6, R11, R40, 0x2 ;  /* 0x000000280b0a7211 */ /* 0x000fc600078c10ff */
[----:B------:R4:W-:Y:S01]  /*20ff0*/  @P4 STG.E desc[UR16][R2.64], R31 ;  /* 0x0000001f02004986 */ /* 0x0009e2000c101910 */
[-C--:B------:R-:W-:Y:S02]  /*21000*/  LEA.HI.X.SX32 R11, R11, R41.reuse, 0x2, P6 ;  /* 0x000000290b0b7211 */ /* 0x080fe400030f16ff */
[C---:B------:R-:W-:Y:S01]  /*21010*/  LEA R40, P6, R13.reuse, R40, 0x2 ;  /* 0x000000280d287211 */ /* 0x040fe200078c10ff */
[----:B---3--:R4:W-:Y:S03]  /*21020*/  @P3 STG.E desc[UR16][R6.64], R36 ;  /* 0x0000002406003986 */ /* 0x0089e6000c101910 */
[----:B------:R-:W-:Y:S01]  /*21030*/  LEA.HI.X.SX32 R41, R13, R41, 0x2, P6 ;  /* 0x000000290d297211 */ /* 0x000fe200030f16ff */
[----:B------:R4:W-:Y:S04]  /*21040*/  @P2 STG.E desc[UR16][R8.64], R37 ;  /* 0x0000002508002986 */ /* 0x0009e8000c101910 */
[----:B------:R4:W-:Y:S01]  /*21050*/  @P1 STG.E desc[UR16][R10.64], R38 ;  /* 0x000000260a001986 */ /* 0x0009e2000c101910 */
[----:B------:R-:W-:Y:S05]  /*21060*/  @!P0 EXIT ;  /* 0x000000000000894d */ /* 0x000fea0003800000 */
[----:B------:R-:W-:Y:S01]  /*21070*/  STG.E desc[UR16][R40.64], R39 ;  /* 0x0000002728007986 */ /* 0x000fe2000c101910 */
[----:B------:R-:W-:Y:S05]  /*21080*/  EXIT ;  /* 0x000000000000794d */ /* 0x000fea0003800000 */
.L_x_2:
[----:B------:R-:W-:-:S00]  /*21090*/  BRA `(.L_x_2) ;  /* 0xfffffffc00fc7947 */ /* 0x000fc0000383ffff */
[----:B------:R-:W-:-:S00]  /*210a0*/  NOP ;  /* 0x0000000000007918 */ /* 0x000fc00000000000 */
        /* <DEDUP_REMOVED lines=13> */
.L_x_3:


//--------------------- .nv.shared.matmul_kernel  --------------------------
	.section	.nv.shared.matmul_kernel,"aw",@nobits
	.sectionflags	@""
	.align	16
	.zero		1024


//--------------------- .nv.shared.reserved.0     --------------------------
	.section	.nv.shared.reserved.0,"aw",@nobits
	.weak		__nv_reservedSMEM_offset_0_alias
	.size		__nv_reservedSMEM_offset_0_alias, 0, 0
	.other		__nv_reservedSMEM_offset_0_alias,@"STO_CUDA_RESERVED_SHARED STV_DEFAULT"
__nv_reservedSMEM_offset_0_alias:
	.zero		0


//--------------------- .nv.constant0.matmul_kernel --------------------------
	.section	.nv.constant0.matmul_kernel,"a",@progbits
	.sectionflags	@""
	.align	4
.nv.constant0.matmul_kernel:
	.zero		608


//--------------------- SYMBOLS --------------------------

	.type		.nv.reservedSmem.offset0,@object
	.size		.nv.reservedSmem.offset0,0x4
